	.target	sm_90a

	.elftype	@"ET_EXEC"


//--------------------- .note.nv.tkinfo           --------------------------
	.section	.note.nv.tkinfo,"",@"SHT_NOTE"
	.sectionflags	@"SHF_NOTE_NV_TKINFO"
	.tkinfo
        /*0018*/ 	.word	0x00000002
        /*0030*/ 	.string	""
        /*0030*/ 	.string	"ptxas"
        /*0030*/ 	.string	"Cuda compilation tools, release 13.0, V13.0.88"
        /*0030*/ 	.string	"Build cuda_13.0.r13.0/compiler.36424714_0"
        /*0030*/ 	.string	"-v  -suppress-debug-info  -lineinfo  -arch sm_90a "



//--------------------- .note.nv.cuinfo           --------------------------
	.section	.note.nv.cuinfo,"",@"SHT_NOTE"
	.sectionflags	@"SHF_NOTE_NV_CUINFO"
        /*0018*/ 	.short	0x0002
        /*001a*/ 	.short	0x005a
        /*001c*/ 	.short	0x0082
	.zero		2


//--------------------- .nv.info                  --------------------------
	.section	.nv.info,"",@"SHT_CUDA_INFO"
	.align	4


	//----- nvinfo : EIATTR_REGCOUNT
	.align		4
        /*0000*/ 	.byte	0x04, 0x2f
        /*0002*/ 	.short	(.L_1 - .L_0)
	.align		4
.L_0:
        /*0004*/ 	.word	index@(matmul_kernel)
        /*0008*/ 	.word	0x000000ff


	//----- nvinfo : EIATTR_FRAME_SIZE
	.align		4
.L_1:
        /*000c*/ 	.byte	0x04, 0x11
        /*000e*/ 	.short	(.L_3 - .L_2)
	.align		4
.L_2:
        /*0010*/ 	.word	index@(matmul_kernel)
        /*0014*/ 	.word	0x00001748


	//----- nvinfo : EIATTR_MIN_STACK_SIZE
	.align		4
.L_3:
        /*0018*/ 	.byte	0x04, 0x12
        /*001a*/ 	.short	(.L_5 - .L_4)
	.align		4
.L_4:
        /*001c*/ 	.word	index@(matmul_kernel)
        /*0020*/ 	.word	0x00001748
.L_5:


//--------------------- .nv.compat                --------------------------
	.section	.nv.compat,"",@"SHT_CUDA_COMPAT_INFO"
	.align	4
        /*0000*/ 	.byte	0x02, 0x09, 0x01, 0x00, 0x02, 0x02, 0x04, 0x00, 0x02, 0x05, 0x05, 0x00, 0x03, 0x07, 0x01, 0x01
        /*0010*/ 	.byte	0x02, 0x03, 0x00, 0x00, 0x02, 0x06, 0x01, 0x00, 0x04, 0x0b, 0x08, 0x00, 0x00, 0x00, 0x00, 0x00
        /*0020*/ 	.byte	0x00, 0x00, 0x00, 0x00


//--------------------- .nv.info.matmul_kernel    --------------------------
	.section	.nv.info.matmul_kernel,"",@"SHT_CUDA_INFO"
	.sectionflags	@""
	.align	4


	//----- nvinfo : EIATTR_CUDA_API_VERSION
	.align		4
        /*0000*/ 	.byte	0x04, 0x37
        /*0002*/ 	.short	(.L_7 - .L_6)
.L_6:
        /*0004*/ 	.word	0x00000082


	//----- nvinfo : EIATTR_KPARAM_INFO
	.align		4
.L_7:
        /*0008*/ 	.byte	0x04, 0x17
        /*000a*/ 	.short	(.L_9 - .L_8)
.L_8:
        /*000c*/ 	.word	0x00000000
        /*0010*/ 	.short	0x000d
        /*0012*/ 	.short	0x0048
        /*0014*/ 	.byte	0x00, 0xf4, 0x21, 0x00


	//----- nvinfo : EIATTR_KPARAM_INFO
	.align		4
.L_9:
        /*0018*/ 	.byte	0x04, 0x17
        /*001a*/ 	.short	(.L_11 - .L_10)
.L_10:
        /*001c*/ 	.word	0x00000000
        /*0020*/ 	.short	0x000c
        /*0022*/ 	.short	0x0040
        /*0024*/ 	.byte	0x00, 0xf4, 0x21, 0x00


	//----- nvinfo : EIATTR_KPARAM_INFO
	.align		4
.L_11:
        /*0028*/ 	.byte	0x04, 0x17
        /*002a*/ 	.short	(.L_13 - .L_12)
.L_12:
        /*002c*/ 	.word	0x00000000
        /*0030*/ 	.short	0x000b
        /*0032*/ 	.short	0x0038
        /*0034*/ 	.byte	0x00, 0xf0, 0x11, 0x00


	//----- nvinfo : EIATTR_KPARAM_INFO
	.align		4
.L_13:
        /*0038*/ 	.byte	0x04, 0x17
        /*003a*/ 	.short	(.L_15 - .L_14)
.L_14:
        /*003c*/ 	.word	0x00000000
        /*0040*/ 	.short	0x000a
        /*0042*/ 	.short	0x0034
        /*0044*/ 	.byte	0x00, 0xf0, 0x11, 0x00


	//----- nvinfo : EIATTR_KPARAM_INFO
	.align		4
.L_15:
        /*0048*/ 	.byte	0x04, 0x17
        /*004a*/ 	.short	(.L_17 - .L_16)
.L_16:
        /*004c*/ 	.word	0x00000000
        /*0050*/ 	.short	0x0009
        /*0052*/ 	.short	0x0030
        /*0054*/ 	.byte	0x00, 0xf0, 0x11, 0x00


	//----- nvinfo : EIATTR_KPARAM_INFO
	.align		4
.L_17:
        /*0058*/ 	.byte	0x04, 0x17
        /*005a*/ 	.short	(.L_19 - .L_18)
.L_18:
        /*005c*/ 	.word	0x00000000
        /*0060*/ 	.short	0x0008
        /*0062*/ 	.short	0x002c
        /*0064*/ 	.byte	0x00, 0xf0, 0x11, 0x00


	//----- nvinfo : EIATTR_KPARAM_INFO
	.align		4
.L_19:
        /*0068*/ 	.byte	0x04, 0x17
        /*006a*/ 	.short	(.L_21 - .L_20)
.L_20:
        /*006c*/ 	.word	0x00000000
        /*0070*/ 	.short	0x0007
        /*0072*/ 	.short	0x0028
        /*0074*/ 	.byte	0x00, 0xf0, 0x11, 0x00


	//----- nvinfo : EIATTR_KPARAM_INFO
	.align		4
.L_21:
        /*0078*/ 	.byte	0x04, 0x17
        /*007a*/ 	.short	(.L_23 - .L_22)
.L_22:
        /*007c*/ 	.word	0x00000000
        /*0080*/ 	.short	0x0006
        /*0082*/ 	.short	0x0024
        /*0084*/ 	.byte	0x00, 0xf0, 0x11, 0x00


	//----- nvinfo : EIATTR_KPARAM_INFO
	.align		4
.L_23:
        /*0088*/ 	.byte	0x04, 0x17
        /*008a*/ 	.short	(.L_25 - .L_24)
.L_24:
        /*008c*/ 	.word	0x00000000
        /*0090*/ 	.short	0x0005
        /*0092*/ 	.short	0x0020
        /*0094*/ 	.byte	0x00, 0xf0, 0x11, 0x00


	//----- nvinfo : EIATTR_KPARAM_INFO
	.align		4
.L_25:
        /*0098*/ 	.byte	0x04, 0x17
        /*009a*/ 	.short	(.L_27 - .L_26)
.L_26:
        /*009c*/ 	.word	0x00000000
        /*00a0*/ 	.short	0x0004
        /*00a2*/ 	.short	0x001c
        /*00a4*/ 	.byte	0x00, 0xf0, 0x11, 0x00


	//----- nvinfo : EIATTR_KPARAM_INFO
	.align		4
.L_27:
        /*00a8*/ 	.byte	0x04, 0x17
        /*00aa*/ 	.short	(.L_29 - .L_28)
.L_28:
        /*00ac*/ 	.word	0x00000000
        /*00b0*/ 	.short	0x0003
        /*00b2*/ 	.short	0x0018
        /*00b4*/ 	.byte	0x00, 0xf0, 0x11, 0x00


	//----- nvinfo : EIATTR_KPARAM_INFO
	.align		4
.L_29:
        /*00b8*/ 	.byte	0x04, 0x17
        /*00ba*/ 	.short	(.L_31 - .L_30)
.L_30:
        /*00bc*/ 	.word	0x00000000
        /*00c0*/ 	.short	0x0002
        /*00c2*/ 	.short	0x0010
        /*00c4*/ 	.byte	0x00, 0xf4, 0x21, 0x00


	//----- nvinfo : EIATTR_KPARAM_INFO
	.align		4
.L_31:
        /*00c8*/ 	.byte	0x04, 0x17
        /*00ca*/ 	.short	(.L_33 - .L_32)
.L_32:
        /*00cc*/ 	.word	0x00000000
        /*00d0*/ 	.short	0x0001
        /*00d2*/ 	.short	0x0008
        /*00d4*/ 	.byte	0x00, 0xf4, 0x21, 0x00


	//----- nvinfo : EIATTR_KPARAM_INFO
	.align		4
.L_33:
        /*00d8*/ 	.byte	0x04, 0x17
        /*00da*/ 	.short	(.L_35 - .L_34)
.L_34:
        /*00dc*/ 	.word	0x00000000
        /*00e0*/ 	.short	0x0000
        /*00e2*/ 	.short	0x0000
        /*00e4*/ 	.byte	0x00, 0xf4, 0x21, 0x00


	//----- nvinfo : EIATTR_EXPLICIT_CLUSTER
	.align		4
.L_35:
        /*00e8*/ 	.byte	0x01, 0x3e
	.zero		2


	//----- nvinfo : EIATTR_CTA_PER_CLUSTER
	.align		4
        /*00ec*/ 	.byte	0x04, 0x3d
        /*00ee*/ 	.short	(.L_37 - .L_36)
.L_36:
        /*00f0*/ 	.word	0x00000004
        /*00f4*/ 	.word	0x00000001
        /*00f8*/ 	.word	0x00000001


	//----- nvinfo : EIATTR_SPARSE_MMA_MASK
	.align		4
.L_37:
        /*00fc*/ 	.byte	0x03, 0x50
        /*00fe*/ 	.short	0x0000


	//----- nvinfo : EIATTR_MAXREG_COUNT
	.align		4
        /*0100*/ 	.byte	0x03, 0x1b
        /*0102*/ 	.short	0x00ff


	//----- nvinfo : EIATTR_NUM_BARRIERS
	.align		4
        /*0104*/ 	.byte	0x02, 0x4c
        /*0106*/ 	.byte	0x01
	.zero		1


	//----- nvinfo : EIATTR_ANNOTATIONS
	.align		4
        /*0108*/ 	.byte	0x04, 0x55
        /*010a*/ 	.short	(.L_39 - .L_38)


	//   ....[0]....
.L_38:
        /*010c*/ 	.word	0x00000001
        /*0110*/ 	.byte	0x50, 0x00, 0x00, 0x00, 0x01, 0x00, 0x00, 0x00, 0x00, 0x07, 0x00, 0x00, 0x01, 0x00, 0x00, 0x00
        /* <DEDUP_REMOVED lines=2620> */
        /*a4e0*/ 	.byte	0x30, 0x28, 0x04, 0x00


	//----- nvinfo : EIATTR_MERCURY_ISA_VERSION
	.align		4
.L_39:
        /*a4e4*/ 	.byte	0x03, 0x5f
        /*a4e6*/ 	.short	0x0101


	//----- nvinfo : EIATTR_EXIT_INSTR_OFFSETS
	.align		4
        /*a4e8*/ 	.byte	0x04, 0x1c
        /*a4ea*/ 	.short	(.L_41 - .L_40)


	//   ....[0]....
.L_40:
        /*a4ec*/ 	.word	0x00042ae0


	//   ....[1]....
        /*a4f0*/ 	.word	0x00042b00


	//----- nvinfo : EIATTR_REQNTID
	.align		4
.L_41:
        /*a4f4*/ 	.byte	0x04, 0x10
        /*a4f6*/ 	.short	(.L_43 - .L_42)
.L_42:
        /*a4f8*/ 	.word	0x00000080
        /*a4fc*/ 	.word	0x00000001
        /*a500*/ 	.word	0x00000001


	//----- nvinfo : EIATTR_CBANK_PARAM_SIZE
	.align		4
.L_43:
        /*a504*/ 	.byte	0x03, 0x19
        /*a506*/ 	.short	0x0050


	//----- nvinfo : EIATTR_PARAM_CBANK
	.align		4
        /*a508*/ 	.byte	0x04, 0x0a
        /*a50a*/ 	.short	(.L_45 - .L_44)
	.align		4
.L_44:
        /*a50c*/ 	.word	index@(.nv.constant0.matmul_kernel)
        /*a510*/ 	.short	0x0210
        /*a512*/ 	.short	0x0050


	//----- nvinfo : EIATTR_SW_WAR
	.align		4
.L_45:
        /*a514*/ 	.byte	0x04, 0x36
        /*a516*/ 	.short	(.L_47 - .L_46)
.L_46:
        /*a518*/ 	.word	0x00000008
.L_47:


//--------------------- .nv.callgraph             --------------------------
	.section	.nv.callgraph,"",@"SHT_CUDA_CALLGRAPH"
	.align	4
	.sectionentsize	8
	.align		4
        /*0000*/ 	.word	0x00000000
	.align		4
        /*0004*/ 	.word	0xffffffff
	.align		4
        /*0008*/ 	.word	0x00000000
	.align		4
        /*000c*/ 	.word	0xfffffffe
	.align		4
        /*0010*/ 	.word	0x00000000
	.align		4
        /*0014*/ 	.word	0xfffffffd
	.align		4
        /*0018*/ 	.word	0x00000000
	.align		4
        /*001c*/ 	.word	0xfffffffc


//--------------------- .text.matmul_kernel       --------------------------
	.section	.text.matmul_kernel,"ax",@progbits
	.align	128
        .global         matmul_kernel
        .type           matmul_kernel,@function
        .size           matmul_kernel,(.L_x_3 - matmul_kernel)
        .other          matmul_kernel,@"STO_CUDA_ENTRY STV_DEFAULT"
matmul_kernel:
.text.matmul_kernel:
[----:B------:R-:W1:Y:S08]  /*0000*/  LDC R1, c[0x0][0x28] ;  /* 0x00000a00ff017b82 */ /* 0x000e700000000800 */
[----:B------:R-:W2:Y:S01]  /*0010*/  LDC.64 R2, c[0x0][0x228] ;  /* 0x00008a00ff027b82 */ /* 0x000ea20000000a00 */
[----:B-1----:R-:W-:-:S07]  /*0020*/  VIADD R1, R1, 0xffffe8b8 ;  /* 0xffffe8b801017836 */ /* 0x002fce0000000000 */
[----:B------:R-:W1:Y:S01]  /*0030*/  S2UR UR4, SR_CTAID.X ;  /* 0x00000000000479c3 */ /* 0x000e620000002500 */
[----:B--2---:R-:W-:Y:S01]  /*0040*/  IMAD.MOV.U32 R10, RZ, RZ, R3 ;  /* 0x000000ffff0a7224 */ /* 0x004fe200078e0003 */
[----:B------:R2:W-:Y:S01]  /*0050*/  STL.64 [R1+0xce8], R2 ;  /* 0x000ce80201007387 */ /* 0x0005e20000100a00 */
[----:B------:R-:W-:Y:S02]  /*0060*/  IMAD.MOV.U32 R12, RZ, RZ, R2 ;  /* 0x000000ffff0c7224 */ /* 0x000fe400078e0002 */
[----:B------:R-:W-:-:S03]  /*0070*/  VIADD R0, R10, 0xff ;  /* 0x000000ff0a007836 */ /* 0x000fc60000000000 */
[----:B------:R-:W-:Y:S02]  /*0080*/  IABS R126, R12 ;  /* 0x0000000c007e7213 */ /* 0x000fe40000000000 */
[----:B-1----:R-:W-:Y:S01]  /*0090*/  I2FP.F32.U32 R5, UR4 ;  /* 0x0000000400057c45 */ /* 0x002fe20008201000 */
[----:B------:R-:W-:Y:S01]  /*00a0*/  ULDC UR4, c[0x0][0x150] ;  /* 0x0000540000047ab9 */ /* 0x000fe20000000800 */
[----:B--2---:R-:W-:-:S03]  /*00b0*/  SHF.R.S32.HI R3, RZ, 0x1f, R0 ;  /* 0x0000001fff037819 */ /* 0x004fc60000011400 */
[----:B------:R-:W-:Y:S01]  /*00c0*/  FMUL R5, R5, UR4 ;  /* 0x0000000405057c20 */ /* 0x000fe20008400000 */
[----:B------:R-:W1:Y:S01]  /*00d0*/  S2UR UR4, SR_CgaCtaId ;  /* 0x00000000000479c3 */ /* 0x000e620000008800 */
[----:B------:R-:W-:Y:S02]  /*00e0*/  LEA.HI R3, R3, R0, RZ, 0x8 ;  /* 0x0000000003037211 */ /* 0x000fe400078f40ff */
[----:B------:R-:W2:Y:S02]  /*00f0*/  F2I.U32.TRUNC.NTZ R7, R5 ;  /* 0x0000000500077305 */ /* 0x000ea4000020f000 */
[----:B------:R-:W-:-:S05]  /*0100*/  SHF.R.S32.HI R3, RZ, 0x8, R3 ;  /* 0x00000008ff037819 */ /* 0x000fca0000011403 */
[----:B------:R-:W-:-:S05]  /*0110*/  IMAD.SHL.U32 R4, R3, 0x8, RZ ;  /* 0x0000000803047824 */ /* 0x000fca00078e00ff */
[----:B------:R-:W-:Y:S02]  /*0120*/  IABS R9, R4 ;  /* 0x0000000400097213 */ /* 0x000fe40000000000 */
[----:B--2---:R-:W-:Y:S02]  /*0130*/  IABS R13, R7 ;  /* 0x00000007000d7213 */ /* 0x004fe40000000000 */
[----:B------:R-:W2:Y:S01]  /*0140*/  I2F.RP R0, R9 ;  /* 0x0000000900007306 */ /* 0x000ea20000209400 */
[----:B-1----:R-:W-:-:S04]  /*0150*/  USHF.L.U32 UR6, UR4, 0x7, URZ ;  /* 0x0000000704067899 */ /* 0x002fc8000800063f */
[----:B------:R-:W-:-:S03]  /*0160*/  ULOP3.LUT UR6, UR6, 0x180, URZ, 0xc0, !UPT ;  /* 0x0000018006067892 */ /* 0x000fc6000f8ec03f */
[----:B--2---:R-:W1:Y:S02]  /*0170*/  MUFU.RCP R0, R0 ;  /* 0x0000000000007308 */ /* 0x004e640000001000 */
[----:B-1----:R-:W-:Y:S01]  /*0180*/  VIADD R2, R0, 0xffffffe ;  /* 0x0ffffffe00027836 */ /* 0x002fe20000000000 */
[----:B------:R-:W-:-:S05]  /*0190*/  IABS R0, R4 ;  /* 0x0000000400007213 */ /* 0x000fca0000000000 */
[----:B------:R1:W2:Y:S01]  /*01a0*/  F2I.FTZ.U32.TRUNC.NTZ R3, R2 ;  /* 0x0000000200037305 */ /* 0x0002a2000021f000 */
[----:B------:R-:W-:Y:S01]  /*01b0*/  IADD3 R0, RZ, -R0, RZ ;  /* 0x80000000ff007210 */ /* 0x000fe20007ffe0ff */
[----:B-1----:R-:W-:Y:S02]  /*01c0*/  IMAD.MOV.U32 R2, RZ, RZ, RZ ;  /* 0x000000ffff027224 */ /* 0x002fe400078e00ff */
[----:B--2---:R-:W-:-:S04]  /*01d0*/  IMAD.MOV R6, RZ, RZ, -R3 ;  /* 0x000000ffff067224 */ /* 0x004fc800078e0a03 */
[----:B------:R-:W-:-:S04]  /*01e0*/  IMAD R11, R6, R9, RZ ;  /* 0x00000009060b7224 */ /* 0x000fc800078e02ff */
[----:B------:R-:W-:-:S06]  /*01f0*/  IMAD.HI.U32 R2, R3, R11, R2 ;  /* 0x0000000b03027227 */ /* 0x000fcc00078e0002 */
[----:B------:R-:W-:-:S04]  /*0200*/  IMAD.HI.U32 R2, R2, R13, RZ ;  /* 0x0000000d02027227 */ /* 0x000fc800078e00ff */
[----:B------:R-:W-:-:S05]  /*0210*/  IMAD R0, R2, R0, R13 ;  /* 0x0000000002007224 */ /* 0x000fca00078e020d */
[----:B------:R-:W-:-:S13]  /*0220*/  ISETP.GT.U32.AND P1, PT, R9, R0, PT ;  /* 0x000000000900720c */ /* 0x000fda0003f24070 */
[----:B------:R-:W-:Y:S02]  /*0230*/  @!P1 IMAD.IADD R0, R0, 0x1, -R9 ;  /* 0x0000000100009824 */ /* 0x000fe400078e0a09 */
[----:B------:R-:W-:Y:S01]  /*0240*/  @!P1 VIADD R2, R2, 0x1 ;  /* 0x0000000102029836 */ /* 0x000fe20000000000 */
[----:B------:R-:W-:Y:S02]  /*0250*/  ISETP.NE.AND P1, PT, R4, RZ, PT ;  /* 0x000000ff0400720c */ /* 0x000fe40003f25270 */
[----:B------:R-:W-:Y:S02]  /*0260*/  ISETP.GE.U32.AND P0, PT, R0, R9, PT ;  /* 0x000000090000720c */ /* 0x000fe40003f06070 */
[----:B------:R-:W-:-:S04]  /*0270*/  LOP3.LUT R0, R7, R4, RZ, 0x3c, !PT ;  /* 0x0000000407007212 */ /* 0x000fc800078e3cff */
[----:B------:R-:W-:Y:S01]  /*0280*/  ISETP.GE.AND P2, PT, R0, RZ, PT ;  /* 0x000000ff0000720c */ /* 0x000fe20003f46270 */
[----:B------:R-:W-:-:S05]  /*0290*/  VIADD R0, R12, 0x1ff ;  /* 0x000001ff0c007836 */ /* 0x000fca0000000000 */
[----:B------:R-:W-:Y:S01]  /*02a0*/  SHF.R.S32.HI R3, RZ, 0x1f, R0 ;  /* 0x0000001fff037819 */ /* 0x000fe20000011400 */
[----:B------:R-:W-:-:S03]  /*02b0*/  @P0 VIADD R2, R2, 0x1 ;  /* 0x0000000102020836 */ /* 0x000fc60000000000 */
[----:B------:R-:W-:-:S03]  /*02c0*/  LEA.HI R3, R3, R0, RZ, 0x9 ;  /* 0x0000000003037211 */ /* 0x000fc600078f48ff */
[----:B------:R-:W-:Y:S01]  /*02d0*/  @!P2 IMAD.MOV R2, RZ, RZ, -R2 ;  /* 0x000000ffff02a224 */ /* 0x000fe200078e0a02 */
[----:B------:R-:W-:-:S05]  /*02e0*/  @!P1 LOP3.LUT R2, RZ, R4, RZ, 0x33, !PT ;  /* 0x00000004ff029212 */ /* 0x000fca00078e33ff */
[C---:B------:R-:W-:Y:S01]  /*02f0*/  IMAD.SHL.U32 R8, R2.reuse, 0x8, RZ ;  /* 0x0000000802087824 */ /* 0x040fe200078e00ff */
[----:B------:R-:W-:-:S04]  /*0300*/  IADD3 R2, -R2, RZ, RZ ;  /* 0x000000ff02027210 */ /* 0x000fc80007ffe1ff */
[----:B------:R-:W-:-:S04]  /*0310*/  LEA.HI.SX32 R3, R3, -R8, 0x17 ;  /* 0x8000000803037211 */ /* 0x000fc800078fbaff */
[----:B------:R-:W-:Y:S02]  /*0320*/  VIMNMX R13, R3, 0x8, PT ;  /* 0x00000008030d7848 */ /* 0x000fe40003fe0100 */
[----:B------:R-:W-:Y:S01]  /*0330*/  IABS R3, R10 ;  /* 0x0000000a00037213 */ /* 0x000fe20000000000 */
[----:B------:R-:W-:Y:S01]  /*0340*/  IMAD R10, R4, R2, R7 ;  /* 0x00000002040a7224 */ /* 0x000fe200078e0207 */
[----:B------:R-:W-:Y:S01]  /*0350*/  IABS R9, R13 ;  /* 0x0000000d00097213 */ /* 0x000fe20000000000 */
[----:B------:R-:W-:-:S03]  /*0360*/  IMAD.MOV.U32 R4, RZ, RZ, RZ ;  /* 0x000000ffff047224 */ /* 0x000fc600078e00ff */
[----:B------:R-:W1:Y:S01]  /*0370*/  I2F.RP R0, R9 ;  /* 0x0000000900007306 */ /* 0x000e620000209400 */
[----:B------:R-:W-:-:S07]  /*0380*/  IABS R2, R10 ;  /* 0x0000000a00027213 */ /* 0x000fce0000000000 */
[----:B-1----:R-:W1:Y:S02]  /*0390*/  MUFU.RCP R0, R0 ;  /* 0x0000000000007308 */ /* 0x002e640000001000 */
[----:B-1----:R-:W-:Y:S01]  /*03a0*/  VIADD R5, R0, 0xffffffe ;  /* 0x0ffffffe00057836 */ /* 0x002fe20000000000 */
[----:B------:R-:W-:-:S05]  /*03b0*/  IABS R0, R13 ;  /* 0x0000000d00007213 */ /* 0x000fca0000000000 */
[----:B------:R-:W1:Y:S01]  /*03c0*/  F2I.FTZ.U32.TRUNC.NTZ R5, R5 ;  /* 0x0000000500057305 */ /* 0x000e62000021f000 */
[----:B------:R-:W-:Y:S02]  /*03d0*/  IMAD.MOV R0, RZ, RZ, -R0 ;  /* 0x000000ffff007224 */ /* 0x000fe400078e0a00 */
[----:B-1----:R-:W-:-:S04]  /*03e0*/  IMAD.MOV R6, RZ, RZ, -R5 ;  /* 0x000000ffff067224 */ /* 0x002fc800078e0a05 */
[----:B------:R-:W-:Y:S02]  /*03f0*/  IMAD R7, R6, R9, RZ ;  /* 0x0000000906077224 */ /* 0x000fe400078e02ff */
[----:B------:R-:W1:Y:S02]  /*0400*/  I2F.RP R6, R3 ;  /* 0x0000000300067306 */ /* 0x000e640000209400 */
[----:B------:R-:W-:-:S04]  /*0410*/  IMAD.HI.U32 R4, R5, R7, R4 ;  /* 0x0000000705047227 */ /* 0x000fc800078e0004 */
[----:B------:R-:W-:Y:S02]  /*0420*/  IMAD.MOV.U32 R5, RZ, RZ, R2 ;  /* 0x000000ffff057224 */ /* 0x000fe400078e0002 */
[----:B------:R-:W2:Y:S02]  /*0430*/  I2F.RP R2, R126 ;  /* 0x0000007e00027306 */ /* 0x000ea40000209400 */
[----:B------:R-:W-:-:S04]  /*0440*/  IMAD.HI.U32 R4, R4, R5, RZ ;  /* 0x0000000504047227 */ /* 0x000fc800078e00ff */
[----:B------:R-:W-:Y:S02]  /*0450*/  IMAD R0, R4, R0, R5 ;  /* 0x0000000004007224 */ /* 0x000fe400078e0205 */
[----:B-1----:R-:W1:Y:S03]  /*0460*/  MUFU.RCP R6, R6 ;  /* 0x0000000600067308 */ /* 0x002e660000001000 */
[----:B------:R-:W-:-:S05]  /*0470*/  ISETP.GT.U32.AND P1, PT, R9, R0, PT ;  /* 0x000000000900720c */ /* 0x000fca0003f24070 */
[----:B--2---:R-:W2:Y:S08]  /*0480*/  MUFU.RCP R2, R2 ;  /* 0x0000000200027308 */ /* 0x004eb00000001000 */
[----:B------:R-:W-:Y:S02]  /*0490*/  @!P1 IMAD.IADD R0, R0, 0x1, -R9 ;  /* 0x0000000100009824 */ /* 0x000fe400078e0a09 */
[----:B-1----:R-:W-:-:S02]  /*04a0*/  VIADD R5, R6, 0xffffffe ;  /* 0x0ffffffe06057836 */ /* 0x002fc40000000000 */
[----:B------:R-:W-:Y:S01]  /*04b0*/  @!P1 VIADD R4, R4, 0x1 ;  /* 0x0000000104049836 */ /* 0x000fe20000000000 */
[----:B------:R-:W-:Y:S02]  /*04c0*/  ISETP.GE.U32.AND P0, PT, R0, R9, PT ;  /* 0x000000090000720c */ /* 0x000fe40003f06070 */
[----:B------:R-:W-:Y:S01]  /*04d0*/  LOP3.LUT R0, R10, R13, RZ, 0x3c, !PT ;  /* 0x0000000d0a007212 */ /* 0x000fe200078e3cff */
[----:B------:R-:W1:Y:S01]  /*04e0*/  F2I.FTZ.U32.TRUNC.NTZ R5, R5 ;  /* 0x0000000500057305 */ /* 0x000e62000021f000 */
[----:B------:R-:W-:Y:S01]  /*04f0*/  ISETP.NE.AND P1, PT, R13, RZ, PT ;  /* 0x000000ff0d00720c */ /* 0x000fe20003f25270 */
[----:B--2---:R-:W-:Y:S01]  /*0500*/  VIADD R244, R2, 0xffffffe ;  /* 0x0ffffffe02f47836 */ /* 0x004fe20000000000 */
[----:B------:R-:W-:-:S05]  /*0510*/  ISETP.GE.AND P2, PT, R0, RZ, PT ;  /* 0x000000ff0000720c */ /* 0x000fca0003f46270 */
[----:B------:R-:W2:Y:S02]  /*0520*/  F2I.FTZ.U32.TRUNC.NTZ R245, R244 ;  /* 0x000000f400f57305 */ /* 0x000ea4000021f000 */
[----:B------:R-:W-:-:S05]  /*0530*/  @P0 VIADD R4, R4, 0x1 ;  /* 0x0000000104040836 */ /* 0x000fca0000000000 */
[----:B------:R-:W-:Y:S01]  /*0540*/  MOV R0, R4 ;  /* 0x0000000400007202 */ /* 0x000fe20000000f00 */
[----:B-1----:R-:W-:Y:S02]  /*0550*/  IMAD.MOV R2, RZ, RZ, -R5 ;  /* 0x000000ffff027224 */ /* 0x002fe400078e0a05 */
[----:B------:R-:W-:Y:S02]  /*0560*/  IMAD.MOV.U32 R4, RZ, RZ, RZ ;  /* 0x000000ffff047224 */ /* 0x000fe400078e00ff */
[----:B------:R-:W-:Y:S01]  /*0570*/  @!P2 IMAD.MOV R0, RZ, RZ, -R0 ;  /* 0x000000ffff00a224 */ /* 0x000fe200078e0a00 */
[----:B------:R-:W-:Y:S01]  /*0580*/  @!P1 LOP3.LUT R0, RZ, R13, RZ, 0x33, !PT ;  /* 0x0000000dff009212 */ /* 0x000fe200078e33ff */
[----:B------:R-:W-:Y:S02]  /*0590*/  IMAD R11, R2, R3, RZ ;  /* 0x00000003020b7224 */ /* 0x000fe400078e02ff */
[----:B--2---:R-:W-:Y:S02]  /*05a0*/  IMAD.MOV R2, RZ, RZ, -R245 ;  /* 0x000000ffff027224 */ /* 0x004fe400078e0af5 */
[----:B------:R-:W-:-:S02]  /*05b0*/  IMAD.SHL.U32 R7, R0, 0x100, RZ ;  /* 0x0000010000077824 */ /* 0x000fc400078e00ff */
[----:B------:R-:W-:-:S03]  /*05c0*/  IMAD.HI.U32 R11, R5, R11, R4 ;  /* 0x0000000b050b7227 */ /* 0x000fc600078e0004 */
[----:B------:R-:W-:Y:S01]  /*05d0*/  IABS R6, R7 ;  /* 0x0000000700067213 */ /* 0x000fe20000000000 */
[----:B------:R-:W-:Y:S01]  /*05e0*/  IMAD.MOV R0, RZ, RZ, -R0 ;  /* 0x000000ffff007224 */ /* 0x000fe200078e0a00 */
[C---:B------:R-:W-:Y:S01]  /*05f0*/  IADD3 R21, R7.reuse, 0x12, RZ ;  /* 0x0000001207157810 */ /* 0x040fe20007ffe0ff */
[----:B------:R-:W-:Y:S01]  /*0600*/  IMAD.MOV.U32 R5, RZ, RZ, R2 ;  /* 0x000000ffff057224 */ /* 0x000fe200078e0002 */
[C---:B------:R-:W-:Y:S01]  /*0610*/  IADD3 R33, R7.reuse, 0x1e, RZ ;  /* 0x0000001e07217810 */ /* 0x040fe20007ffe0ff */
[----:B------:R-:W-:Y:S01]  /*0620*/  IMAD.MOV.U32 R4, RZ, RZ, R6 ;  /* 0x000000ffff047224 */ /* 0x000fe200078e0006 */
[----:B------:R-:W-:Y:S01]  /*0630*/  IADD3 R79, R7, 0x4b, RZ ;  /* 0x0000004b074f7810 */ /* 0x000fe20007ffe0ff */
[----:B------:R-:W-:Y:S01]  /*0640*/  IMAD R0, R13, R0, R10 ;  /* 0x000000000d007224 */ /* 0x000fe200078e020a */
[----:B------:R-:W-:Y:S01]  /*0650*/  IADD3 R120, R7, 0x78, RZ ;  /* 0x0000007807787810 */ /* 0x000fe20007ffe0ff */
[----:B------:R-:W-:Y:S01]  /*0660*/  IMAD.HI.U32 R2, R11, R4, RZ ;  /* 0x000000040b027227 */ /* 0x000fe200078e00ff */
[----:B------:R-:W-:-:S02]  /*0670*/  IADD3 R166, R7, 0xa5, RZ ;  /* 0x000000a507a67810 */ /* 0x000fc40007ffe0ff */
[----:B------:R-:W-:Y:S01]  /*0680*/  IADD3 R0, R8, R0, RZ ;  /* 0x0000000008007210 */ /* 0x000fe20007ffe0ff */
[----:B------:R-:W-:Y:S01]  /*0690*/  IMAD.MOV R2, RZ, RZ, -R2 ;  /* 0x000000ffff027224 */ /* 0x000fe200078e0a02 */
[----:B------:R-:W-:Y:S01]  /*06a0*/  IADD3 R211, R7, 0xd2, RZ ;  /* 0x000000d207d37810 */ /* 0x000fe20007ffe0ff */
[----:B------:R-:W-:Y:S01]  /*06b0*/  IMAD R5, R5, R126, RZ ;  /* 0x0000007e05057224 */ /* 0x000fe200078e02ff */
[----:B------:R-:W-:Y:S01]  /*06c0*/  R2UR UR5, R0 ;  /* 0x00000000000572ca */ /* 0x000fe200000e0000 */
[----:B------:R-:W-:Y:S02]  /*06d0*/  IMAD R0, R3, R2, R4 ;  /* 0x0000000203007224 */ /* 0x000fe400078e0204 */
[----:B------:R-:W-:Y:S02]  /*06e0*/  IMAD.MOV.U32 R244, RZ, RZ, RZ ;  /* 0x000000fffff47224 */ /* 0x000fe400078e00ff */
[C---:B------:R-:W-:Y:S01]  /*06f0*/  VIADD R9, R7.reuse, 0xff ;  /* 0x000000ff07097836 */ /* 0x040fe20000000000 */
[----:B------:R1:W-:Y:S01]  /*0700*/  STL [R1+0x24], R0 ;  /* 0x0000240001007387 */ /* 0x0003e20000100800 */
[----:B------:R-:W-:-:S02]  /*0710*/  VIADD R8, R7, 0x1 ;  /* 0x0000000107087836 */ /* 0x000fc40000000000 */
[----:B------:R-:W-:Y:S01]  /*0720*/  IMAD.HI.U32 R244, R245, R5, R244 ;  /* 0x00000005f5f47227 */ /* 0x000fe200078e00f4 */
[----:B------:R-:W-:Y:S01]  /*0730*/  STL [R1+0x1528], R9 ;  /* 0x0015280901007387 */ /* 0x000fe20000100800 */
[----:B------:R-:W-:Y:S02]  /*0740*/  IABS R16, R9 ;  /* 0x0000000900107213 */ /* 0x000fe40000000000 */
[C---:B------:R-:W-:Y:S01]  /*0750*/  VIADD R6, R7.reuse, 0x2 ;  /* 0x0000000207067836 */ /* 0x040fe20000000000 */
[----:B------:R2:W-:Y:S01]  /*0760*/  STL [R1+0x113c], R8 ;  /* 0x00113c0801007387 */ /* 0x0005e20000100800 */
[C---:B------:R-:W-:Y:S01]  /*0770*/  VIADD R5, R7.reuse, 0x3 ;  /* 0x0000000307057836 */ /* 0x040fe20000000000 */
[----:B------:R-:W-:Y:S01]  /*0780*/  ULEA UR5, UR5, UR6, 0x9 ;  /* 0x0000000605057291 */ /* 0x000fe2000f8e483f */
[C---:B-1----:R-:W-:Y:S01]  /*0790*/  VIADD R0, R7.reuse, 0x4 ;  /* 0x0000000407007836 */ /* 0x042fe20000000000 */
[----:B------:R1:W-:Y:S01]  /*07a0*/  STL [R1+0x1138], R6 ;  /* 0x0011380601007387 */ /* 0x0003e20000100800 */
[----:B------:R-:W-:Y:S01]  /*07b0*/  IABS R10, R6 ;  /* 0x00000006000a7213 */ /* 0x000fe20000000000 */
[----:B------:R-:W-:Y:S01]  /*07c0*/  VIADD R15, R7, 0xb ;  /* 0x0000000b070f7836 */ /* 0x000fe20000000000 */
[----:B------:R-:W-:Y:S01]  /*07d0*/  IABS R12, R5 ;  /* 0x00000005000c7213 */ /* 0x000fe20000000000 */
[----:B------:R-:W-:Y:S01]  /*07e0*/  STL [R1+0x1134], R5 ;  /* 0x0011340501007387 */ /* 0x000fe20000100800 */
[----:B------:R-:W-:Y:S01]  /*07f0*/  IABS R14, R0 ;  /* 0x00000000000e7213 */ /* 0x000fe20000000000 */
[----:B------:R-:W-:Y:S01]  /*0800*/  IMAD.HI.U32 R2, R11, R10, RZ ;  /* 0x0000000a0b027227 */ /* 0x000fe200078e00ff */
[----:B--2---:R-:W-:Y:S01]  /*0810*/  IABS R8, R8 ;  /* 0x0000000800087213 */ /* 0x004fe20000000000 */
[----:B------:R2:W-:Y:S01]  /*0820*/  STL [R1+0x1130], R0 ;  /* 0x0011300001007387 */ /* 0x0005e20000100800 */
[----:B------:R-:W-:Y:S01]  /*0830*/  IADD3 R247, R7, 0xf6, RZ ;  /* 0x000000f607f77810 */ /* 0x000fe20007ffe0ff */
[----:B-1----:R-:W-:Y:S01]  /*0840*/  IMAD.HI.U32 R6, R11, R16, RZ ;  /* 0x000000100b067227 */ /* 0x002fe200078e00ff */
[----:B------:R-:W-:-:S03]  /*0850*/  ULDC.64 UR6, c[0x0][0x210] ;  /* 0x0000840000067ab9 */ /* 0x000fc60000000a00 */
[----:B------:R-:W-:-:S04]  /*0860*/  IMAD.HI.U32 R4, R11, R12, RZ ;  /* 0x0000000c0b047227 */ /* 0x000fc800078e00ff */
[----:B--2---:R-:W-:-:S04]  /*0870*/  IMAD.HI.U32 R0, R11, R8, RZ ;  /* 0x000000080b007227 */ /* 0x004fc800078e00ff */
[----:B------:R-:W-:Y:S01]  /*0880*/  IMAD.MOV R9, RZ, RZ, -R6 ;  /* 0x000000ffff097224 */ /* 0x000fe200078e0a06 */
[----:B------:R-:W-:Y:S01]  /*0890*/  IADD3 R6, -R0, RZ, RZ ;  /* 0x000000ff00067210 */ /* 0x000fe20007ffe1ff */
[----:B------:R-:W-:-:S04]  /*08a0*/  IMAD.HI.U32 R5, R11, R14, RZ ;  /* 0x0000000e0b057227 */ /* 0x000fc800078e00ff */
[----:B------:R-:W-:Y:S02]  /*08b0*/  IMAD.MOV R2, RZ, RZ, -R2 ;  /* 0x000000ffff027224 */ /* 0x000fe400078e0a02 */
[----:B------:R-:W-:Y:S02]  /*08c0*/  IMAD.MOV R4, RZ, RZ, -R4 ;  /* 0x000000ffff047224 */ /* 0x000fe400078e0a04 */
[----:B------:R-:W-:Y:S02]  /*08d0*/  IMAD.MOV R5, RZ, RZ, -R5 ;  /* 0x000000ffff057224 */ /* 0x000fe400078e0a05 */
[C---:B------:R-:W-:Y:S02]  /*08e0*/  IMAD R8, R3.reuse, R6, R8 ;  /* 0x0000000603087224 */ /* 0x040fe400078e0208 */
[C---:B------:R-:W-:Y:S02]  /*08f0*/  IMAD R6, R3.reuse, R2, R10 ;  /* 0x0000000203067224 */ /* 0x040fe400078e020a */
[C---:B------:R-:W-:Y:S01]  /*0900*/  IMAD R4, R3.reuse, R4, R12 ;  /* 0x0000000403047224 */ /* 0x040fe200078e020c */
[----:B------:R1:W-:Y:S01]  /*0910*/  STL [R1+0x20], R8 ;  /* 0x0000200801007387 */ /* 0x0003e20000100800 */
[----:B------:R-:W-:-:S02]  /*0920*/  IMAD R2, R3, R5, R14 ;  /* 0x0000000503027224 */ /* 0x000fc400078e020e */
[----:B------:R-:W-:Y:S01]  /*0930*/  IMAD R0, R3, R9, R16 ;  /* 0x0000000903007224 */ /* 0x000fe200078e0210 */
[----:B------:R2:W-:Y:S01]  /*0940*/  STL [R1+0x1c], R6 ;  /* 0x00001c0601007387 */ /* 0x0005e20000100800 */
[C---:B------:R-:W-:Y:S02]  /*0950*/  VIADD R9, R7.reuse, 0x5 ;  /* 0x0000000507097836 */ /* 0x040fe40000000000 */
[C---:B------:R-:W-:Y:S01]  /*0960*/  VIADD R13, R7.reuse, 0xc ;  /* 0x0000000c070d7836 */ /* 0x040fe20000000000 */
[----:B------:R3:W-:Y:S01]  /*0970*/  STL [R1+0x18], R4 ;  /* 0x0000180401007387 */ /* 0x0007e20000100800 */
[C---:B------:R-:W-:Y:S01]  /*0980*/  VIADD R23, R7.reuse, 0xf ;  /* 0x0000000f07177836 */ /* 0x040fe20000000000 */
[----:B------:R-:W-:Y:S01]  /*0990*/  IABS R10, R9 ;  /* 0x00000009000a7213 */ /* 0x000fe20000000000 */
[C---:B-1----:R-:W-:Y:S01]  /*09a0*/  VIADD R8, R7.reuse, 0x6 ;  /* 0x0000000607087836 */ /* 0x042fe20000000000 */
[----:B------:R1:W-:Y:S01]  /*09b0*/  STL [R1+0x14], R2 ;  /* 0x0000140201007387 */ /* 0x0003e20000100800 */
[----:B------:R-:W-:-:S02]  /*09c0*/  VIADD R22, R7, 0x10 ;  /* 0x0000001007167836 */ /* 0x000fc40000000000 */
[C---:B--2---:R-:W-:Y:S01]  /*09d0*/  VIADD R6, R7.reuse, 0x7 ;  /* 0x0000000707067836 */ /* 0x044fe20000000000 */
[----:B------:R-:W-:Y:S01]  /*09e0*/  STL [R1+0x1158], R9 ;  /* 0x0011580901007387 */ /* 0x000fe20000100800 */
[----:B------:R-:W-:Y:S01]  /*09f0*/  IABS R12, R8 ;  /* 0x00000008000c7213 */ /* 0x000fe20000000000 */
[C---:B---3--:R-:W-:Y:S02]  /*0a00*/  VIADD R4, R7.reuse, 0x8 ;  /* 0x0000000807047836 */ /* 0x048fe40000000000 */
[----:B------:R2:W-:Y:S01]  /*0a10*/  STL [R1+0x115c], R8 ;  /* 0x00115c0801007387 */ /* 0x0005e20000100800 */
[----:B------:R-:W-:Y:S01]  /*0a20*/  IABS R14, R6 ;  /* 0x00000006000e7213 */ /* 0x000fe20000000000 */
[C---:B-1----:R-:W-:Y:S01]  /*0a30*/  VIADD R2, R7.reuse, 0x9 ;  /* 0x0000000907027836 */ /* 0x042fe20000000000 */
[----:B------:R-:W-:Y:S01]  /*0a40*/  IABS R16, R4 ;  /* 0x0000000400107213 */ /* 0x000fe20000000000 */
[----:B------:R1:W-:Y:S01]  /*0a50*/  STL [R1+0x1160], R6 ;  /* 0x0011600601007387 */ /* 0x0003e20000100800 */
[----:B------:R-:W-:-:S02]  /*0a60*/  VIADD R20, R7, 0x11 ;  /* 0x0000001107147836 */ /* 0x000fc40000000000 */
[----:B------:R-:W-:Y:S01]  /*0a70*/  IABS R18, R2 ;  /* 0x0000000200127213 */ /* 0x000fe20000000000 */
[----:B------:R3:W-:Y:S01]  /*0a80*/  STL [R1+0x1164], R4 ;  /* 0x0011640401007387 */ /* 0x0007e20000100800 */
[----:B------:R-:W-:-:S03]  /*0a90*/  IMAD.HI.U32 R5, R11, R14, RZ ;  /* 0x0000000e0b057227 */ /* 0x000fc600078e00ff */
[----:B------:R4:W-:Y:S01]  /*0aa0*/  STL [R1+0x1170], R2 ;  /* 0x0011700201007387 */ /* 0x0009e20000100800 */
[----:B--2---:R-:W-:-:S04]  /*0ab0*/  IMAD.HI.U32 R8, R11, R18, RZ ;  /* 0x000000120b087227 */ /* 0x004fc800078e00ff */
[----:B-1----:R-:W-:-:S04]  /*0ac0*/  IMAD.HI.U32 R6, R11, R16, RZ ;  /* 0x000000100b067227 */ /* 0x002fc800078e00ff */
[----:B---3--:R-:W-:-:S04]  /*0ad0*/  IMAD.HI.U32 R4, R11, R12, RZ ;  /* 0x0000000c0b047227 */ /* 0x008fc800078e00ff */
[----:B----4-:R-:W-:-:S04]  /*0ae0*/  IMAD.HI.U32 R2, R11, R10, RZ ;  /* 0x0000000a0b027227 */ /* 0x010fc800078e00ff */
[----:B------:R-:W-:Y:S01]  /*0af0*/  IMAD.MOV R4, RZ, RZ, -R4 ;  /* 0x000000ffff047224 */ /* 0x000fe200078e0a04 */
[----:B------:R-:W-:Y:S01]  /*0b00*/  IADD3 R2, -R2, RZ, RZ ;  /* 0x000000ff02027210 */ /* 0x000fe20007ffe1ff */
[----:B------:R-:W-:Y:S02]  /*0b10*/  IMAD.MOV R5, RZ, RZ, -R5 ;  /* 0x000000ffff057224 */ /* 0x000fe400078e0a05 */
[----:B------:R-:W-:Y:S02]  /*0b20*/  IMAD.MOV R8, RZ, RZ, -R8 ;  /* 0x000000ffff087224 */ /* 0x000fe400078e0a08 */
[C---:B------:R-:W-:Y:S02]  /*0b30*/  IMAD R9, R3.reuse, R2, R10 ;  /* 0x0000000203097224 */ /* 0x040fe400078e020a */
[----:B------:R-:W-:Y:S01]  /*0b40*/  IMAD R2, R3, R4, R12 ;  /* 0x0000000403027224 */ /* 0x000fe200078e020c */
[----:B------:R-:W-:Y:S01]  /*0b50*/  IABS R12, R15 ;  /* 0x0000000f000c7213 */ /* 0x000fe20000000000 */
[----:B------:R-:W-:Y:S01]  /*0b60*/  VIADD R10, R7, 0xa ;  /* 0x0000000a070a7836 */ /* 0x000fe20000000000 */
[----:B------:R1:W-:Y:S01]  /*0b70*/  STL [R1+0x10], R9 ;  /* 0x0000100901007387 */ /* 0x0003e20000100800 */
[----:B------:R-:W-:-:S02]  /*0b80*/  IMAD.MOV R6, RZ, RZ, -R6 ;  /* 0x000000ffff067224 */ /* 0x000fc400078e0a06 */
[C---:B------:R-:W-:Y:S01]  /*0b90*/  IMAD R252, R3.reuse, R5, R14 ;  /* 0x0000000503fc7224 */ /* 0x040fe200078e020e */
[----:B------:R2:W-:Y:S01]  /*0ba0*/  STL [R1+0xc], R2 ;  /* 0x00000c0201007387 */ /* 0x0005e20000100800 */
[C---:B------:R-:W-:Y:S01]  /*0bb0*/  IMAD R250, R3.reuse, R8, R18 ;  /* 0x0000000803fa7224 */ /* 0x040fe200078e0212 */
[----:B------:R-:W-:Y:S01]  /*0bc0*/  IABS R14, R13 ;  /* 0x0000000d000e7213 */ /* 0x000fe20000000000 */
[----:B------:R-:W-:Y:S01]  /*0bd0*/  IMAD R251, R3, R6, R16 ;  /* 0x0000000603fb7224 */ /* 0x000fe200078e0210 */
[----:B------:R3:W-:Y:S01]  /*0be0*/  STL [R1+0x117c], R10 ;  /* 0x00117c0a01007387 */ /* 0x0007e20000100800 */
[----:B------:R-:W-:-:S03]  /*0bf0*/  IMAD.HI.U32 R4, R11, R12, RZ ;  /* 0x0000000c0b047227 */ /* 0x000fc600078e00ff */
[----:B------:R-:W-:Y:S01]  /*0c00*/  STL [R1+0x1180], R15 ;  /* 0x0011800f01007387 */ /* 0x000fe20000100800 */
[C---:B-1----:R-:W-:Y:S01]  /*0c10*/  VIADD R9, R7.reuse, 0xd ;  /* 0x0000000d07097836 */ /* 0x042fe20000000000 */
[----:B--2---:R-:W-:Y:S01]  /*0c20*/  IADD3 R2, R7, 0xe, RZ ;  /* 0x0000000e07027810 */ /* 0x004fe20007ffe0ff */
[----:B------:R-:W-:Y:S01]  /*0c30*/  IMAD.HI.U32 R5, R11, R14, RZ ;  /* 0x0000000e0b057227 */ /* 0x000fe200078e00ff */
[----:B------:R-:W-:Y:S01]  /*0c40*/  STL [R1+0x1184], R13 ;  /* 0x0011840d01007387 */ /* 0x000fe20000100800 */
[----:B---3--:R-:W-:Y:S02]  /*0c50*/  IABS R10, R10 ;  /* 0x0000000a000a7213 */ /* 0x008fe40000000000 */
[C---:B------:R-:W-:Y:S01]  /*0c60*/  VIADD R19, R7.reuse, 0x13 ;  /* 0x0000001307137836 */ /* 0x040fe20000000000 */
[----:B------:R-:W-:Y:S01]  /*0c70*/  STL [R1+0x118c], R9 ;  /* 0x00118c0901007387 */ /* 0x000fe20000100800 */
[----:B------:R-:W-:Y:S01]  /*0c80*/  IABS R18, R2 ;  /* 0x0000000200127213 */ /* 0x000fe20000000000 */
[----:B------:R-:W-:Y:S01]  /*0c90*/  VIADD R29, R7, 0x19 ;  /* 0x00000019071d7836 */ /* 0x000fe20000000000 */
[----:B------:R-:W-:Y:S01]  /*0ca0*/  IABS R16, R9 ;  /* 0x0000000900107213 */ /* 0x000fe20000000000 */
[----:B------:R1:W-:Y:S01]  /*0cb0*/  STL [R1+0x1190], R2 ;  /* 0x0011900201007387 */ /* 0x0003e20000100800 */
[----:B------:R-:W-:Y:S01]  /*0cc0*/  IABS R24, R19 ;  /* 0x0000001300187213 */ /* 0x000fe20000000000 */
[----:B------:R-:W-:-:S04]  /*0cd0*/  IMAD.HI.U32 R8, R11, R18, RZ ;  /* 0x000000120b087227 */ /* 0x000fc800078e00ff */
[----:B------:R-:W-:-:S04]  /*0ce0*/  IMAD.HI.U32 R6, R11, R16, RZ ;  /* 0x000000100b067227 */ /* 0x000fc800078e00ff */
[----:B-1----:R-:W-:-:S04]  /*0cf0*/  IMAD.HI.U32 R2, R11, R10, RZ ;  /* 0x0000000a0b027227 */ /* 0x002fc800078e00ff */
[----:B------:R-:W-:Y:S02]  /*0d00*/  IMAD.MOV R2, RZ, RZ, -R2 ;  /* 0x000000ffff027224 */ /* 0x000fe400078e0a02 */
[----:B------:R-:W-:Y:S02]  /*0d10*/  IMAD.MOV R9, RZ, RZ, -R4 ;  /* 0x000000ffff097224 */ /* 0x000fe400078e0a04 */
[----:B------:R-:W-:Y:S02]  /*0d20*/  IMAD.MOV R13, RZ, RZ, -R5 ;  /* 0x000000ffff0d7224 */ /* 0x000fe400078e0a05 */
[----:B------:R-:W-:Y:S02]  /*0d30*/  IMAD.MOV R17, RZ, RZ, -R8 ;  /* 0x000000ffff117224 */ /* 0x000fe400078e0a08 */
[----:B------:R-:W-:Y:S02]  /*0d40*/  IMAD R4, R3, R2, R10 ;  /* 0x0000000203047224 */ /* 0x000fe400078e020a */
[----:B------:R-:W-:-:S02]  /*0d50*/  IMAD.MOV R15, RZ, RZ, -R6 ;  /* 0x000000ffff0f7224 */ /* 0x000fc400078e0a06 */
[C---:B------:R-:W-:Y:S01]  /*0d60*/  IMAD R5, R3.reuse, R9, R12 ;  /* 0x0000000903057224 */ /* 0x040fe200078e020c */
[----:B------:R-:W-:Y:S01]  /*0d70*/  STL [R1+0x1574], R4 ;  /* 0x0015740401007387 */ /* 0x000fe20000100800 */
[C---:B------:R-:W-:Y:S02]  /*0d80*/  IMAD R6, R3.reuse, R13, R14 ;  /* 0x0000000d03067224 */ /* 0x040fe400078e020e */
[C---:B------:R-:W-:Y:S01]  /*0d90*/  IMAD R9, R3.reuse, R17, R18 ;  /* 0x0000001103097224 */ /* 0x040fe200078e0212 */
[----:B------:R-:W-:Y:S01]  /*0da0*/  STL [R1+0x1578], R5 ;  /* 0x0015780501007387 */ /* 0x000fe20000100800 */
[----:B------:R-:W-:Y:S01]  /*0db0*/  IABS R18, R22 ;  /* 0x0000001600127213 */ /* 0x000fe20000000000 */
[----:B------:R-:W-:Y:S01]  /*0dc0*/  IMAD R8, R3, R15, R16 ;  /* 0x0000000f03087224 */ /* 0x000fe200078e0210 */
[----:B------:R-:W-:Y:S01]  /*0dd0*/  IABS R16, R23 ;  /* 0x0000001700107213 */ /* 0x000fe20000000000 */
[----:B------:R1:W-:Y:S01]  /*0de0*/  STL [R1+0x1570], R6 ;  /* 0x0015700601007387 */ /* 0x0003e20000100800 */
[----:B------:R-:W-:-:S03]  /*0df0*/  IMAD.HI.U32 R14, R11, R24, RZ ;  /* 0x000000180b0e7227 */ /* 0x000fc600078e00ff */
[----:B------:R2:W-:Y:S01]  /*0e00*/  STL [R1+0x156c], R9 ;  /* 0x00156c0901007387 */ /* 0x0005e20000100800 */
[----:B------:R-:W-:-:S03]  /*0e10*/  IMAD.HI.U32 R2, R11, R16, RZ ;  /* 0x000000100b027227 */ /* 0x000fc600078e00ff */
[----:B------:R3:W-:Y:S01]  /*0e20*/  STL [R1+0x11a0], R23 ;  /* 0x0011a01701007387 */ /* 0x0007e20000100800 */
[----:B------:R-:W-:Y:S01]  /*0e30*/  IMAD.HI.U32 R10, R11, R18, RZ ;  /* 0x000000120b0a7227 */ /* 0x000fe200078e00ff */
[C---:B-1----:R-:W-:Y:S02]  /*0e40*/  IADD3 R6, R7.reuse, 0x16, RZ ;  /* 0x0000001607067810 */ /* 0x042fe40007ffe0ff */
[----:B------:R1:W-:Y:S01]  /*0e50*/  STL [R1+0x11a4], R22 ;  /* 0x0011a41601007387 */ /* 0x0003e20000100800 */
[C---:B------:R-:W-:Y:S02]  /*0e60*/  VIADD R4, R7.reuse, 0x18 ;  /* 0x0000001807047836 */ /* 0x040fe40000000000 */
[C---:B--2---:R-:W-:Y:S01]  /*0e70*/  VIADD R9, R7.reuse, 0x15 ;  /* 0x0000001507097836 */ /* 0x044fe20000000000 */
[----:B------:R2:W-:Y:S01]  /*0e80*/  STL [R1+0x11a8], R20 ;  /* 0x0011a81401007387 */ /* 0x0005e20000100800 */
[C---:B------:R-:W-:Y:S01]  /*0e90*/  VIADD R5, R7.reuse, 0x17 ;  /* 0x0000001707057836 */ /* 0x040fe20000000000 */
[----:B------:R-:W-:Y:S01]  /*0ea0*/  IABS R28, R4 ;  /* 0x00000004001c7213 */ /* 0x000fe20000000000 */
[----:B---3--:R-:W-:Y:S01]  /*0eb0*/  VIADD R23, R7, 0x14 ;  /* 0x0000001407177836 */ /* 0x008fe20000000000 */
[----:B------:R-:W-:Y:S01]  /*0ec0*/  STL [R1+0x11ac], R21 ;  /* 0x0011ac1501007387 */ /* 0x000fe20000100800 */
[----:B------:R-:W-:Y:S01]  /*0ed0*/  IMAD.MOV R2, RZ, RZ, -R2 ;  /* 0x000000ffff027224 */ /* 0x000fe200078e0a02 */
[----:B-1----:R-:W-:Y:S01]  /*0ee0*/  IABS R22, R21 ;  /* 0x0000001500167213 */ /* 0x002fe20000000000 */
[----:B------:R-:W-:Y:S01]  /*0ef0*/  IMAD.MOV R15, RZ, RZ, -R10 ;  /* 0x000000ffff0f7224 */ /* 0x000fe200078e0a0a */
[----:B------:R1:W-:Y:S01]  /*0f00*/  STL [R1+0x11b4], R19 ;  /* 0x0011b41301007387 */ /* 0x0003e20000100800 */
[----:B------:R-:W-:Y:S01]  /*0f10*/  IABS R26, R5 ;  /* 0x00000005001a7213 */ /* 0x000fe20000000000 */
[----:B------:R-:W-:Y:S01]  /*0f20*/  IMAD R10, R3, R2, R16 ;  /* 0x00000002030a7224 */ /* 0x000fe200078e0210 */
[----:B--2---:R-:W-:Y:S01]  /*0f30*/  IABS R20, R20 ;  /* 0x0000001400147213 */ /* 0x004fe20000000000 */
[C---:B------:R-:W-:Y:S01]  /*0f40*/  IMAD.HI.U32 R13, R11.reuse, R22, RZ ;  /* 0x000000160b0d7227 */ /* 0x040fe200078e00ff */
[----:B------:R-:W-:Y:S03]  /*0f50*/  STL [R1+0x11c0], R23 ;  /* 0x0011c01701007387 */ /* 0x000fe60000100800 */
[----:B------:R-:W-:Y:S01]  /*0f60*/  IMAD.HI.U32 R12, R11, R20, RZ ;  /* 0x000000140b0c7227 */ /* 0x000fe200078e00ff */
[----:B------:R2:W-:Y:S03]  /*0f70*/  STL [R1+0x11c8], R9 ;  /* 0x0011c80901007387 */ /* 0x0005e60000100800 */
[----:B------:R-:W-:Y:S01]  /*0f80*/  IMAD.MOV R17, RZ, RZ, -R12 ;  /* 0x000000ffff117224 */ /* 0x000fe200078e0a0c */
[----:B------:R3:W-:Y:S01]  /*0f90*/  STL [R1+0x11cc], R6 ;  /* 0x0011cc0601007387 */ /* 0x0007e20000100800 */
[----:B-1----:R-:W-:-:S02]  /*0fa0*/  IMAD.MOV R19, RZ, RZ, -R13 ;  /* 0x000000ffff137224 */ /* 0x002fc400078e0a0d */
[C---:B------:R-:W-:Y:S01]  /*0fb0*/  IMAD R13, R3.reuse, R17, R20 ;  /* 0x00000011030d7224 */ /* 0x040fe200078e0214 */
[----:B------:R-:W-:Y:S01]  /*0fc0*/  IABS R20, R23 ;  /* 0x0000001700147213 */ /* 0x000fe20000000000 */
[----:B------:R-:W-:Y:S01]  /*0fd0*/  IMAD.MOV R21, RZ, RZ, -R14 ;  /* 0x000000ffff157224 */ /* 0x000fe200078e0a0e */
[----:B------:R1:W-:Y:S01]  /*0fe0*/  STL [R1+0x11d4], R5 ;  /* 0x0011d40501007387 */ /* 0x0003e20000100800 */
[C---:B------:R-:W-:Y:S01]  /*0ff0*/  IMAD R14, R3.reuse, R19, R22 ;  /* 0x00000013030e7224 */ /* 0x040fe200078e0216 */
[----:B------:R-:W-:Y:S01]  /*1000*/  IABS R22, R9 ;  /* 0x0000000900167213 */ /* 0x000fe20000000000 */
[C---:B------:R-:W-:Y:S01]  /*1010*/  IMAD R12, R3.reuse, R15, R18 ;  /* 0x0000000f030c7224 */ /* 0x040fe200078e0212 */
[----:B------:R4:W-:Y:S01]  /*1020*/  STL [R1+0x11dc], R4 ;  /* 0x0011dc0401007387 */ /* 0x0009e20000100800 */
[----:B------:R-:W-:Y:S01]  /*1030*/  IMAD R15, R3, R21, R24 ;  /* 0x00000015030f7224 */ /* 0x000fe200078e0218 */
[----:B------:R-:W-:Y:S01]  /*1040*/  IABS R24, R6 ;  /* 0x0000000600187213 */ /* 0x000fe20000000000 */
[----:B------:R-:W-:Y:S01]  /*1050*/  IMAD.HI.U32 R2, R11, R20, RZ ;  /* 0x000000140b027227 */ /* 0x000fe200078e00ff */
[----:B--2---:R-:W-:Y:S01]  /*1060*/  IADD3 R9, R7, 0x1a, RZ ;  /* 0x0000001a07097810 */ /* 0x004fe20007ffe0ff */
[----:B------:R-:W-:Y:S02]  /*1070*/  STL [R1+0x11e4], R29 ;  /* 0x0011e41d01007387 */ /* 0x000fe40000100800 */
[----:B------:R-:W-:-:S02]  /*1080*/  IMAD.HI.U32 R19, R11, R28, RZ ;  /* 0x0000001c0b137227 */ /* 0x000fc400078e00ff */
[----:B------:R-:W-:Y:S02]  /*1090*/  STL [R1+0x11e8], R9 ;  /* 0x0011e80901007387 */ /* 0x000fe40000100800 */
[----:B---3--:R-:W-:Y:S02]  /*10a0*/  VIADD R6, R7, 0x1b ;  /* 0x0000001b07067836 */ /* 0x008fe40000000000 */
[----:B------:R-:W-:-:S03]  /*10b0*/  IMAD.HI.U32 R16, R11, R22, RZ ;  /* 0x000000160b107227 */ /* 0x000fc600078e00ff */
[----:B------:R-:W-:Y:S01]  /*10c0*/  IABS R30, R6 ;  /* 0x00000006001e7213 */ /* 0x000fe20000000000 */
[----:B------:R-:W-:Y:S01]  /*10d0*/  IMAD.HI.U32 R18, R11, R26, RZ ;  /* 0x0000001a0b127227 */ /* 0x000fe200078e00ff */
[----:B------:R-:W-:Y:S03]  /*10e0*/  STL [R1+0x11ec], R6 ;  /* 0x0011ec0601007387 */ /* 0x000fe60000100800 */
[----:B------:R-:W-:Y:S02]  /*10f0*/  IMAD.MOV R2, RZ, RZ, -R2 ;  /* 0x000000ffff027224 */ /* 0x000fe400078e0a02 */
[----:B------:R-:W-:Y:S02]  /*1100*/  IMAD.MOV R27, RZ, RZ, -R19 ;  /* 0x000000ffff1b7224 */ /* 0x000fe400078e0a13 */
[----:B-1----:R-:W-:Y:S02]  /*1110*/  VIADD R5, R7, 0x1c ;  /* 0x0000001c07057836 */ /* 0x002fe40000000000 */
[----:B------:R-:W-:-:S03]  /*1120*/  IMAD.HI.U32 R17, R11, R24, RZ ;  /* 0x000000180b117227 */ /* 0x000fc600078e00ff */
[----:B------:R-:W-:Y:S01]  /*1130*/  IABS R32, R5 ;  /* 0x0000000500207213 */ /* 0x000fe20000000000 */
[----:B----4-:R-:W-:Y:S01]  /*1140*/  VIADD R4, R7, 0x1d ;  /* 0x0000001d07047836 */ /* 0x010fe20000000000 */
[----:B------:R-:W-:Y:S01]  /*1150*/  STL [R1+0x11f4], R5 ;  /* 0x0011f40501007387 */ /* 0x000fe20000100800 */
[----:B------:R-:W-:Y:S02]  /*1160*/  IMAD.MOV R21, RZ, RZ, -R16 ;  /* 0x000000ffff157224 */ /* 0x000fe400078e0a10 */
[----:B------:R-:W-:Y:S01]  /*1170*/  IMAD.MOV R25, RZ, RZ, -R18 ;  /* 0x000000ffff197224 */ /* 0x000fe200078e0a12 */
[----:B------:R-:W-:Y:S01]  /*1180*/  IABS R34, R4 ;  /* 0x0000000400227213 */ /* 0x000fe20000000000 */
[C---:B------:R-:W-:Y:S01]  /*1190*/  IMAD R16, R3.reuse, R2, R20 ;  /* 0x0000000203107224 */ /* 0x040fe200078e0214 */
[----:B------:R1:W-:Y:S01]  /*11a0*/  STL [R1+0x11fc], R4 ;  /* 0x0011fc0401007387 */ /* 0x0003e20000100800 */
[C---:B------:R-:W-:Y:S01]  /*11b0*/  IMAD R20, R3.reuse, R27, R28 ;  /* 0x0000001b03147224 */ /* 0x040fe200078e021c */
[----:B------:R-:W-:Y:S01]  /*11c0*/  IABS R28, R9 ;  /* 0x00000009001c7213 */ /* 0x000fe20000000000 */
[----:B------:R-:W-:Y:S01]  /*11d0*/  IMAD.MOV R23, RZ, RZ, -R17 ;  /* 0x000000ffff177224 */ /* 0x000fe200078e0a11 */
[----:B------:R-:W-:Y:S01]  /*11e0*/  STL [R1+0x1208], R33 ;  /* 0x0012082101007387 */ /* 0x000fe20000100800 */
[----:B------:R-:W-:-:S02]  /*11f0*/  IMAD R17, R3, R21, R22 ;  /* 0x0000001503117224 */ /* 0x000fc400078e0216 */
[----:B------:R-:W-:Y:S01]  /*1200*/  IMAD R19, R3, R25, R26 ;  /* 0x0000001903137224 */ /* 0x000fe200078e021a */
[----:B------:R-:W-:Y:S01]  /*1210*/  IABS R26, R29 ;  /* 0x0000001d001a7213 */ /* 0x000fe20000000000 */
[----:B------:R-:W-:-:S04]  /*1220*/  IMAD.HI.U32 R22, R11, R30, RZ ;  /* 0x0000001e0b167227 */ /* 0x000fc800078e00ff */
[----:B------:R-:W-:Y:S02]  /*1230*/  IMAD R18, R3, R23, R24 ;  /* 0x0000001703127224 */ /* 0x000fe400078e0218 */
[----:B------:R-:W-:-:S04]  /*1240*/  IMAD.HI.U32 R21, R11, R28, RZ ;  /* 0x0000001c0b157227 */ /* 0x000fc800078e00ff */
[----:B------:R-:W-:-:S04]  /*1250*/  IMAD.HI.U32 R23, R11, R32, RZ ;  /* 0x000000200b177227 */ /* 0x000fc800078e00ff */
[----:B-1----:R-:W-:Y:S02]  /*1260*/  VIADD R4, R7, 0x22 ;  /* 0x0000002207047836 */ /* 0x002fe40000000000 */
[----:B------:R-:W-:-:S03]  /*1270*/  IMAD.HI.U32 R24, R11, R34, RZ ;  /* 0x000000220b187227 */ /* 0x000fc600078e00ff */
[----:B------:R-:W-:Y:S01]  /*1280*/  IABS R38, R4 ;  /* 0x0000000400267213 */ /* 0x000fe20000000000 */
[----:B------:R-:W-:Y:S02]  /*1290*/  IMAD.MOV R27, RZ, RZ, -R22 ;  /* 0x000000ffff1b7224 */ /* 0x000fe400078e0a16 */
[----:B------:R-:W-:-:S04]  /*12a0*/  IMAD.HI.U32 R2, R11, R26, RZ ;  /* 0x0000001a0b027227 */ /* 0x000fc800078e00ff */
[----:B------:R-:W-:Y:S02]  /*12b0*/  IMAD.MOV R25, RZ, RZ, -R21 ;  /* 0x000000ffff197224 */ /* 0x000fe400078e0a15 */
[----:B------:R-:W-:Y:S02]  /*12c0*/  IMAD.MOV R29, RZ, RZ, -R23 ;  /* 0x000000ffff1d7224 */ /* 0x000fe400078e0a17 */
[C---:B------:R-:W-:Y:S02]  /*12d0*/  VIADD R9, R7.reuse, 0x1f ;  /* 0x0000001f07097836 */ /* 0x040fe40000000000 */
[----:B------:R-:W-:Y:S02]  /*12e0*/  VIADD R5, R7, 0x21 ;  /* 0x0000002107057836 */ /* 0x000fe40000000000 */
[----:B------:R-:W-:Y:S01]  /*12f0*/  IMAD.MOV R31, RZ, RZ, -R24 ;  /* 0x000000ffff1f7224 */ /* 0x000fe200078e0a18 */
[----:B------:R-:W-:Y:S01]  /*1300*/  STL [R1+0x120c], R9 ;  /* 0x00120c0901007387 */ /* 0x000fe20000100800 */
[----:B------:R-:W-:Y:S01]  /*1310*/  IMAD R23, R3, R27, R30 ;  /* 0x0000001b03177224 */ /* 0x000fe200078e021e */
[----:B------:R-:W-:Y:S01]  /*1320*/  IABS R30, R33 ;  /* 0x00000021001e7213 */ /* 0x000fe20000000000 */
[----:B------:R-:W-:Y:S01]  /*1330*/  VIADD R6, R7, 0x20 ;  /* 0x0000002007067836 */ /* 0x000fe20000000000 */
[----:B------:R-:W-:Y:S01]  /*1340*/  IABS R36, R5 ;  /* 0x0000000500247213 */ /* 0x000fe20000000000 */
[----:B------:R-:W-:-:S02]  /*1350*/  IMAD.MOV R2, RZ, RZ, -R2 ;  /* 0x000000ffff027224 */ /* 0x000fc400078e0a02 */
[C---:B------:R-:W-:Y:S01]  /*1360*/  IMAD R22, R3.reuse, R25, R28 ;  /* 0x0000001903167224 */ /* 0x040fe200078e021c */
[----:B------:R1:W-:Y:S01]  /*1370*/  STL [R1+0x1210], R6 ;  /* 0x0012100601007387 */ /* 0x0003e20000100800 */
[C---:B------:R-:W-:Y:S01]  /*1380*/  IMAD R24, R3.reuse, R29, R32 ;  /* 0x0000001d03187224 */ /* 0x040fe200078e0220 */
[----:B------:R-:W-:Y:S01]  /*1390*/  IABS R32, R9 ;  /* 0x0000000900207213 */ /* 0x000fe20000000000 */
[C---:B------:R-:W-:Y:S01]  /*13a0*/  IMAD R25, R3.reuse, R31, R34 ;  /* 0x0000001f03197224 */ /* 0x040fe200078e0222 */
[----:B------:R-:W-:Y:S01]  /*13b0*/  IABS R34, R6 ;  /* 0x0000000600227213 */ /* 0x000fe20000000000 */
[----:B------:R-:W-:Y:S01]  /*13c0*/  IMAD R21, R3, R2, R26 ;  /* 0x0000000203157224 */ /* 0x000fe200078e021a */
[----:B------:R2:W-:Y:S01]  /*13d0*/  STL [R1+0x1214], R5 ;  /* 0x0012140501007387 */ /* 0x0005e20000100800 */
[----:B------:R-:W-:-:S03]  /*13e0*/  IMAD.HI.U32 R29, R11, R38, RZ ;  /* 0x000000260b1d7227 */ /* 0x000fc600078e00ff */
[----:B------:R3:W-:Y:S01]  /*13f0*/  STL [R1+0x121c], R4 ;  /* 0x00121c0401007387 */ /* 0x0007e20000100800 */
[----:B------:R-:W-:Y:S01]  /*1400*/  IMAD.HI.U32 R2, R11, R30, RZ ;  /* 0x0000001e0b027227 */ /* 0x000fe200078e00ff */
[----:B------:R-:W-:-:S03]  /*1410*/  IADD3 R37, -R29, RZ, RZ ;  /* 0x000000ff1d257210 */ /* 0x000fc60007ffe1ff */
[----:B-1----:R-:W-:Y:S02]  /*1420*/  VIADD R6, R7, 0x25 ;  /* 0x0000002507067836 */ /* 0x002fe40000000000 */
[----:B------:R-:W-:-:S03]  /*1430*/  IMAD.HI.U32 R26, R11, R32, RZ ;  /* 0x000000200b1a7227 */ /* 0x000fc600078e00ff */
[----:B------:R-:W-:Y:S01]  /*1440*/  IABS R40, R6 ;  /* 0x0000000600287213 */ /* 0x000fe20000000000 */
[----:B------:R-:W-:-:S04]  /*1450*/  IMAD.HI.U32 R28, R11, R36, RZ ;  /* 0x000000240b1c7227 */ /* 0x000fc800078e00ff */
[----:B--2---:R-:W-:Y:S02]  /*1460*/  VIADD R5, R7, 0x26 ;  /* 0x0000002607057836 */ /* 0x004fe40000000000 */
[----:B------:R-:W-:-:S03]  /*1470*/  IMAD.HI.U32 R27, R11, R34, RZ ;  /* 0x000000220b1b7227 */ /* 0x000fc600078e00ff */
[----:B------:R-:W-:Y:S01]  /*1480*/  IABS R42, R5 ;  /* 0x00000005002a7213 */ /* 0x000fe20000000000 */
[----:B------:R-:W-:Y:S02]  /*1490*/  IMAD.MOV R2, RZ, RZ, -R2 ;  /* 0x000000ffff027224 */ /* 0x000fe400078e0a02 */
[C---:B------:R-:W-:Y:S02]  /*14a0*/  VIADD R9, R7.reuse, 0x24 ;  /* 0x0000002407097836 */ /* 0x040fe40000000000 */
[C---:B---3--:R-:W-:Y:S02]  /*14b0*/  VIADD R4, R7.reuse, 0x27 ;  /* 0x0000002707047836 */ /* 0x048fe40000000000 */
[----:B------:R-:W-:Y:S02]  /*14c0*/  IMAD.MOV R31, RZ, RZ, -R26 ;  /* 0x000000ffff1f7224 */ /* 0x000fe400078e0a1a */
[----:B------:R-:W-:Y:S01]  /*14d0*/  IMAD.MOV R35, RZ, RZ, -R28 ;  /* 0x000000ffff237224 */ /* 0x000fe200078e0a1c */
[----:B------:R-:W-:Y:S01]  /*14e0*/  IABS R44, R4 ;  /* 0x00000004002c7213 */ /* 0x000fe20000000000 */
[----:B------:R-:W-:-:S02]  /*14f0*/  VIADD R39, R7, 0x23 ;  /* 0x0000002307277836 */ /* 0x000fc40000000000 */
[----:B------:R-:W-:Y:S02]  /*1500*/  IMAD.MOV R33, RZ, RZ, -R27 ;  /* 0x000000ffff217224 */ /* 0x000fe400078e0a1b */
[C---:B------:R-:W-:Y:S01]  /*1510*/  IMAD R26, R3.reuse, R2, R30 ;  /* 0x00000002031a7224 */ /* 0x040fe200078e021e */
[----:B------:R1:W-:Y:S01]  /*1520*/  STL [R1+0x1230], R39 ;  /* 0x0012302701007387 */ /* 0x0003e20000100800 */
[C---:B------:R-:W-:Y:S01]  /*1530*/  IMAD R30, R3.reuse, R37, R38 ;  /* 0x00000025031e7224 */ /* 0x040fe200078e0226 */
[----:B------:R-:W-:Y:S01]  /*1540*/  IABS R38, R9 ;  /* 0x0000000900267213 */ /* 0x000fe20000000000 */
[C---:B------:R-:W-:Y:S01]  /*1550*/  IMAD R27, R3.reuse, R31, R32 ;  /* 0x0000001f031b7224 */ /* 0x040fe200078e0220 */
[----:B------:R-:W-:Y:S01]  /*1560*/  STL [R1+0x1234], R9 ;  /* 0x0012340901007387 */ /* 0x000fe20000100800 */
[C---:B------:R-:W-:Y:S01]  /*1570*/  IMAD R29, R3.reuse, R35, R36 ;  /* 0x00000023031d7224 */ /* 0x040fe200078e0224 */
[----:B------:R-:W-:Y:S01]  /*1580*/  IABS R36, R39 ;  /* 0x0000002700247213 */ /* 0x000fe20000000000 */
[----:B------:R-:W-:Y:S01]  /*1590*/  IMAD R28, R3, R33, R34 ;  /* 0x00000021031c7224 */ /* 0x000fe200078e0222 */
[----:B------:R-:W-:Y:S01]  /*15a0*/  STL [R1+0x1238], R6 ;  /* 0x0012380601007387 */ /* 0x000fe20000100800 */
[----:B------:R-:W-:-:S03]  /*15b0*/  IMAD.HI.U32 R32, R11, R40, RZ ;  /* 0x000000280b207227 */ /* 0x000fc600078e00ff */
[----:B------:R-:W-:Y:S01]  /*15c0*/  STL [R1+0x123c], R5 ;  /* 0x00123c0501007387 */ /* 0x000fe20000100800 */
[----:B------:R-:W-:-:S03]  /*15d0*/  IMAD.HI.U32 R33, R11, R42, RZ ;  /* 0x0000002a0b217227 */ /* 0x000fc600078e00ff */
[----:B------:R2:W-:Y:S01]  /*15e0*/  STL [R1+0x1240], R4 ;  /* 0x0012400401007387 */ /* 0x0005e20000100800 */
[----:B------:R-:W-:Y:S01]  /*15f0*/  IMAD.HI.U32 R31, R11, R38, RZ ;  /* 0x000000260b1f7227 */ /* 0x000fe200078e00ff */
[----:B-1----:R-:W-:-:S03]  /*1600*/  IADD3 R39, -R33, RZ, RZ ;  /* 0x000000ff21277210 */ /* 0x002fc60007ffe1ff */
[----:B------:R-:W-:-:S04]  /*1610*/  IMAD.HI.U32 R34, R11, R44, RZ ;  /* 0x0000002c0b227227 */ /* 0x000fc800078e00ff */
[----:B------:R-:W-:Y:S02]  /*1620*/  IMAD.MOV R37, RZ, RZ, -R32 ;  /* 0x000000ffff257224 */ /* 0x000fe400078e0a20 */
[----:B------:R-:W-:Y:S02]  /*1630*/  VIADD R43, R7, 0x28 ;  /* 0x00000028072b7836 */ /* 0x000fe40000000000 */
[----:B------:R-:W-:-:S03]  /*1640*/  IMAD.HI.U32 R2, R11, R36, RZ ;  /* 0x000000240b027227 */ /* 0x000fc600078e00ff */
[----:B------:R-:W-:Y:S01]  /*1650*/  STL [R1+0x1250], R43 ;  /* 0x0012502b01007387 */ /* 0x000fe20000100800 */
[C---:B--2---:R-:W-:Y:S02]  /*1660*/  VIADD R4, R7.reuse, 0x2c ;  /* 0x0000002c07047836 */ /* 0x044fe40000000000 */
[----:B------:R-:W-:Y:S02]  /*1670*/  IMAD.MOV R35, RZ, RZ, -R31 ;  /* 0x000000ffff237224 */ /* 0x000fe400078e0a1f */
[C---:B------:R-:W-:Y:S01]  /*1680*/  VIADD R9, R7.reuse, 0x29 ;  /* 0x0000002907097836 */ /* 0x040fe20000000000 */
[----:B------:R-:W-:Y:S01]  /*1690*/  IABS R48, R4 ;  /* 0x0000000400307213 */ /* 0x000fe20000000000 */
        /* <DEDUP_REMOVED lines=18> */
[----:B------:R-:W-:-:S04]  /*17c0*/  IMAD.HI.U32 R39, R11, R48, RZ ;  /* 0x000000300b277227 */ /* 0x000fc800078e00ff */
[----:B-1----:R-:W-:Y:S02]  /*17d0*/  VIADD R6, R7, 0x2f ;  /* 0x0000002f07067836 */ /* 0x002fe40000000000 */
[----:B------:R-:W-:-:S03]  /*17e0*/  IMAD.HI.U32 R36, R11, R42, RZ ;  /* 0x0000002a0b247227 */ /* 0x000fc600078e00ff */
[----:B------:R-:W-:Y:S01]  /*17f0*/  IABS R50, R6 ;  /* 0x0000000600327213 */ /* 0x000fe20000000000 */
[----:B------:R-:W-:-:S04]  /*1800*/  IMAD.HI.U32 R38, R11, R46, RZ ;  /* 0x0000002e0b267227 */ /* 0x000fc800078e00ff */
[----:B------:R-:W-:-:S04]  /*1810*/  IMAD.HI.U32 R37, R11, R44, RZ ;  /* 0x0000002c0b257227 */ /* 0x000fc800078e00ff */
[----:B------:R-:W-:Y:S01]  /*1820*/  IMAD.MOV R2, RZ, RZ, -R2 ;  /* 0x000000ffff027224 */ /* 0x000fe200078e0a02 */
[----:B------:R-:W-:Y:S01]  /*1830*/  IADD3 R43, -R37, RZ, RZ ;  /* 0x000000ff252b7210 */ /* 0x000fe20007ffe1ff */
[----:B------:R-:W-:Y:S02]  /*1840*/  IMAD.MOV R47, RZ, RZ, -R39 ;  /* 0x000000ffff2f7224 */ /* 0x000fe400078e0a27 */
[C---:B------:R-:W-:Y:S02]  /*1850*/  VIADD R9, R7.reuse, 0x2e ;  /* 0x0000002e07097836 */ /* 0x040fe40000000000 */
[C---:B--2---:R-:W-:Y:S02]  /*1860*/  VIADD R5, R7.reuse, 0x30 ;  /* 0x0000003007057836 */ /* 0x044fe40000000000 */
[----:B------:R-:W-:Y:S02]  /*1870*/  IMAD.MOV R41, RZ, RZ, -R36 ;  /* 0x000000ffff297224 */ /* 0x000fe400078e0a24 */
[----:B------:R-:W-:Y:S01]  /*1880*/  IMAD.MOV R45, RZ, RZ, -R38 ;  /* 0x000000ffff2d7224 */ /* 0x000fe200078e0a26 */
[----:B------:R-:W-:Y:S01]  /*1890*/  IABS R52, R5 ;  /* 0x0000000500347213 */ /* 0x000fe20000000000 */
[----:B------:R-:W-:-:S02]  /*18a0*/  VIADD R49, R7, 0x2d ;  /* 0x0000002d07317836 */ /* 0x000fc40000000000 */
[----:B------:R-:W-:Y:S02]  /*18b0*/  IMAD R36, R3, R2, R40 ;  /* 0x0000000203247224 */ /* 0x000fe400078e0228 */
[----:B---3--:R-:W-:Y:S01]  /*18c0*/  VIADD R4, R7, 0x31 ;  /* 0x0000003107047836 */ /* 0x008fe20000000000 */
[----:B------:R1:W-:Y:S01]  /*18d0*/  STL [R1+0x1274], R49 ;  /* 0x0012743101007387 */ /* 0x0003e20000100800 */
[C---:B------:R-:W-:Y:S01]  /*18e0*/  IMAD R40, R3.reuse, R47, R48 ;  /* 0x0000002f03287224 */ /* 0x040fe200078e0230 */
[----:B------:R-:W-:Y:S01]  /*18f0*/  IABS R48, R9 ;  /* 0x0000000900307213 */ /* 0x000fe20000000000 */
[C---:B------:R-:W-:Y:S01]  /*1900*/  IMAD R37, R3.reuse, R41, R42 ;  /* 0x0000002903257224 */ /* 0x040fe200078e022a */
[----:B------:R-:W-:Y:S01]  /*1910*/  IABS R54, R4 ;  /* 0x0000000400367213 */ /* 0x000fe20000000000 */
[----:B------:R-:W-:Y:S01]  /*1920*/  IMAD R39, R3, R45, R46 ;  /* 0x0000002d03277224 */ /* 0x000fe200078e022e */
[----:B------:R-:W-:Y:S01]  /*1930*/  IABS R46, R49 ;  /* 0x00000031002e7213 */ /* 0x000fe20000000000 */
[----:B------:R-:W-:Y:S01]  /*1940*/  IMAD.HI.U32 R42, R11, R50, RZ ;  /* 0x000000320b2a7227 */ /* 0x000fe200078e00ff */
[----:B------:R2:W-:Y:S03]  /*1950*/  STL [R1+0x1278], R9 ;  /* 0x0012780901007387 */ /* 0x0005e60000100800 */
[----:B------:R-:W-:Y:S01]  /*1960*/  IMAD R38, R3, R43, R44 ;  /* 0x0000002b03267224 */ /* 0x000fe200078e022c */
[----:B------:R-:W-:Y:S01]  /*1970*/  STL [R1+0x127c], R6 ;  /* 0x00127c0601007387 */ /* 0x000fe20000100800 */
[----:B------:R-:W-:-:S03]  /*1980*/  IMAD.HI.U32 R41, R11, R48, RZ ;  /* 0x000000300b297227 */ /* 0x000fc600078e00ff */
[----:B------:R3:W-:Y:S01]  /*1990*/  STL [R1+0x1284], R5 ;  /* 0x0012840501007387 */ /* 0x0007e20000100800 */
[----:B------:R-:W-:Y:S01]  /*19a0*/  IMAD.HI.U32 R43, R11, R52, RZ ;  /* 0x000000340b2b7227 */ /* 0x000fe200078e00ff */
[----:B------:R-:W-:Y:S02]  /*19b0*/  IADD3 R45, -R41, RZ, RZ ;  /* 0x000000ff292d7210 */ /* 0x000fe40007ffe1ff */
[----:B------:R4:W-:Y:S01]  /*19c0*/  STL [R1+0x128c], R4 ;  /* 0x00128c0401007387 */ /* 0x0009e20000100800 */
[----:B------:R-:W-:Y:S02]  /*19d0*/  IMAD.MOV R47, RZ, RZ, -R42 ;  /* 0x000000ffff2f7224 */ /* 0x000fe400078e0a2a */
[----:B------:R-:W-:Y:S02]  /*19e0*/  VIADD R53, R7, 0x32 ;  /* 0x0000003207357836 */ /* 0x000fe40000000000 */
[----:B------:R-:W-:-:S03]  /*19f0*/  IMAD.HI.U32 R2, R11, R46, RZ ;  /* 0x0000002e0b027227 */ /* 0x000fc600078e00ff */
[----:B------:R-:W-:Y:S01]  /*1a00*/  STL [R1+0x1294], R53 ;  /* 0x0012943501007387 */ /* 0x000fe20000100800 */
[----:B------:R-:W-:-:S04]  /*1a10*/  IMAD.HI.U32 R44, R11, R54, RZ ;  /* 0x000000360b2c7227 */ /* 0x000fc800078e00ff */
[----:B-1----:R-:W-:Y:S02]  /*1a20*/  IMAD.MOV R49, RZ, RZ, -R43 ;  /* 0x000000ffff317224 */ /* 0x002fe400078e0a2b */
[C---:B--2---:R-:W-:Y:S02]  /*1a30*/  VIADD R9, R7.reuse, 0x33 ;  /* 0x0000003307097836 */ /* 0x044fe40000000000 */
[C---:B---3--:R-:W-:Y:S02]  /*1a40*/  VIADD R5, R7.reuse, 0x35 ;  /* 0x0000003507057836 */ /* 0x048fe40000000000 */
[----:B----4-:R-:W-:Y:S01]  /*1a50*/  VIADD R4, R7, 0x36 ;  /* 0x0000003607047836 */ /* 0x010fe20000000000 */
[----:B------:R-:W-:Y:S01]  /*1a60*/  STL [R1+0x1298], R9 ;  /* 0x0012980901007387 */ /* 0x000fe20000100800 */
[----:B------:R-:W-:Y:S01]  /*1a70*/  IMAD R43, R3, R47, R50 ;  /* 0x0000002f032b7224 */ /* 0x000fe200078e0232 */
[----:B------:R-:W-:Y:S01]  /*1a80*/  IABS R50, R53 ;  /* 0x0000003500327213 */ /* 0x000fe20000000000 */
[----:B------:R-:W-:Y:S01]  /*1a90*/  IMAD.MOV R2, RZ, RZ, -R2 ;  /* 0x000000ffff027224 */ /* 0x000fe200078e0a02 */
[----:B------:R-:W-:Y:S01]  /*1aa0*/  IABS R56, R5 ;  /* 0x0000000500387213 */ /* 0x000fe20000000000 */
[----:B------:R-:W-:Y:S01]  /*1ab0*/  IMAD.MOV R51, RZ, RZ, -R44 ;  /* 0x000000ffff337224 */ /* 0x000fe200078e0a2c */
[----:B------:R-:W-:Y:S01]  /*1ac0*/  IABS R58, R4 ;  /* 0x00000004003a7213 */ /* 0x000fe20000000000 */
[----:B------:R-:W-:-:S02]  /*1ad0*/  VIADD R6, R7, 0x34 ;  /* 0x0000003407067836 */ /* 0x000fc40000000000 */
[C---:B------:R-:W-:Y:S01]  /*1ae0*/  IMAD R44, R3.reuse, R49, R52 ;  /* 0x00000031032c7224 */ /* 0x040fe200078e0234 */
[----:B------:R-:W-:Y:S01]  /*1af0*/  IABS R52, R9 ;  /* 0x0000000900347213 */ /* 0x000fe20000000000 */
[C---:B------:R-:W-:Y:S01]  /*1b00*/  IMAD R41, R3.reuse, R2, R46 ;  /* 0x0000000203297224 */ /* 0x040fe200078e022e */
[----:B------:R1:W-:Y:S01]  /*1b10*/  STL [R1+0x129c], R6 ;  /* 0x00129c0601007387 */ /* 0x0003e20000100800 */
[C---:B------:R-:W-:Y:S02]  /*1b20*/  IMAD R42, R3.reuse, R45, R48 ;  /* 0x0000002d032a7224 */ /* 0x040fe400078e0230 */
[----:B------:R-:W-:Y:S01]  /*1b30*/  IMAD R45, R3, R51, R54 ;  /* 0x00000033032d7224 */ /* 0x000fe200078e0236 */
[----:B------:R-:W-:Y:S01]  /*1b40*/  IABS R54, R6 ;  /* 0x0000000600367213 */ /* 0x000fe20000000000 */
[C---:B------:R-:W-:Y:S01]  /*1b50*/  IMAD.HI.U32 R2, R11.reuse, R50, RZ ;  /* 0x000000320b027227 */ /* 0x040fe200078e00ff */
[----:B------:R-:W-:Y:S03]  /*1b60*/  STL [R1+0x12a4], R5 ;  /* 0x0012a40501007387 */ /* 0x000fe60000100800 */
[----:B------:R-:W-:Y:S01]  /*1b70*/  IMAD.HI.U32 R46, R11, R52, RZ ;  /* 0x000000340b2e7227 */ /* 0x000fe200078e00ff */
[----:B------:R-:W-:Y:S01]  /*1b80*/  IADD3 R2, -R2, RZ, RZ ;  /* 0x000000ff02027210 */ /* 0x000fe20007ffe1ff */
[----:B------:R2:W-:Y:S02]  /*1b90*/  STL [R1+0x12ac], R4 ;  /* 0x0012ac0401007387 */ /* 0x0005e40000100800 */
[----:B-1----:R-:W-:-:S02]  /*1ba0*/  VIADD R6, R7, 0x39 ;  /* 0x0000003907067836 */ /* 0x002fc40000000000 */
[----:B------:R-:W-:-:S03]  /*1bb0*/  IMAD.HI.U32 R48, R11, R56, RZ ;  /* 0x000000380b307227 */ /* 0x000fc600078e00ff */
[----:B------:R-:W-:Y:S01]  /*1bc0*/  IABS R60, R6 ;  /* 0x00000006003c7213 */ /* 0x000fe20000000000 */
[----:B------:R-:W-:Y:S01]  /*1bd0*/  IMAD.HI.U32 R49, R11, R58, RZ ;  /* 0x0000003a0b317227 */ /* 0x000fe200078e00ff */
[----:B--2---:R-:W-:-:S03]  /*1be0*/  IADD3 R4, R7, 0x3b, RZ ;  /* 0x0000003b07047810 */ /* 0x004fc60007ffe0ff */
[----:B------:R-:W-:Y:S02]  /*1bf0*/  VIADD R5, R7, 0x3a ;  /* 0x0000003a07057836 */ /* 0x000fe40000000000 */
[----:B------:R-:W-:Y:S01]  /*1c00*/  IMAD.HI.U32 R47, R11, R54, RZ ;  /* 0x000000360b2f7227 */ /* 0x000fe200078e00ff */
[----:B------:R-:W-:Y:S02]  /*1c10*/  IABS R64, R4 ;  /* 0x0000000400407213 */ /* 0x000fe40000000000 */
[----:B------:R-:W-:Y:S01]  /*1c20*/  IABS R62, R5 ;  /* 0x00000005003e7213 */ /* 0x000fe20000000000 */
[----:B------:R-:W-:Y:S02]  /*1c30*/  IMAD.MOV R51, RZ, RZ, -R46 ;  /* 0x000000ffff337224 */ /* 0x000fe400078e0a2e */
[----:B------:R-:W-:Y:S02]  /*1c40*/  IMAD.MOV R55, RZ, RZ, -R48 ;  /* 0x000000ffff377224 */ /* 0x000fe400078e0a30 */
[----:B------:R-:W-:-:S02]  /*1c50*/  IMAD.MOV R57, RZ, RZ, -R49 ;  /* 0x000000ffff397224 */ /* 0x000fc400078e0a31 */
[C---:B------:R-:W-:Y:S02]  /*1c60*/  VIADD R59, R7.reuse, 0x37 ;  /* 0x00000037073b7836 */ /* 0x040fe40000000000 */
[----:B------:R-:W-:Y:S02]  /*1c70*/  VIADD R9, R7, 0x38 ;  /* 0x0000003807097836 */ /* 0x000fe40000000000 */
[----:B------:R-:W-:Y:S01]  /*1c80*/  IMAD.MOV R53, RZ, RZ, -R47 ;  /* 0x000000ffff357224 */ /* 0x000fe200078e0a2f */
[----:B------:R-:W-:Y:S01]  /*1c90*/  STL [R1+0x12bc], R59 ;  /* 0x0012bc3b01007387 */ /* 0x000fe20000100800 */
[C---:B------:R-:W-:Y:S02]  /*1ca0*/  IMAD R46, R3.reuse, R2, R50 ;  /* 0x00000002032e7224 */ /* 0x040fe400078e0232 */
[C---:B------:R-:W-:Y:S01]  /*1cb0*/  IMAD R47, R3.reuse, R51, R52 ;  /* 0x00000033032f7224 */ /* 0x040fe200078e0234 */
[----:B------:R-:W-:Y:S01]  /*1cc0*/  STL [R1+0x12c0], R9 ;  /* 0x0012c00901007387 */ /* 0x000fe20000100800 */
[C---:B------:R-:W-:Y:S01]  /*1cd0*/  IMAD R49, R3.reuse, R55, R56 ;  /* 0x0000003703317224 */ /* 0x040fe200078e0238 */
[----:B------:R-:W-:Y:S01]  /*1ce0*/  IABS R56, R59 ;  /* 0x0000003b00387213 */ /* 0x000fe20000000000 */
[----:B------:R-:W-:Y:S01]  /*1cf0*/  IMAD R50, R3, R57, R58 ;  /* 0x0000003903327224 */ /* 0x000fe200078e023a */
[----:B------:R-:W-:Y:S01]  /*1d00*/  IABS R58, R9 ;  /* 0x00000009003a7213 */ /* 0x000fe20000000000 */
[----:B------:R-:W-:Y:S01]  /*1d10*/  IMAD.HI.U32 R52, R11, R60, RZ ;  /* 0x0000003c0b347227 */ /* 0x000fe200078e00ff */
[----:B------:R-:W-:Y:S03]  /*1d20*/  STL [R1+0x12c4], R6 ;  /* 0x0012c40601007387 */ /* 0x000fe60000100800 */
[----:B------:R-:W-:Y:S01]  /*1d30*/  IMAD R48, R3, R53, R54 ;  /* 0x0000003503307224 */ /* 0x000fe200078e0236 */
[----:B------:R1:W-:Y:S01]  /*1d40*/  STL [R1+0x12c8], R5 ;  /* 0x0012c80501007387 */ /* 0x0003e20000100800 */
[----:B------:R-:W-:-:S03]  /*1d50*/  IMAD.HI.U32 R53, R11, R62, RZ ;  /* 0x0000003e0b357227 */ /* 0x000fc600078e00ff */
[----:B------:R2:W-:Y:S01]  /*1d60*/  STL [R1+0x12cc], R4 ;  /* 0x0012cc0401007387 */ /* 0x0005e20000100800 */
[----:B------:R-:W-:Y:S02]  /*1d70*/  IMAD.MOV R57, RZ, RZ, -R52 ;  /* 0x000000ffff397224 */ /* 0x000fe400078e0a34 */
[----:B------:R-:W-:Y:S02]  /*1d80*/  VIADD R63, R7, 0x3c ;  /* 0x0000003c073f7836 */ /* 0x000fe40000000000 */
[----:B------:R-:W-:Y:S01]  /*1d90*/  IMAD.HI.U32 R2, R11, R56, RZ ;  /* 0x000000380b027227 */ /* 0x000fe200078e00ff */
[----:B-1----:R-:W-:Y:S02]  /*1da0*/  IADD3 R5, R7, 0x3f, RZ ;  /* 0x0000003f07057810 */ /* 0x002fe40007ffe0ff */
[----:B------:R-:W-:Y:S01]  /*1db0*/  STL [R1+0x12e0], R63 ;  /* 0x0012e03f01007387 */ /* 0x000fe20000100800 */
[----:B------:R-:W-:Y:S01]  /*1dc0*/  IMAD.HI.U32 R51, R11, R58, RZ ;  /* 0x0000003a0b337227 */ /* 0x000fe200078e00ff */
[----:B------:R-:W-:-:S03]  /*1dd0*/  IABS R66, R5 ;  /* 0x0000000500427213 */ /* 0x000fc60000000000 */
[----:B--2---:R-:W-:Y:S02]  /*1de0*/  VIADD R4, R7, 0x40 ;  /* 0x0000004007047836 */ /* 0x004fe40000000000 */
[----:B------:R-:W-:-:S03]  /*1df0*/  IMAD.HI.U32 R54, R11, R64, RZ ;  /* 0x000000400b367227 */ /* 0x000fc600078e00ff */
[----:B------:R-:W-:Y:S01]  /*1e00*/  IABS R68, R4 ;  /* 0x0000000400447213 */ /* 0x000fe20000000000 */
[----:B------:R-:W-:Y:S02]  /*1e10*/  IMAD.MOV R59, RZ, RZ, -R53 ;  /* 0x000000ffff3b7224 */ /* 0x000fe400078e0a35 */
[----:B------:R-:W-:Y:S02]  /*1e20*/  VIADD R9, R7, 0x3d ;  /* 0x0000003d07097836 */ /* 0x000fe40000000000 */
[----:B------:R-:W-:Y:S01]  /*1e30*/  IMAD R53, R3, R57, R60 ;  /* 0x0000003903357224 */ /* 0x000fe200078e023c */
[----:B------:R-:W-:Y:S01]  /*1e40*/  IABS R60, R63 ;  /* 0x0000003f003c7213 */ /* 0x000fe20000000000 */
[----:B------:R-:W-:Y:S01]  /*1e50*/  IMAD.MOV R2, RZ, RZ, -R2 ;  /* 0x000000ffff027224 */ /* 0x000fe200078e0a02 */
[----:B------:R-:W-:Y:S01]  /*1e60*/  STL [R1+0x12e8], R9 ;  /* 0x0012e80901007387 */ /* 0x000fe20000100800 */
[----:B------:R-:W-:Y:S02]  /*1e70*/  IMAD.MOV R55, RZ, RZ, -R51 ;  /* 0x000000ffff377224 */ /* 0x000fe400078e0a33 */
[----:B------:R-:W-:-:S02]  /*1e80*/  IMAD.MOV R61, RZ, RZ, -R54 ;  /* 0x000000ffff3d7224 */ /* 0x000fc400078e0a36 */
[----:B------:R-:W-:Y:S02]  /*1e90*/  VIADD R6, R7, 0x3e ;  /* 0x0000003e07067836 */ /* 0x000fe40000000000 */
        /* <DEDUP_REMOVED lines=8> */
[----:B------:R2:W-:Y:S03]  /*1f20*/  STL [R1+0x12f0], R5 ;  /* 0x0012f00501007387 */ /* 0x0005e60000100800 */
[----:B------:R-:W-:Y:S01]  /*1f30*/  IMAD.HI.U32 R59, R11, R68, RZ ;  /* 0x000000440b3b7227 */ /* 0x000fe200078e00ff */
[----:B-1----:R-:W-:Y:S01]  /*1f40*/  IADD3 R6, R7, 0x43, RZ ;  /* 0x0000004307067810 */ /* 0x002fe20007ffe0ff */
[----:B------:R1:W-:Y:S02]  /*1f50*/  STL [R1+0x12f4], R4 ;  /* 0x0012f40401007387 */ /* 0x0003e40000100800 */
[----:B------:R-:W-:Y:S01]  /*1f60*/  IMAD.HI.U32 R56, R11, R62, RZ ;  /* 0x0000003e0b387227 */ /* 0x000fe200078e00ff */
[----:B------:R-:W-:-:S03]  /*1f70*/  IABS R70, R6 ;  /* 0x0000000600467213 */ /* 0x000fc60000000000 */
[----:B------:R-:W-:-:S04]  /*1f80*/  IMAD.HI.U32 R58, R11, R66, RZ ;  /* 0x000000420b3a7227 */ /* 0x000fc800078e00ff */
[----:B------:R-:W-:Y:S02]  /*1f90*/  IMAD.MOV R2, RZ, RZ, -R2 ;  /* 0x000000ffff027224 */ /* 0x000fe400078e0a02 */
[----:B------:R-:W-:Y:S02]  /*1fa0*/  IMAD.MOV R67, RZ, RZ, -R59 ;  /* 0x000000ffff437224 */ /* 0x000fe400078e0a3b */
[C---:B------:R-:W-:Y:S02]  /*1fb0*/  VIADD R9, R7.reuse, 0x42 ;  /* 0x0000004207097836 */ /* 0x040fe40000000000 */
[----:B--2---:R-:W-:Y:S02]  /*1fc0*/  VIADD R5, R7, 0x44 ;  /* 0x0000004407057836 */ /* 0x004fe40000000000 */
[----:B------:R-:W-:-:S03]  /*1fd0*/  IMAD.HI.U32 R57, R11, R64, RZ ;  /* 0x000000400b397227 */ /* 0x000fc600078e00ff */
[----:B------:R-:W-:Y:S01]  /*1fe0*/  IABS R72, R5 ;  /* 0x0000000500487213 */ /* 0x000fe20000000000 */
[C---:B-1----:R-:W-:Y:S02]  /*1ff0*/  VIADD R4, R7.reuse, 0x45 ;  /* 0x0000004507047836 */ /* 0x042fe40000000000 */
[----:B------:R-:W-:Y:S02]  /*2000*/  IMAD.MOV R61, RZ, RZ, -R56 ;  /* 0x000000ffff3d7224 */ /* 0x000fe400078e0a38 */
[----:B------:R-:W-:Y:S01]  /*2010*/  IMAD.MOV R65, RZ, RZ, -R58 ;  /* 0x000000ffff417224 */ /* 0x000fe200078e0a3a */
[----:B------:R-:W-:Y:S01]  /*2020*/  IABS R74, R4 ;  /* 0x00000004004a7213 */ /* 0x000fe20000000000 */
[----:B------:R-:W-:Y:S02]  /*2030*/  VIADD R69, R7, 0x41 ;  /* 0x0000004107457836 */ /* 0x000fe40000000000 */
[C---:B------:R-:W-:Y:S02]  /*2040*/  IMAD R56, R3.reuse, R2, R60 ;  /* 0x0000000203387224 */ /* 0x040fe400078e023c */
[C---:B------:R-:W-:Y:S01]  /*2050*/  IMAD R60, R3.reuse, R67, R68 ;  /* 0x00000043033c7224 */ /* 0x040fe200078e0244 */
[----:B------:R-:W-:Y:S01]  /*2060*/  IABS R68, R9 ;  /* 0x0000000900447213 */ /* 0x000fe20000000000 */
[----:B------:R-:W-:Y:S01]  /*2070*/  IMAD.MOV R63, RZ, RZ, -R57 ;  /* 0x000000ffff3f7224 */ /* 0x000fe200078e0a39 */
[----:B------:R-:W-:Y:S01]  /*2080*/  STL [R1+0x1304], R69 ;  /* 0x0013044501007387 */ /* 0x000fe20000100800 */
[----:B------:R-:W-:-:S02]  /*2090*/  IMAD R57, R3, R61, R62 ;  /* 0x0000003d03397224 */ /* 0x000fc400078e023e */
[----:B------:R-:W-:Y:S01]  /*20a0*/  IMAD R59, R3, R65, R66 ;  /* 0x00000041033b7224 */ /* 0x000fe200078e0242 */
[----:B------:R-:W-:Y:S01]  /*20b0*/  IABS R66, R69 ;  /* 0x0000004500427213 */ /* 0x000fe20000000000 */
[----:B------:R-:W-:Y:S01]  /*20c0*/  IMAD.HI.U32 R62, R11, R70, RZ ;  /* 0x000000460b3e7227 */ /* 0x000fe200078e00ff */
[----:B------:R1:W-:Y:S03]  /*20d0*/  STL [R1+0x1308], R9 ;  /* 0x0013080901007387 */ /* 0x0003e60000100800 */
[----:B------:R-:W-:Y:S01]  /*20e0*/  IMAD R58, R3, R63, R64 ;  /* 0x0000003f033a7224 */ /* 0x000fe200078e0240 */
[----:B------:R-:W-:Y:S01]  /*20f0*/  STL [R1+0x130c], R6 ;  /* 0x00130c0601007387 */ /* 0x000fe20000100800 */
[----:B------:R-:W-:-:S03]  /*2100*/  IMAD.HI.U32 R61, R11, R68, RZ ;  /* 0x000000440b3d7227 */ /* 0x000fc600078e00ff */
[----:B------:R-:W-:Y:S01]  /*2110*/  STL [R1+0x1314], R5 ;  /* 0x0013140501007387 */ /* 0x000fe20000100800 */
[----:B------:R-:W-:Y:S01]  /*2120*/  IMAD.HI.U32 R63, R11, R72, RZ ;  /* 0x000000480b3f7227 */ /* 0x000fe200078e00ff */
[----:B-1----:R-:W-:Y:S02]  /*2130*/  IADD3 R9, R7, 0x47, RZ ;  /* 0x0000004707097810 */ /* 0x002fe40007ffe0ff */
[----:B------:R1:W-:Y:S01]  /*2140*/  STL [R1+0x131c], R4 ;  /* 0x00131c0401007387 */ /* 0x0003e20000100800 */
[----:B------:R-:W-:-:S04]  /*2150*/  IMAD.HI.U32 R64, R11, R74, RZ ;  /* 0x0000004a0b407227 */ /* 0x000fc800078e00ff */
[----:B------:R-:W-:Y:S02]  /*2160*/  IMAD.MOV R67, RZ, RZ, -R62 ;  /* 0x000000ffff437224 */ /* 0x000fe400078e0a3e */
[----:B------:R-:W-:Y:S02]  /*2170*/  VIADD R73, R7, 0x46 ;  /* 0x0000004607497836 */ /* 0x000fe40000000000 */
[----:B------:R-:W-:-:S03]  /*2180*/  IMAD.HI.U32 R2, R11, R66, RZ ;  /* 0x000000420b027227 */ /* 0x000fc600078e00ff */
[----:B------:R-:W-:Y:S01]  /*2190*/  STL [R1+0x1320], R73 ;  /* 0x0013204901007387 */ /* 0x000fe20000100800 */
[----:B-1----:R-:W-:Y:S02]  /*21a0*/  VIADD R4, R7, 0x4a ;  /* 0x0000004a07047836 */ /* 0x002fe40000000000 */
[----:B------:R-:W-:Y:S01]  /*21b0*/  IMAD.MOV R65, RZ, RZ, -R61 ;  /* 0x000000ffff417224 */ /* 0x000fe200078e0a3d */
[----:B------:R-:W-:Y:S01]  /*21c0*/  STL [R1+0x1328], R9 ;  /* 0x0013280901007387 */ /* 0x000fe20000100800 */
[----:B------:R-:W-:Y:S01]  /*21d0*/  IMAD.MOV R69, RZ, RZ, -R63 ;  /* 0x000000ffff457224 */ /* 0x000fe200078e0a3f */
[----:B------:R-:W-:Y:S01]  /*21e0*/  IABS R78, R4 ;  /* 0x00000004004e7213 */ /* 0x000fe20000000000 */
[----:B------:R-:W-:Y:S02]  /*21f0*/  IMAD.MOV R71, RZ, RZ, -R64 ;  /* 0x000000ffff477224 */ /* 0x000fe400078e0a40 */
[----:B------:R-:W-:Y:S01]  /*2200*/  IMAD R63, R3, R67, R70 ;  /* 0x00000043033f7224 */ /* 0x000fe200078e0246 */
[----:B------:R-:W-:Y:S01]  /*2210*/  IABS R70, R73 ;  /* 0x0000004900467213 */ /* 0x000fe20000000000 */
[----:B------:R-:W-:-:S02]  /*2220*/  VIADD R6, R7, 0x48 ;  /* 0x0000004807067836 */ /* 0x000fc40000000000 */
[----:B------:R-:W-:Y:S02]  /*2230*/  VIADD R5, R7, 0x49 ;  /* 0x0000004907057836 */ /* 0x000fe40000000000 */
[----:B------:R-:W-:Y:S01]  /*2240*/  IMAD.MOV R2, RZ, RZ, -R2 ;  /* 0x000000ffff027224 */ /* 0x000fe200078e0a02 */
[----:B------:R-:W-:Y:S01]  /*2250*/  STL [R1+0x132c], R6 ;  /* 0x00132c0601007387 */ /* 0x000fe20000100800 */
[C---:B------:R-:W-:Y:S01]  /*2260*/  IMAD R62, R3.reuse, R65, R68 ;  /* 0x00000041033e7224 */ /* 0x040fe200078e0244 */
[----:B------:R-:W-:Y:S01]  /*2270*/  IABS R76, R5 ;  /* 0x00000005004c7213 */ /* 0x000fe20000000000 */
        /* <DEDUP_REMOVED lines=15> */
[----:B------:R-:W-:Y:S02]  /*2370*/  IMAD.MOV R2, RZ, RZ, -R2 ;  /* 0x000000ffff027224 */ /* 0x000fe400078e0a02 */
[C---:B------:R-:W-:Y:S02]  /*2380*/  VIADD R6, R7.reuse, 0x4d ;  /* 0x0000004d07067836 */ /* 0x040fe40000000000 */
[C---:B--2---:R-:W-:Y:S02]  /*2390*/  VIADD R4, R7.reuse, 0x4f ;  /* 0x0000004f07047836 */ /* 0x044fe40000000000 */
[----:B------:R-:W-:Y:S01]  /*23a0*/  IMAD.MOV R77, RZ, RZ, -R69 ;  /* 0x000000ffff4d7224 */ /* 0x000fe200078e0a45 */
[----:B------:R-:W-:Y:S01]  /*23b0*/  IABS R80, R6 ;  /* 0x0000000600507213 */ /* 0x000fe20000000000 */
[----:B------:R-:W-:Y:S01]  /*23c0*/  VIADD R9, R7, 0x4c ;  /* 0x0000004c07097836 */ /* 0x000fe20000000000 */
[----:B------:R-:W-:Y:S01]  /*23d0*/  IABS R84, R4 ;  /* 0x0000000400547213 */ /* 0x000fe20000000000 */
[----:B------:R-:W-:-:S02]  /*23e0*/  IMAD.MOV R71, RZ, RZ, -R66 ;  /* 0x000000ffff477224 */ /* 0x000fc400078e0a42 */
[----:B------:R-:W-:Y:S01]  /*23f0*/  IMAD.MOV R73, RZ, RZ, -R67 ;  /* 0x000000ffff497224 */ /* 0x000fe200078e0a43 */
[----:B------:R1:W-:Y:S01]  /*2400*/  STL [R1+0x134c], R9 ;  /* 0x00134c0901007387 */ /* 0x0003e20000100800 */
[----:B------:R-:W-:Y:S02]  /*2410*/  IMAD.MOV R75, RZ, RZ, -R68 ;  /* 0x000000ffff4b7224 */ /* 0x000fe400078e0a44 */
[C---:B------:R-:W-:Y:S01]  /*2420*/  IMAD R66, R3.reuse, R2, R70 ;  /* 0x0000000203427224 */ /* 0x040fe200078e0246 */
[----:B------:R-:W-:Y:S01]  /*2430*/  STL [R1+0x1354], R6 ;  /* 0x0013540601007387 */ /* 0x000fe20000100800 */
[C---:B------:R-:W-:Y:S01]  /*2440*/  IMAD R70, R3.reuse, R77, R78 ;  /* 0x0000004d03467224 */ /* 0x040fe200078e024e */
[----:B------:R-:W-:Y:S01]  /*2450*/  IABS R78, R9 ;  /* 0x00000009004e7213 */ /* 0x000fe20000000000 */
[C---:B------:R-:W-:Y:S01]  /*2460*/  IMAD R68, R3.reuse, R73, R74 ;  /* 0x0000004903447224 */ /* 0x040fe200078e024a */
[----:B------:R2:W-:Y:S01]  /*2470*/  STL [R1+0x1350], R5 ;  /* 0x0013500501007387 */ /* 0x0005e20000100800 */
[C---:B------:R-:W-:Y:S01]  /*2480*/  IMAD R69, R3.reuse, R75, R76 ;  /* 0x0000004b03457224 */ /* 0x040fe200078e024c */
[----:B------:R-:W-:Y:S01]  /*2490*/  IABS R76, R79 ;  /* 0x0000004f004c7213 */ /* 0x000fe20000000000 */
[----:B------:R-:W-:Y:S01]  /*24a0*/  IMAD R67, R3, R71, R72 ;  /* 0x0000004703437224 */ /* 0x000fe200078e0248 */
[----:B------:R4:W-:Y:S01]  /*24b0*/  STL [R1+0x1358], R4 ;  /* 0x0013580401007387 */ /* 0x0009e20000100800 */
[----:B------:R-:W-:-:S04]  /*24c0*/  IMAD.HI.U32 R73, R11, R82, RZ ;  /* 0x000000520b497227 */ /* 0x000fc800078e00ff */
[----:B------:R-:W-:-:S04]  /*24d0*/  IMAD.HI.U32 R72, R11, R80, RZ ;  /* 0x000000500b487227 */ /* 0x000fc800078e00ff */
[----:B------:R-:W-:-:S04]  /*24e0*/  IMAD.HI.U32 R74, R11, R84, RZ ;  /* 0x000000540b4a7227 */ /* 0x000fc800078e00ff */
[----:B------:R-:W-:Y:S01]  /*24f0*/  IMAD.HI.U32 R71, R11, R78, RZ ;  /* 0x0000004e0b477227 */ /* 0x000fe200078e00ff */
[----:B------:R-:W-:-:S03]  /*2500*/  IADD3 R81, -R74, RZ, RZ ;  /* 0x000000ff4a517210 */ /* 0x000fc60007ffe1ff */
[----:B---3--:R-:W-:Y:S02]  /*2510*/  IMAD.MOV R79, RZ, RZ, -R73 ;  /* 0x000000ffff4f7224 */ /* 0x008fe400078e0a49 */
[C---:B-1----:R-:W-:Y:S02]  /*2520*/  VIADD R9, R7.reuse, 0x51 ;  /* 0x0000005107097836 */ /* 0x042fe40000000000 */
[----:B--2---:R-:W-:Y:S02]  /*2530*/  VIADD R5, R7, 0x53 ;  /* 0x0000005307057836 */ /* 0x004fe40000000000 */
[----:B------:R-:W-:-:S03]  /*2540*/  IMAD.HI.U32 R2, R11, R76, RZ ;  /* 0x0000004c0b027227 */ /* 0x000fc600078e00ff */
[----:B------:R-:W-:Y:S01]  /*2550*/  IABS R86, R5 ;  /* 0x0000000500567213 */ /* 0x000fe20000000000 */
[----:B------:R-:W-:Y:S02]  /*2560*/  IMAD.MOV R77, RZ, RZ, -R72 ;  /* 0x000000ffff4d7224 */ /* 0x000fe400078e0a48 */
[C---:B------:R-:W-:Y:S02]  /*2570*/  VIADD R83, R7.reuse, 0x50 ;  /* 0x0000005007537836 */ /* 0x040fe40000000000 */
[----:B------:R-:W-:Y:S02]  /*2580*/  IMAD.MOV R75, RZ, RZ, -R71 ;  /* 0x000000ffff4b7224 */ /* 0x000fe400078e0a47 */
[C---:B----4-:R-:W-:Y:S01]  /*2590*/  VIADD R4, R7.reuse, 0x54 ;  /* 0x0000005407047836 */ /* 0x050fe20000000000 */
[----:B------:R-:W-:Y:S01]  /*25a0*/  STL [R1+0x1370], R83 ;  /* 0x0013705301007387 */ /* 0x000fe20000100800 */
[----:B------:R-:W-:Y:S02]  /*25b0*/  VIADD R6, R7, 0x52 ;  /* 0x0000005207067836 */ /* 0x000fe40000000000 */
[C---:B------:R-:W-:Y:S01]  /*25c0*/  IMAD R74, R3.reuse, R79, R82 ;  /* 0x0000004f034a7224 */ /* 0x040fe200078e0252 */
[----:B------:R-:W-:Y:S01]  /*25d0*/  IABS R82, R9 ;  /* 0x0000000900527213 */ /* 0x000fe20000000000 */
[----:B------:R-:W-:Y:S01]  /*25e0*/  IMAD.MOV R2, RZ, RZ, -R2 ;  /* 0x000000ffff027224 */ /* 0x000fe200078e0a02 */
[----:B------:R-:W-:Y:S01]  /*25f0*/  STL [R1+0x1378], R9 ;  /* 0x0013780901007387 */ /* 0x000fe20000100800 */
[C---:B------:R-:W-:Y:S01]  /*2600*/  IMAD R73, R3.reuse, R77, R80 ;  /* 0x0000004d03497224 */ /* 0x040fe200078e0250 */
[----:B------:R-:W-:Y:S01]  /*2610*/  IABS R80, R83 ;  /* 0x0000005300507213 */ /* 0x000fe20000000000 */
[C---:B------:R-:W-:Y:S01]  /*2620*/  IMAD R72, R3.reuse, R75, R78 ;  /* 0x0000004b03487224 */ /* 0x040fe200078e024e */
[----:B------:R-:W-:Y:S01]  /*2630*/  IABS R88, R4 ;  /* 0x0000000400587213 */ /* 0x000fe20000000000 */
[C---:B------:R-:W-:Y:S01]  /*2640*/  IMAD R75, R3.reuse, R81, R84 ;  /* 0x00000051034b7224 */ /* 0x040fe200078e0254 */
[----:B------:R1:W-:Y:S01]  /*2650*/  STL [R1+0x1374], R6 ;  /* 0x0013740601007387 */ /* 0x0003e20000100800 */
[----:B------:R-:W-:Y:S01]  /*2660*/  IABS R84, R6 ;  /* 0x0000000600547213 */ /* 0x000fe20000000000 */
[----:B------:R-:W-:-:S02]  /*2670*/  IMAD R71, R3, R2, R76 ;  /* 0x0000000203477224 */ /* 0x000fc400078e024c */
[C---:B------:R-:W-:Y:S01]  /*2680*/  IMAD.HI.U32 R76, R11.reuse, R82, RZ ;  /* 0x000000520b4c7227 */ /* 0x040fe200078e00ff */
[----:B------:R2:W-:Y:S03]  /*2690*/  STL [R1+0x137c], R5 ;  /* 0x00137c0501007387 */ /* 0x0005e60000100800 */
[----:B------:R-:W-:Y:S01]  /*26a0*/  IMAD.HI.U32 R78, R11, R86, RZ ;  /* 0x000000560b4e7227 */ /* 0x000fe200078e00ff */
[----:B------:R3:W-:Y:S03]  /*26b0*/  STL [R1+0x1380], R4 ;  /* 0x0013800401007387 */ /* 0x0007e60000100800 */
[----:B-1----:R-:W-:Y:S01]  /*26c0*/  VIADD R6, R7, 0x57 ;  /* 0x0000005707067836 */ /* 0x002fe20000000000 */
[----:B------:R-:W-:Y:S01]  /*26d0*/  IADD3 R85, -R78, RZ, RZ ;  /* 0x000000ff4e557210 */ /* 0x000fe20007ffe1ff */
[----:B------:R-:W-:-:S03]  /*26e0*/  IMAD.HI.U32 R2, R11, R80, RZ ;  /* 0x000000500b027227 */ /* 0x000fc600078e00ff */
[----:B------:R-:W-:Y:S01]  /*26f0*/  IABS R90, R6 ;  /* 0x00000006005a7213 */ /* 0x000fe20000000000 */
[----:B------:R-:W-:-:S04]  /*2700*/  IMAD.HI.U32 R79, R11, R88, RZ ;  /* 0x000000580b4f7227 */ /* 0x000fc800078e00ff */
[----:B--2---:R-:W-:Y:S02]  /*2710*/  VIADD R5, R7, 0x58 ;  /* 0x0000005807057836 */ /* 0x004fe40000000000 */
[----:B------:R-:W-:-:S03]  /*2720*/  IMAD.HI.U32 R77, R11, R84, RZ ;  /* 0x000000540b4d7227 */ /* 0x000fc600078e00ff */
[----:B------:R-:W-:Y:S01]  /*2730*/  IABS R92, R5 ;  /* 0x00000005005c7213 */ /* 0x000fe20000000000 */
[----:B------:R-:W-:Y:S02]  /*2740*/  IMAD.MOV R81, RZ, RZ, -R76 ;  /* 0x000000ffff517224 */ /* 0x000fe400078e0a4c */
[----:B------:R-:W-:Y:S02]  /*2750*/  IMAD.MOV R2, RZ, RZ, -R2 ;  /* 0x000000ffff027224 */ /* 0x000fe400078e0a02 */
[C---:B---3--:R-:W-:Y:S02]  /*2760*/  VIADD R4, R7.reuse, 0x59 ;  /* 0x0000005907047836 */ /* 0x048fe40000000000 */
[----:B------:R-:W-:Y:S02]  /*2770*/  IMAD.MOV R87, RZ, RZ, -R79 ;  /* 0x000000ffff577224 */ /* 0x000fe400078e0a4f */
[C---:B------:R-:W-:Y:S01]  /*2780*/  VIADD R89, R7.reuse, 0x55 ;  /* 0x0000005507597836 */ /* 0x040fe20000000000 */
[----:B------:R-:W-:Y:S01]  /*2790*/  IABS R94, R4 ;  /* 0x00000004005e7213 */ /* 0x000fe20000000000 */
[----:B------:R-:W-:-:S02]  /*27a0*/  VIADD R9, R7, 0x56 ;  /* 0x0000005607097836 */ /* 0x000fc40000000000 */
[----:B------:R-:W-:Y:S01]  /*27b0*/  IMAD.MOV R83, RZ, RZ, -R77 ;  /* 0x000000ffff537224 */ /* 0x000fe200078e0a4d */
[----:B------:R1:W-:Y:S01]  /*27c0*/  STL [R1+0x1394], R89 ;  /* 0x0013945901007387 */ /* 0x0003e20000100800 */
[C---:B------:R-:W-:Y:S02]  /*27d0*/  IMAD R77, R3.reuse, R81, R82 ;  /* 0x00000051034d7224 */ /* 0x040fe400078e0252 */
[----:B------:R-:W-:Y:S01]  /*27e0*/  IMAD R76, R3, R2, R80 ;  /* 0x00000002034c7224 */ /* 0x000fe200078e0250 */
[----:B------:R2:W-:Y:S01]  /*27f0*/  STL [R1+0x1390], R9 ;  /* 0x0013900901007387 */ /* 0x0005e20000100800 */
[----:B------:R-:W-:-:S03]  /*2800*/  IMAD.HI.U32 R82, R11, R90, RZ ;  /* 0x0000005a0b527227 */ /* 0x000fc600078e00ff */
[----:B------:R-:W-:Y:S01]  /*2810*/  STL [R1+0x1398], R6 ;  /* 0x0013980601007387 */ /* 0x000fe20000100800 */
[C---:B------:R-:W-:Y:S01]  /*2820*/  IMAD R79, R3.reuse, R85, R86 ;  /* 0x00000055034f7224 */ /* 0x040fe200078e0256 */
[----:B------:R-:W-:Y:S01]  /*2830*/  IABS R86, R89 ;  /* 0x0000005900567213 */ /* 0x000fe20000000000 */
[C---:B------:R-:W-:Y:S01]  /*2840*/  IMAD R80, R3.reuse, R87, R88 ;  /* 0x0000005703507224 */ /* 0x040fe200078e0258 */
[----:B------:R-:W-:Y:S01]  /*2850*/  IABS R88, R9 ;  /* 0x0000000900587213 */ /* 0x000fe20000000000 */
[----:B------:R-:W-:Y:S01]  /*2860*/  IMAD R78, R3, R83, R84 ;  /* 0x00000053034e7224 */ /* 0x000fe200078e0254 */
[----:B------:R3:W-:Y:S01]  /*2870*/  STL [R1+0x13a0], R5 ;  /* 0x0013a00501007387 */ /* 0x0007e20000100800 */
[C---:B------:R-:W-:Y:S01]  /*2880*/  IMAD.HI.U32 R83, R11.reuse, R92, RZ ;  /* 0x0000005c0b537227 */ /* 0x040fe200078e00ff */
[----:B------:R-:W-:Y:S02]  /*2890*/  IADD3 R87, -R82, RZ, RZ ;  /* 0x000000ff52577210 */ /* 0x000fe40007ffe1ff */
[----:B------:R4:W-:Y:S01]  /*28a0*/  STL [R1+0x13ac], R4 ;  /* 0x0013ac0401007387 */ /* 0x0009e20000100800 */
[----:B------:R-:W-:-:S04]  /*28b0*/  IMAD.HI.U32 R84, R11, R94, RZ ;  /* 0x0000005e0b547227 */ /* 0x000fc800078e00ff */
        /* <DEDUP_REMOVED lines=9> */
[----:B------:R-:W-:Y:S01]  /*2950*/  IMAD.MOV R91, RZ, RZ, -R84 ;  /* 0x000000ffff5b7224 */ /* 0x000fe200078e0a54 */
[----:B------:R-:W-:Y:S01]  /*2960*/  IABS R96, R5 ;  /* 0x0000000500607213 */ /* 0x000fe20000000000 */
[----:B------:R-:W-:Y:S01]  /*2970*/  IMAD R83, R3, R87, R90 ;  /* 0x0000005703537224 */ /* 0x000fe200078e025a */
[----:B------:R-:W-:Y:S01]  /*2980*/  IABS R90, R93 ;  /* 0x0000005d005a7213 */ /* 0x000fe20000000000 */
[----:B------:R-:W-:Y:S01]  /*2990*/  IMAD.MOV R2, RZ, RZ, -R2 ;  /* 0x000000ffff027224 */ /* 0x000fe200078e0a02 */
[----:B------:R-:W-:Y:S01]  /*29a0*/  IABS R98, R4 ;  /* 0x0000000400627213 */ /* 0x000fe20000000000 */
[----:B------:R-:W-:-:S02]  /*29b0*/  IMAD.MOV R85, RZ, RZ, -R81 ;  /* 0x000000ffff557224 */ /* 0x000fc400078e0a51 */
[----:B------:R-:W-:Y:S01]  /*29c0*/  IMAD R84, R3, R89, R92 ;  /* 0x0000005903547224 */ /* 0x000fe200078e025c */
[----:B------:R-:W-:Y:S01]  /*29d0*/  IABS R92, R9 ;  /* 0x00000009005c7213 */ /* 0x000fe20000000000 */
[----:B------:R-:W-:Y:S02]  /*29e0*/  VIADD R6, R7, 0x5c ;  /* 0x0000005c07067836 */ /* 0x000fe40000000000 */
[C---:B------:R-:W-:Y:S02]  /*29f0*/  IMAD R81, R3.reuse, R2, R86 ;  /* 0x0000000203517224 */ /* 0x040fe400078e0256 */
[C---:B------:R-:W-:Y:S01]  /*2a00*/  IMAD R82, R3.reuse, R85, R88 ;  /* 0x0000005503527224 */ /* 0x040fe200078e0258 */
[----:B------:R1:W-:Y:S01]  /*2a10*/  STL [R1+0x13b8], R6 ;  /* 0x0013b80601007387 */ /* 0x0003e20000100800 */
[----:B------:R-:W-:Y:S01]  /*2a20*/  IMAD R85, R3, R91, R94 ;  /* 0x0000005b03557224 */ /* 0x000fe200078e025e */
[----:B------:R-:W-:Y:S01]  /*2a30*/  IABS R94, R6 ;  /* 0x00000006005e7213 */ /* 0x000fe20000000000 */
[C---:B------:R-:W-:Y:S01]  /*2a40*/  IMAD.HI.U32 R2, R11.reuse, R90, RZ ;  /* 0x0000005a0b027227 */ /* 0x040fe200078e00ff */
[----:B------:R2:W-:Y:S03]  /*2a50*/  STL [R1+0x13c4], R5 ;  /* 0x0013c40501007387 */ /* 0x0005e60000100800 */
[C---:B------:R-:W-:Y:S01]  /*2a60*/  IMAD.HI.U32 R86, R11.reuse, R92, RZ ;  /* 0x0000005c0b567227 */ /* 0x040fe200078e00ff */
[----:B------:R3:W-:Y:S03]  /*2a70*/  STL [R1+0x13c0], R4 ;  /* 0x0013c00401007387 */ /* 0x0007e60000100800 */
[----:B------:R-:W-:Y:S01]  /*2a80*/  IMAD.HI.U32 R88, R11, R96, RZ ;  /* 0x000000600b587227 */ /* 0x000fe200078e00ff */
[----:B------:R-:W-:-:S03]  /*2a90*/  IADD3 R91, -R86, RZ, RZ ;  /* 0x000000ff565b7210 */ /* 0x000fc60007ffe1ff */
[----:B------:R-:W-:-:S04]  /*2aa0*/  IMAD.HI.U32 R89, R11, R98, RZ ;  /* 0x000000620b597227 */ /* 0x000fc800078e00ff */
[C---:B-1----:R-:W-:Y:S02]  /*2ab0*/  VIADD R6, R7.reuse, 0x61 ;  /* 0x0000006107067836 */ /* 0x042fe40000000000 */
[----:B------:R-:W-:Y:S02]  /*2ac0*/  IMAD.MOV R2, RZ, RZ, -R2 ;  /* 0x000000ffff027224 */ /* 0x000fe400078e0a02 */
[----:B------:R-:W-:Y:S01]  /*2ad0*/  IMAD.MOV R95, RZ, RZ, -R88 ;  /* 0x000000ffff5f7224 */ /* 0x000fe200078e0a58 */
[----:B------:R-:W-:Y:S01]  /*2ae0*/  IABS R100, R6 ;  /* 0x0000000600647213 */ /* 0x000fe20000000000 */
[----:B------:R-:W-:Y:S02]  /*2af0*/  IMAD.MOV R97, RZ, RZ, -R89 ;  /* 0x000000ffff617224 */ /* 0x000fe400078e0a59 */
[C---:B------:R-:W-:Y:S02]  /*2b00*/  VIADD R99, R7.reuse, 0x5f ;  /* 0x0000005f07637836 */ /* 0x040fe40000000000 */
[----:B------:R-:W-:-:S02]  /*2b10*/  VIADD R9, R7, 0x60 ;  /* 0x0000006007097836 */ /* 0x000fc40000000000 */
[----:B--2---:R-:W-:Y:S01]  /*2b20*/  VIADD R5, R7, 0x62 ;  /* 0x0000006207057836 */ /* 0x004fe20000000000 */
[----:B------:R-:W-:Y:S01]  /*2b30*/  STL [R1+0x13d4], R99 ;  /* 0x0013d46301007387 */ /* 0x000fe20000100800 */
[----:B------:R-:W-:-:S03]  /*2b40*/  IMAD.HI.U32 R87, R11, R94, RZ ;  /* 0x0000005e0b577227 */ /* 0x000fc600078e00ff */
[----:B------:R-:W-:Y:S01]  /*2b50*/  IABS R102, R5 ;  /* 0x0000000500667213 */ /* 0x000fe20000000000 */
[----:B---3--:R-:W-:Y:S01]  /*2b60*/  VIADD R4, R7, 0x63 ;  /* 0x0000006307047836 */ /* 0x008fe20000000000 */
[----:B------:R-:W-:Y:S01]  /*2b70*/  STL [R1+0x13d8], R9 ;  /* 0x0013d80901007387 */ /* 0x000fe20000100800 */
[C---:B------:R-:W-:Y:S02]  /*2b80*/  IMAD R86, R3.reuse, R2, R90 ;  /* 0x0000000203567224 */ /* 0x040fe400078e025a */
[C---:B------:R-:W-:Y:S01]  /*2b90*/  IMAD R89, R3.reuse, R95, R96 ;  /* 0x0000005f03597224 */ /* 0x040fe200078e0260 */
[----:B------:R-:W-:Y:S01]  /*2ba0*/  IABS R96, R99 ;  /* 0x0000006300607213 */ /* 0x000fe20000000000 */
[C---:B------:R-:W-:Y:S01]  /*2bb0*/  IMAD R90, R3.reuse, R97, R98 ;  /* 0x00000061035a7224 */ /* 0x040fe200078e0262 */
[----:B------:R-:W-:Y:S01]  /*2bc0*/  IABS R98, R9 ;  /* 0x0000000900627213 */ /* 0x000fe20000000000 */
[----:B------:R-:W-:Y:S01]  /*2bd0*/  IMAD.MOV R93, RZ, RZ, -R87 ;  /* 0x000000ffff5d7224 */ /* 0x000fe200078e0a57 */
[----:B------:R-:W-:Y:S01]  /*2be0*/  IABS R104, R4 ;  /* 0x0000000400687213 */ /* 0x000fe20000000000 */
[----:B------:R-:W-:Y:S01]  /*2bf0*/  IMAD R87, R3, R91, R92 ;  /* 0x0000005b03577224 */ /* 0x000fe200078e025c */
[----:B------:R-:W-:Y:S01]  /*2c00*/  STL [R1+0x13e0], R6 ;  /* 0x0013e00601007387 */ /* 0x000fe20000100800 */
[----:B------:R-:W-:-:S03]  /*2c10*/  IMAD.HI.U32 R92, R11, R100, RZ ;  /* 0x000000640b5c7227 */ /* 0x000fc600078e00ff */
[----:B------:R-:W-:Y:S01]  /*2c20*/  STL [R1+0x13dc], R5 ;  /* 0x0013dc0501007387 */ /* 0x000fe20000100800 */
[----:B------:R-:W-:Y:S02]  /*2c30*/  IMAD R88, R3, R93, R94 ;  /* 0x0000005d03587224 */ /* 0x000fe400078e025e */
[C---:B------:R-:W-:Y:S01]  /*2c40*/  IMAD.HI.U32 R2, R11.reuse, R96, RZ ;  /* 0x000000600b027227 */ /* 0x040fe200078e00ff */
[----:B------:R1:W-:Y:S03]  /*2c50*/  STL [R1+0x13e4], R4 ;  /* 0x0013e40401007387 */ /* 0x0003e60000100800 */
[----:B------:R-:W-:Y:S01]  /*2c60*/  IMAD.HI.U32 R91, R11, R98, RZ ;  /* 0x000000620b5b7227 */ /* 0x000fe200078e00ff */
[----:B------:R-:W-:-:S03]  /*2c70*/  IADD3 R2, -R2, RZ, RZ ;  /* 0x000000ff02027210 */ /* 0x000fc60007ffe1ff */
[----:B------:R-:W-:Y:S01]  /*2c80*/  IMAD.HI.U32 R93, R11, R102, RZ ;  /* 0x000000660b5d7227 */ /* 0x000fe200078e00ff */
[----:B-1----:R-:W-:-:S03]  /*2c90*/  IADD3 R4, R7, 0x68, RZ ;  /* 0x0000006807047810 */ /* 0x002fc60007ffe0ff */
[----:B------:R-:W-:Y:S01]  /*2ca0*/  IMAD.HI.U32 R94, R11, R104, RZ ;  /* 0x000000680b5e7227 */ /* 0x000fe200078e00ff */
[----:B------:R-:W-:-:S03]  /*2cb0*/  IABS R108, R4 ;  /* 0x00000004006c7213 */ /* 0x000fc60000000000 */
[----:B------:R-:W-:Y:S02]  /*2cc0*/  IMAD.MOV R97, RZ, RZ, -R92 ;  /* 0x000000ffff617224 */ /* 0x000fe400078e0a5c */
[C---:B------:R-:W-:Y:S02]  /*2cd0*/  VIADD R103, R7.reuse, 0x64 ;  /* 0x0000006407677836 */ /* 0x040fe40000000000 */
[----:B------:R-:W-:Y:S02]  /*2ce0*/  IMAD.MOV R95, RZ, RZ, -R91 ;  /* 0x000000ffff5f7224 */ /* 0x000fe400078e0a5b */
[----:B------:R-:W-:Y:S01]  /*2cf0*/  IMAD.MOV R99, RZ, RZ, -R93 ;  /* 0x000000ffff637224 */ /* 0x000fe200078e0a5d */
[----:B------:R-:W-:Y:S01]  /*2d00*/  STL [R1+0x13fc], R103 ;  /* 0x0013fc6701007387 */ /* 0x000fe20000100800 */
[----:B------:R-:W-:Y:S02]  /*2d10*/  VIADD R9, R7, 0x65 ;  /* 0x0000006507097836 */ /* 0x000fe40000000000 */
[----:B------:R-:W-:-:S02]  /*2d20*/  IMAD.MOV R101, RZ, RZ, -R94 ;  /* 0x000000ffff657224 */ /* 0x000fc400078e0a5e */
[----:B------:R-:W-:Y:S01]  /*2d30*/  IMAD R93, R3, R97, R100 ;  /* 0x00000061035d7224 */ /* 0x000fe200078e0264 */
[----:B------:R-:W-:Y:S01]  /*2d40*/  IABS R100, R103 ;  /* 0x0000006700647213 */ /* 0x000fe20000000000 */
[C---:B------:R-:W-:Y:S01]  /*2d50*/  VIADD R6, R7.reuse, 0x66 ;  /* 0x0000006607067836 */ /* 0x040fe20000000000 */
[----:B------:R-:W-:Y:S01]  /*2d60*/  STL [R1+0x1404], R9 ;  /* 0x0014040901007387 */ /* 0x000fe20000100800 */
[----:B------:R-:W-:Y:S02]  /*2d70*/  VIADD R5, R7, 0x67 ;  /* 0x0000006707057836 */ /* 0x000fe40000000000 */
[C---:B------:R-:W-:Y:S01]  /*2d80*/  IMAD R92, R3.reuse, R95, R98 ;  /* 0x0000005f035c7224 */ /* 0x040fe200078e0262 */
[----:B------:R-:W-:Y:S01]  /*2d90*/  STL [R1+0x1400], R6 ;  /* 0x0014000601007387 */ /* 0x000fe20000100800 */
[C---:B------:R-:W-:Y:S01]  /*2da0*/  IMAD R94, R3.reuse, R99, R102 ;  /* 0x00000063035e7224 */ /* 0x040fe200078e0266 */
[----:B------:R-:W-:Y:S01]  /*2db0*/  IABS R102, R9 ;  /* 0x0000000900667213 */ /* 0x000fe20000000000 */
[C---:B------:R-:W-:Y:S01]  /*2dc0*/  IMAD R95, R3.reuse, R101, R104 ;  /* 0x00000065035f7224 */ /* 0x040fe200078e0268 */
[----:B------:R-:W-:Y:S01]  /*2dd0*/  IABS R104, R6 ;  /* 0x0000000600687213 */ /* 0x000fe20000000000 */
[----:B------:R-:W-:Y:S01]  /*2de0*/  IMAD R91, R3, R2, R96 ;  /* 0x00000002035b7224 */ /* 0x000fe200078e0260 */
[----:B------:R-:W-:Y:S01]  /*2df0*/  IABS R106, R5 ;  /* 0x00000005006a7213 */ /* 0x000fe20000000000 */
[C---:B------:R-:W-:Y:S01]  /*2e00*/  IMAD.HI.U32 R2, R11.reuse, R100, RZ ;  /* 0x000000640b027227 */ /* 0x040fe200078e00ff */
[----:B------:R1:W-:Y:S03]  /*2e10*/  STL [R1+0x140c], R5 ;  /* 0x00140c0501007387 */ /* 0x0003e60000100800 */
[C---:B------:R-:W-:Y:S01]  /*2e20*/  IMAD.HI.U32 R99, R11.reuse, R108, RZ ;  /* 0x0000006c0b637227 */ /* 0x040fe200078e00ff */
[----:B------:R2:W-:Y:S03]  /*2e30*/  STL [R1+0x1414], R4 ;  /* 0x0014140401007387 */ /* 0x0005e60000100800 */
[----:B------:R-:W-:Y:S01]  /*2e40*/  IMAD.HI.U32 R96, R11, R102, RZ ;  /* 0x000000660b607227 */ /* 0x000fe200078e00ff */
[----:B-1----:R-:W-:-:S03]  /*2e50*/  IADD3 R5, R7, 0x6c, RZ ;  /* 0x0000006c07057810 */ /* 0x002fc60007ffe0ff */
[----:B------:R-:W-:Y:S01]  /*2e60*/  IMAD.HI.U32 R97, R11, R104, RZ ;  /* 0x000000680b617227 */ /* 0x000fe200078e00ff */
[----:B------:R-:W-:-:S03]  /*2e70*/  IABS R112, R5 ;  /* 0x0000000500707213 */ /* 0x000fc60000000000 */
[----:B------:R-:W-:-:S04]  /*2e80*/  IMAD.HI.U32 R98, R11, R106, RZ ;  /* 0x0000006a0b627227 */ /* 0x000fc800078e00ff */
[----:B------:R-:W-:Y:S02]  /*2e90*/  IMAD.MOV R2, RZ, RZ, -R2 ;  /* 0x000000ffff027224 */ /* 0x000fe400078e0a02 */
[----:B------:R-:W-:Y:S02]  /*2ea0*/  IMAD.MOV R107, RZ, RZ, -R99 ;  /* 0x000000ffff6b7224 */ /* 0x000fe400078e0a63 */
[C---:B------:R-:W-:Y:S02]  /*2eb0*/  VIADD R9, R7.reuse, 0x6a ;  /* 0x0000006a07097836 */ /* 0x040fe40000000000 */
[----:B--2---:R-:W-:Y:S02]  /*2ec0*/  VIADD R4, R7, 0x6d ;  /* 0x0000006d07047836 */ /* 0x004fe40000000000 */
[----:B------:R-:W-:Y:S02]  /*2ed0*/  IMAD.MOV R101, RZ, RZ, -R96 ;  /* 0x000000ffff657224 */ /* 0x000fe400078e0a60 */
[----:B------:R-:W-:Y:S01]  /*2ee0*/  IMAD.MOV R103, RZ, RZ, -R97 ;  /* 0x000000ffff677224 */ /* 0x000fe200078e0a61 */
[----:B------:R-:W-:Y:S01]  /*2ef0*/  IABS R114, R4 ;  /* 0x0000000400727213 */ /* 0x000fe20000000000 */
[----:B------:R-:W-:-:S02]  /*2f00*/  IMAD.MOV R105, RZ, RZ, -R98 ;  /* 0x000000ffff697224 */ /* 0x000fc400078e0a62 */
[----:B------:R-:W-:Y:S02]  /*2f10*/  IMAD R96, R3, R2, R100 ;  /* 0x0000000203607224 */ /* 0x000fe400078e0264 */
[C---:B------:R-:W-:Y:S02]  /*2f20*/  VIADD R109, R7.reuse, 0x69 ;  /* 0x00000069076d7836 */ /* 0x040fe40000000000 */
[----:B------:R-:W-:Y:S02]  /*2f30*/  VIADD R6, R7, 0x6b ;  /* 0x0000006b07067836 */ /* 0x000fe40000000000 */
        /* <DEDUP_REMOVED lines=9> */
[----:B------:R2:W-:Y:S01]  /*2fd0*/  STL [R1+0x1448], R9 ;  /* 0x0014480901007387 */ /* 0x0005e20000100800 */
[----:B------:R-:W-:-:S03]  /*2fe0*/  IMAD.HI.U32 R101, R11, R108, RZ ;  /* 0x0000006c0b657227 */ /* 0x000fc600078e00ff */
[----:B------:R3:W-:Y:S01]  /*2ff0*/  STL [R1+0x1450], R6 ;  /* 0x0014500601007387 */ /* 0x0007e20000100800 */
[----:B------:R-:W-:-:S03]  /*3000*/  IMAD.HI.U32 R104, R11, R114, RZ ;  /* 0x000000720b687227 */ /* 0x000fc600078e00ff */
[----:B------:R4:W-:Y:S01]  /*3010*/  STL [R1+0x1458], R5 ;  /* 0x0014580501007387 */ /* 0x0009e20000100800 */
[----:B-1----:R-:W-:Y:S02]  /*3020*/  IMAD.MOV R109, RZ, RZ, -R103 ;  /* 0x000000ffff6d7224 */ /* 0x002fe400078e0a67 */
[----:B--2---:R-:W-:Y:S01]  /*3030*/  VIADD R9, R7, 0x6f ;  /* 0x0000006f07097836 */ /* 0x004fe20000000000 */
[----:B------:R1:W-:Y:S01]  /*3040*/  STL [R1+0x1464], R4 ;  /* 0x0014640401007387 */ /* 0x0003e20000100800 */
[----:B------:R-:W-:Y:S01]  /*3050*/  IMAD.HI.U32 R2, R11, R106, RZ ;  /* 0x0000006a0b027227 */ /* 0x000fe200078e00ff */
[----:B---3--:R-:W-:-:S03]  /*3060*/  IADD3 R6, R7, 0x70, RZ ;  /* 0x0000007007067810 */ /* 0x008fc60007ffe0ff */
[----:B------:R-:W-:-:S04]  /*3070*/  IMAD.HI.U32 R102, R11, R110, RZ ;  /* 0x0000006e0b667227 */ /* 0x000fc800078e00ff */
[----:B------:R-:W-:Y:S02]  /*3080*/  IMAD.MOV R105, RZ, RZ, -R101 ;  /* 0x000000ffff697224 */ /* 0x000fe400078e0a65 */
[----:B------:R-:W-:Y:S02]  /*3090*/  IMAD.MOV R111, RZ, RZ, -R104 ;  /* 0x000000ffff6f7224 */ /* 0x000fe400078e0a68 */
[C---:B------:R-:W-:Y:S01]  /*30a0*/  IMAD R104, R3.reuse, R109, R112 ;  /* 0x0000006d03687224 */ /* 0x040fe200078e0270 */
[----:B------:R-:W-:Y:S01]  /*30b0*/  IABS R112, R9 ;  /* 0x0000000900707213 */ /* 0x000fe20000000000 */
[----:B------:R-:W-:Y:S02]  /*30c0*/  IMAD.MOV R2, RZ, RZ, -R2 ;  /* 0x000000ffff027224 */ /* 0x000fe400078e0a02 */
[----:B------:R-:W-:Y:S02]  /*30d0*/  IMAD.MOV R107, RZ, RZ, -R102 ;  /* 0x000000ffff6b7224 */ /* 0x000fe400078e0a66 */
[----:B------:R-:W-:-:S02]  /*30e0*/  IMAD R102, R3, R105, R108 ;  /* 0x0000006903667224 */ /* 0x000fc400078e026c */
[C---:B------:R-:W-:Y:S01]  /*30f0*/  IMAD R105, R3.reuse, R111, R114 ;  /* 0x0000006f03697224 */ /* 0x040fe200078e0272 */
[----:B------:R-:W-:Y:S01]  /*3100*/  IABS R114, R6 ;  /* 0x0000000600727213 */ /* 0x000fe20000000000 */
[----:B------:R-:W-:Y:S02]  /*3110*/  IMAD R101, R3, R2, R106 ;  /* 0x0000000203657224 */ /* 0x000fe400078e026a */
[----:B------:R-:W-:-:S04]  /*3120*/  IMAD.HI.U32 R106, R11, R112, RZ ;  /* 0x000000700b6a7227 */ /* 0x000fc800078e00ff */
[C---:B------:R-:W-:Y:S02]  /*3130*/  VIADD R113, R7.reuse, 0x6e ;  /* 0x0000006e07717836 */ /* 0x040fe40000000000 */
[----:B----4-:R-:W-:Y:S02]  /*3140*/  VIADD R5, R7, 0x71 ;  /* 0x0000007107057836 */ /* 0x010fe40000000000 */
[----:B------:R-:W-:Y:S01]  /*3150*/  IMAD R103, R3, R107, R110 ;  /* 0x0000006b03677224 */ /* 0x000fe200078e026e */
[----:B------:R2:W-:Y:S01]  /*3160*/  STL [R1+0x1480], R113 ;  /* 0x0014807101007387 */ /* 0x0005e20000100800 */
[----:B-1----:R-:W-:Y:S01]  /*3170*/  VIADD R4, R7, 0x72 ;  /* 0x0000007207047836 */ /* 0x002fe20000000000 */
[----:B------:R-:W-:Y:S01]  /*3180*/  IABS R110, R113 ;  /* 0x00000071006e7213 */ /* 0x000fe20000000000 */
[----:B------:R-:W-:Y:S01]  /*3190*/  IMAD.HI.U32 R107, R11, R114, RZ ;  /* 0x000000720b6b7227 */ /* 0x000fe200078e00ff */
[----:B------:R-:W-:Y:S01]  /*31a0*/  IABS R116, R5 ;  /* 0x0000000500747213 */ /* 0x000fe20000000000 */
[----:B------:R1:W-:Y:S01]  /*31b0*/  STL [R1+0x148c], R9 ;  /* 0x00148c0901007387 */ /* 0x0003e20000100800 */
[----:B------:R-:W-:Y:S01]  /*31c0*/  IABS R118, R4 ;  /* 0x0000000400767213 */ /* 0x000fe20000000000 */
[----:B------:R-:W-:-:S02]  /*31d0*/  IMAD.MOV R111, RZ, RZ, -R106 ;  /* 0x000000ffff6f7224 */ /* 0x000fc400078e0a6a */
[----:B------:R-:W-:Y:S01]  /*31e0*/  VIADD R119, R7, 0x73 ;  /* 0x0000007307777836 */ /* 0x000fe20000000000 */
[----:B------:R3:W-:Y:S01]  /*31f0*/  STL [R1+0x1490], R6 ;  /* 0x0014900601007387 */ /* 0x0007e20000100800 */
[----:B--2---:R-:W-:Y:S02]  /*3200*/  IMAD.MOV R113, RZ, RZ, -R107 ;  /* 0x000000ffff717224 */ /* 0x004fe400078e0a6b */
[----:B------:R-:W-:Y:S01]  /*3210*/  IMAD R107, R3, R111, R112 ;  /* 0x0000006f036b7224 */ /* 0x000fe200078e0270 */
[----:B------:R-:W-:Y:S01]  /*3220*/  IABS R111, R119 ;  /* 0x00000077006f7213 */ /* 0x000fe20000000000 */
[----:B------:R2:W-:Y:S01]  /*3230*/  STL [R1+0x14a0], R5 ;  /* 0x0014a00501007387 */ /* 0x0005e20000100800 */
[----:B-1----:R-:W-:Y:S01]  /*3240*/  IADD3 R9, R7, 0x74, RZ ;  /* 0x0000007407097810 */ /* 0x002fe20007ffe0ff */
[C---:B------:R-:W-:Y:S02]  /*3250*/  IMAD.HI.U32 R2, R11.reuse, R110, RZ ;  /* 0x0000006e0b027227 */ /* 0x040fe400078e00ff */
[----:B------:R-:W-:Y:S01]  /*3260*/  STL [R1+0x14a4], R4 ;  /* 0x0014a40401007387 */ /* 0x000fe20000100800 */
[----:B------:R-:W-:Y:S01]  /*3270*/  IABS R112, R9 ;  /* 0x0000000900707213 */ /* 0x000fe20000000000 */
[----:B------:R-:W-:-:S02]  /*3280*/  IMAD.HI.U32 R108, R11, R116, RZ ;  /* 0x000000740b6c7227 */ /* 0x000fc400078e00ff */
[----:B------:R1:W-:Y:S02]  /*3290*/  STL [R1+0x14c8], R119 ;  /* 0x0014c87701007387 */ /* 0x0003e40000100800 */
[----:B---3--:R-:W-:Y:S02]  /*32a0*/  VIADD R6, R7, 0x75 ;  /* 0x0000007507067836 */ /* 0x008fe40000000000 */
[----:B------:R-:W-:Y:S01]  /*32b0*/  IMAD.HI.U32 R109, R11, R118, RZ ;  /* 0x000000760b6d7227 */ /* 0x000fe200078e00ff */
[----:B------:R-:W-:Y:S03]  /*32c0*/  STL [R1+0x14d0], R9 ;  /* 0x0014d00901007387 */ /* 0x000fe60000100800 */
[----:B--2---:R-:W-:Y:S01]  /*32d0*/  VIADD R5, R7, 0x76 ;  /* 0x0000007607057836 */ /* 0x004fe20000000000 */
[----:B------:R-:W-:Y:S01]  /*32e0*/  STL [R1+0x14d4], R6 ;  /* 0x0014d40601007387 */ /* 0x000fe20000100800 */
[----:B-1----:R-:W-:-:S03]  /*32f0*/  IMAD.HI.U32 R119, R11, R111, RZ ;  /* 0x0000006f0b777227 */ /* 0x002fc600078e00ff */
[----:B------:R1:W-:Y:S01]  /*3300*/  STL [R1+0x14dc], R5 ;  /* 0x0014dc0501007387 */ /* 0x0003e20000100800 */
[----:B------:R-:W-:Y:S02]  /*3310*/  IMAD.MOV R2, RZ, RZ, -R2 ;  /* 0x000000ffff027224 */ /* 0x000fe400078e0a02 */
[----:B------:R-:W-:Y:S02]  /*3320*/  IMAD.MOV R115, RZ, RZ, -R108 ;  /* 0x000000ffff737224 */ /* 0x000fe400078e0a6c */
[----:B------:R-:W-:Y:S02]  /*3330*/  IMAD.MOV R117, RZ, RZ, -R109 ;  /* 0x000000ffff757224 */ /* 0x000fe400078e0a6d */
[----:B------:R-:W-:Y:S01]  /*3340*/  IMAD R108, R3, R113, R114 ;  /* 0x00000071036c7224 */ /* 0x000fe200078e0272 */
[----:B------:R-:W-:Y:S01]  /*3350*/  IABS R113, R6 ;  /* 0x0000000600717213 */ /* 0x000fe20000000000 */
[----:B------:R-:W-:Y:S01]  /*3360*/  IMAD.MOV R119, RZ, RZ, -R119 ;  /* 0x000000ffff777224 */ /* 0x000fe200078e0a77 */
[----:B------:R-:W-:Y:S01]  /*3370*/  IABS R114, R5 ;  /* 0x0000000500727213 */ /* 0x000fe20000000000 */
[----:B-1----:R-:W-:-:S02]  /*3380*/  VIADD R5, R7, 0x7b ;  /* 0x0000007b07057836 */ /* 0x002fc40000000000 */
[C---:B------:R-:W-:Y:S02]  /*3390*/  IMAD R106, R3.reuse, R2, R110 ;  /* 0x00000002036a7224 */ /* 0x040fe400078e026e */
[----:B------:R-:W-:Y:S02]  /*33a0*/  IMAD R110, R3, R117, R118 ;  /* 0x00000075036e7224 */ /* 0x000fe400078e0276 */
[----:B------:R-:W-:-:S04]  /*33b0*/  IMAD.HI.U32 R118, R11, R112, RZ ;  /* 0x000000700b767227 */ /* 0x000fc800078e00ff */
[----:B------:R-:W-:-:S04]  /*33c0*/  IMAD.HI.U32 R117, R11, R113, RZ ;  /* 0x000000710b757227 */ /* 0x000fc800078e00ff */
[----:B------:R-:W-:Y:S01]  /*33d0*/  IMAD R111, R3, R119, R111 ;  /* 0x00000077036f7224 */ /* 0x000fe200078e026f */
[----:B------:R-:W-:Y:S01]  /*33e0*/  IABS R119, R5 ;  /* 0x0000000500777213 */ /* 0x000fe20000000000 */
[----:B------:R-:W-:Y:S02]  /*33f0*/  IMAD.MOV R118, RZ, RZ, -R118 ;  /* 0x000000ffff767224 */ /* 0x000fe400078e0a76 */
[C---:B------:R-:W-:Y:S02]  /*3400*/  VIADD R6, R7.reuse, 0x7a ;  /* 0x0000007a07067836 */ /* 0x040fe40000000000 */
[----:B------:R-:W-:Y:S02]  /*3410*/  IMAD.MOV R117, RZ, RZ, -R117 ;  /* 0x000000ffff757224 */ /* 0x000fe400078e0a75 */
[----:B------:R-:W-:Y:S02]  /*3420*/  VIADD R9, R7, 0x79 ;  /* 0x0000007907097836 */ /* 0x000fe40000000000 */
[----:B------:R-:W-:-:S04]  /*3430*/  IMAD.HI.U32 R121, R11, R119, RZ ;  /* 0x000000770b797227 */ /* 0x000fc800078e00ff */
[C---:B------:R-:W-:Y:S01]  /*3440*/  IMAD R112, R3.reuse, R118, R112 ;  /* 0x0000007603707224 */ /* 0x040fe200078e0270 */
[----:B------:R-:W-:Y:S01]  /*3450*/  IABS R118, R6 ;  /* 0x0000000600767213 */ /* 0x000fe20000000000 */
[----:B------:R-:W-:Y:S01]  /*3460*/  IMAD R113, R3, R117, R113 ;  /* 0x0000007503717224 */ /* 0x000fe200078e0271 */
[----:B------:R-:W-:Y:S01]  /*3470*/  IABS R117, R9 ;  /* 0x0000000900757213 */ /* 0x000fe20000000000 */
[C---:B------:R-:W-:Y:S02]  /*3480*/  VIADD R4, R7.reuse, 0x77 ;  /* 0x0000007707047836 */ /* 0x040fe40000000000 */
[----:B------:R-:W-:Y:S02]  /*3490*/  IMAD.MOV R121, RZ, RZ, -R121 ;  /* 0x000000ffff797224 */ /* 0x000fe400078e0a79 */
[----:B------:R-:W-:Y:S01]  /*34a0*/  VIADD R125, R7, 0x7d ;  /* 0x0000007d077d7836 */ /* 0x000fe20000000000 */
[----:B------:R1:W-:Y:S01]  /*34b0*/  STL [R1+0x14ec], R4 ;  /* 0x0014ec0401007387 */ /* 0x0003e20000100800 */
[----:B------:R-:W-:Y:S01]  /*34c0*/  IMAD R109, R3, R115, R116 ;  /* 0x00000073036d7224 */ /* 0x000fe200078e0274 */
[----:B------:R-:W-:Y:S01]  /*34d0*/  IABS R115, R4 ;  /* 0x0000000400737213 */ /* 0x000fe20000000000 */
[C---:B------:R-:W-:Y:S01]  /*34e0*/  IMAD.HI.U32 R122, R11.reuse, R118, RZ ;  /* 0x000000760b7a7227 */ /* 0x040fe200078e00ff */
[----:B------:R-:W-:Y:S03]  /*34f0*/  STL [R1+0x1500], R120 ;  /* 0x0015007801007387 */ /* 0x000fe60000100800 */
[----:B------:R-:W-:Y:S01]  /*3500*/  IMAD.HI.U32 R123, R11, R117, RZ ;  /* 0x000000750b7b7227 */ /* 0x000fe200078e00ff */
[----:B------:R2:W-:Y:S03]  /*3510*/  STL [R1+0x1514], R9 ;  /* 0x0015140901007387 */ /* 0x0005e60000100800 */
[----:B------:R-:W-:Y:S01]  /*3520*/  IMAD R119, R3, R121, R119 ;  /* 0x0000007903777224 */ /* 0x000fe200078e0277 */
[----:B------:R-:W-:Y:S01]  /*3530*/  IABS R121, R125 ;  /* 0x0000007d00797213 */ /* 0x000fe20000000000 */
[----:B-1----:R-:W-:Y:S01]  /*3540*/  VIADD R4, R7, 0x7c ;  /* 0x0000007c07047836 */ /* 0x002fe20000000000 */
[----:B------:R1:W-:Y:S01]  /*3550*/  STL [R1+0x1518], R6 ;  /* 0x0015180601007387 */ /* 0x0003e20000100800 */
[----:B------:R-:W-:-:S02]  /*3560*/  IMAD.MOV R122, RZ, RZ, -R122 ;  /* 0x000000ffff7a7224 */ /* 0x000fc400078e0a7a */
[----:B------:R-:W-:Y:S01]  /*3570*/  IMAD.MOV R123, RZ, RZ, -R123 ;  /* 0x000000ffff7b7224 */ /* 0x000fe200078e0a7b */
[----:B------:R-:W-:Y:S01]  /*3580*/  STL [R1+0x1520], R5 ;  /* 0x0015200501007387 */ /* 0x000fe20000100800 */
[----:B--2---:R-:W-:Y:S02]  /*3590*/  VIADD R9, R7, 0x7e ;  /* 0x0000007e07097836 */ /* 0x004fe40000000000 */
[----:B------:R-:W-:Y:S01]  /*35a0*/  IMAD.HI.U32 R116, R11, R114, RZ ;  /* 0x000000720b747227 */ /* 0x000fe200078e00ff */
[----:B------:R-:W-:Y:S03]  /*35b0*/  STL [R1+0x1524], R4 ;  /* 0x0015240401007387 */ /* 0x000fe60000100800 */
[----:B-1----:R-:W-:Y:S01]  /*35c0*/  VIADD R6, R7, 0x7f ;  /* 0x0000007f07067836 */ /* 0x002fe20000000000 */
[----:B------:R-:W-:Y:S01]  /*35d0*/  STL [R1+0x14f8], R125 ;  /* 0x0014f87d01007387 */ /* 0x000fe20000100800 */
[----:B------:R-:W-:-:S03]  /*35e0*/  IMAD.HI.U32 R130, R11, R121, RZ ;  /* 0x000000790b827227 */ /* 0x000fc600078e00ff */
[----:B------:R-:W-:Y:S01]  /*35f0*/  STL [R1+0x14fc], R9 ;  /* 0x0014fc0901007387 */ /* 0x000fe20000100800 */
[C---:B------:R-:W-:Y:S01]  /*3600*/  IMAD R118, R3.reuse, R122, R118 ;  /* 0x0000007a03767224 */ /* 0x040fe200078e0276 */
[----:B------:R-:W-:Y:S01]  /*3610*/  IABS R122, R9 ;  /* 0x00000009007a7213 */ /* 0x000fe20000000000 */
[----:B------:R-:W-:Y:S01]  /*3620*/  IMAD R117, R3, R123, R117 ;  /* 0x0000007b03757224 */ /* 0x000fe200078e0275 */
[----:B------:R1:W-:Y:S01]  /*3630*/  STL [R1+0x1508], R6 ;  /* 0x0015080601007387 */ /* 0x0003e20000100800 */
[----:B------:R-:W-:Y:S01]  /*3640*/  IABS R123, R6 ;  /* 0x00000006007b7213 */ /* 0x000fe20000000000 */
[----:B------:R-:W-:Y:S02]  /*3650*/  IMAD.MOV R116, RZ, RZ, -R116 ;  /* 0x000000ffff747224 */ /* 0x000fe400078e0a74 */
[----:B------:R-:W-:Y:S02]  /*3660*/  IMAD.MOV R130, RZ, RZ, -R130 ;  /* 0x000000ffff827224 */ /* 0x000fe400078e0a82 */
[----:B------:R-:W-:-:S04]  /*3670*/  IMAD.HI.U32 R129, R11, R122, RZ ;  /* 0x0000007a0b817227 */ /* 0x000fc800078e00ff */
[----:B-1----:R-:W-:Y:S02]  /*3680*/  VIADD R6, R7, 0x84 ;  /* 0x0000008407067836 */ /* 0x002fe40000000000 */
[----:B------:R-:W-:Y:S01]  /*3690*/  IMAD R114, R3, R116, R114 ;  /* 0x0000007403727224 */ /* 0x000fe200078e0272 */
[----:B------:R-:W-:Y:S01]  /*36a0*/  IABS R116, R120 ;  /* 0x0000007800747213 */ /* 0x000fe20000000000 */
[----:B------:R-:W-:Y:S01]  /*36b0*/  IMAD.HI.U32 R128, R11, R123, RZ ;  /* 0x0000007b0b807227 */ /* 0x000fe200078e00ff */
[----:B------:R-:W-:-:S03]  /*36c0*/  IABS R120, R4 ;  /* 0x0000000400787213 */ /* 0x000fc60000000000 */
[----:B------:R-:W-:Y:S01]  /*36d0*/  IMAD R121, R3, R130, R121 ;  /* 0x0000008203797224 */ /* 0x000fe200078e0279 */
[----:B------:R-:W-:Y:S01]  /*36e0*/  IABS R130, R6 ;  /* 0x0000000600827213 */ /* 0x000fe20000000000 */
[----:B------:R-:W-:Y:S02]  /*36f0*/  IMAD.MOV R129, RZ, RZ, -R129 ;  /* 0x000000ffff817224 */ /* 0x000fe400078e0a81 */
[C---:B------:R-:W-:Y:S02]  /*3700*/  VIADD R9, R7.reuse, 0x83 ;  /* 0x0000008307097836 */ /* 0x040fe40000000000 */
[----:B------:R-:W-:Y:S02]  /*3710*/  IMAD.MOV R128, RZ, RZ, -R128 ;  /* 0x000000ffff807224 */ /* 0x000fe400078e0a80 */
[----:B------:R-:W-:Y:S02]  /*3720*/  VIADD R131, R7, 0x82 ;  /* 0x0000008207837836 */ /* 0x000fe40000000000 */
[----:B------:R-:W-:-:S04]  /*3730*/  IMAD.HI.U32 R124, R11, R116, RZ ;  /* 0x000000740b7c7227 */ /* 0x000fc800078e00ff */
[----:B------:R-:W-:-:S04]  /*3740*/  IMAD.HI.U32 R133, R11, R130, RZ ;  /* 0x000000820b857227 */ /* 0x000fc800078e00ff */
[----:B------:R-:W-:Y:S01]  /*3750*/  IMAD R122, R3, R129, R122 ;  /* 0x00000081037a7224 */ /* 0x000fe200078e027a */
[----:B------:R-:W-:Y:S01]  /*3760*/  IABS R129, R9 ;  /* 0x0000000900817213 */ /* 0x000fe20000000000 */
[----:B------:R-:W-:Y:S01]  /*3770*/  VIADD R5, R7, 0x80 ;  /* 0x0000008007057836 */ /* 0x000fe20000000000 */
[----:B------:R-:W-:Y:S01]  /*3780*/  IADD3 R133, -R133, RZ, RZ ;  /* 0x000000ff85857210 */ /* 0x000fe20007ffe1ff */
[----:B------:R-:W-:Y:S01]  /*3790*/  IMAD R123, R3, R128, R123 ;  /* 0x00000080037b7224 */ /* 0x000fe200078e027b */
[----:B------:R-:W-:Y:S01]  /*37a0*/  IABS R128, R131 ;  /* 0x0000008300807213 */ /* 0x000fe20000000000 */
[C---:B------:R-:W-:Y:S01]  /*37b0*/  VIADD R4, R7.reuse, 0x81 ;  /* 0x0000008107047836 */ /* 0x040fe20000000000 */
[----:B------:R1:W-:Y:S01]  /*37c0*/  STL [R1+0x1510], R5 ;  /* 0x0015100501007387 */ /* 0x0003e20000100800 */
[----:B------:R-:W-:Y:S02]  /*37d0*/  IMAD.MOV R124, RZ, RZ, -R124 ;  /* 0x000000ffff7c7224 */ /* 0x000fe400078e0a7c */
[----:B------:R-:W-:Y:S01]  /*37e0*/  VIADD R136, R7, 0x87 ;  /* 0x0000008707887836 */ /* 0x000fe20000000000 */
[----:B------:R2:W-:Y:S01]  /*37f0*/  STL [R1+0x151c], R4 ;  /* 0x00151c0401007387 */ /* 0x0005e20000100800 */
[----:B------:R-:W-:Y:S01]  /*3800*/  IMAD.HI.U32 R134, R11, R129, RZ ;  /* 0x000000810b867227 */ /* 0x000fe200078e00ff */
[----:B------:R-:W-:-:S02]  /*3810*/  IABS R125, R4 ;  /* 0x00000004007d7213 */ /* 0x000fc40000000000 */
[----:B------:R3:W-:Y:S01]  /*3820*/  STL [R1+0x14e4], R131 ;  /* 0x0014e48301007387 */ /* 0x0007e20000100800 */
[----:B------:R-:W-:Y:S01]  /*3830*/  IMAD R116, R3, R124, R116 ;  /* 0x0000007c03747224 */ /* 0x000fe200078e0274 */
[----:B------:R-:W-:Y:S01]  /*3840*/  IABS R124, R5 ;  /* 0x00000005007c7213 */ /* 0x000fe20000000000 */
[----:B------:R-:W-:Y:S01]  /*3850*/  IMAD.HI.U32 R135, R11, R128, RZ ;  /* 0x000000800b877227 */ /* 0x000fe200078e00ff */
[----:B------:R4:W-:Y:S03]  /*3860*/  STL [R1+0x14f0], R9 ;  /* 0x0014f00901007387 */ /* 0x0009e60000100800 */
[----:B-1----:R-:W-:Y:S01]  /*3870*/  VIADD R5, R7, 0x85 ;  /* 0x0000008507057836 */ /* 0x002fe20000000000 */
[----:B------:R1:W-:Y:S01]  /*3880*/  STL [R1+0x14f4], R6 ;  /* 0x0014f40601007387 */ /* 0x0003e20000100800 */
[----:B------:R-:W-:Y:S01]  /*3890*/  IMAD R130, R3, R133, R130 ;  /* 0x0000008503827224 */ /* 0x000fe200078e0282 */
[----:B------:R-:W-:Y:S01]  /*38a0*/  IABS R133, R136 ;  /* 0x0000008800857213 */ /* 0x000fe20000000000 */
[C---:B--2---:R-:W-:Y:S01]  /*38b0*/  VIADD R4, R7.reuse, 0x86 ;  /* 0x0000008607047836 */ /* 0x044fe20000000000 */
[----:B------:R-:W-:Y:S01]  /*38c0*/  STL [R1+0x1504], R5 ;  /* 0x0015040501007387 */ /* 0x000fe20000100800 */
[----:B------:R-:W-:Y:S01]  /*38d0*/  IMAD.MOV R134, RZ, RZ, -R134 ;  /* 0x000000ffff867224 */ /* 0x000fe200078e0a86 */
[----:B---3--:R-:W-:Y:S01]  /*38e0*/  IABS R131, R5 ;  /* 0x0000000500837213 */ /* 0x008fe20000000000 */
[C---:B----4-:R-:W-:Y:S01]  /*38f0*/  VIADD R9, R7.reuse, 0x88 ;  /* 0x0000008807097836 */ /* 0x050fe20000000000 */
[----:B------:R-:W-:Y:S01]  /*3900*/  STL [R1+0x150c], R4 ;  /* 0x00150c0401007387 */ /* 0x000fe20000100800 */
[----:B------:R-:W-:Y:S01]  /*3910*/  IMAD.MOV R135, RZ, RZ, -R135 ;  /* 0x000000ffff877224 */ /* 0x000fe200078e0a87 */
[----:B------:R-:W-:Y:S01]  /*3920*/  IABS R132, R4 ;  /* 0x0000000400847213 */ /* 0x000fe20000000000 */
[----:B-1----:R-:W-:Y:S01]  /*3930*/  VIADD R6, R7, 0x89 ;  /* 0x0000008907067836 */ /* 0x002fe20000000000 */
[----:B------:R-:W-:Y:S01]  /*3940*/  STL [R1+0x14c4], R136 ;  /* 0x0014c48801007387 */ /* 0x000fe20000100800 */
[C---:B------:R-:W-:Y:S01]  /*3950*/  IMAD R129, R3.reuse, R134, R129 ;  /* 0x0000008603817224 */ /* 0x040fe200078e0281 */
[----:B------:R-:W-:Y:S01]  /*3960*/  IABS R134, R9 ;  /* 0x0000000900867213 */ /* 0x000fe20000000000 */
[----:B------:R-:W-:Y:S01]  /*3970*/  IMAD R128, R3, R135, R128 ;  /* 0x0000008703807224 */ /* 0x000fe200078e0280 */
[----:B------:R-:W-:Y:S01]  /*3980*/  IABS R135, R6 ;  /* 0x0000000600877213 */ /* 0x000fe20000000000 */
[C---:B------:R-:W-:Y:S01]  /*3990*/  IMAD.HI.U32 R140, R11.reuse, R133, RZ ;  /* 0x000000850b8c7227 */ /* 0x040fe200078e00ff */
[----:B------:R-:W-:Y:S03]  /*39a0*/  STL [R1+0x14cc], R9 ;  /* 0x0014cc0901007387 */ /* 0x000fe60000100800 */
[----:B------:R-:W-:Y:S01]  /*39b0*/  IMAD.MOV R140, RZ, RZ, -R140 ;  /* 0x000000ffff8c7224 */ /* 0x000fe200078e0a8c */
[----:B------:R1:W-:Y:S01]  /*39c0*/  STL [R1+0x14e0], R6 ;  /* 0x0014e00601007387 */ /* 0x0003e20000100800 */
[----:B------:R-:W-:-:S04]  /*39d0*/  IMAD.HI.U32 R139, R11, R134, RZ ;  /* 0x000000860b8b7227 */ /* 0x000fc800078e00ff */
[----:B------:R-:W-:Y:S01]  /*39e0*/  IMAD.HI.U32 R138, R11, R135, RZ ;  /* 0x000000870b8a7227 */ /* 0x000fe200078e00ff */
[----:B------:R-:W-:-:S03]  /*39f0*/  IADD3 R139, -R139, RZ, RZ ;  /* 0x000000ff8b8b7210 */ /* 0x000fc60007ffe1ff */
[----:B------:R-:W-:Y:S02]  /*3a00*/  IMAD R133, R3, R140, R133 ;  /* 0x0000008c03857224 */ /* 0x000fe400078e0285 */
[C---:B-1----:R-:W-:Y:S02]  /*3a10*/  VIADD R6, R7.reuse, 0x8e ;  /* 0x0000008e07067836 */ /* 0x042fe40000000000 */
[----:B------:R-:W-:Y:S02]  /*3a20*/  IMAD.MOV R138, RZ, RZ, -R138 ;  /* 0x000000ffff8a7224 */ /* 0x000fe400078e0a8a */
[C---:B------:R-:W-:Y:S01]  /*3a30*/  VIADD R141, R7.reuse, 0x8c ;  /* 0x0000008c078d7836 */ /* 0x040fe20000000000 */
[----:B------:R-:W-:Y:S01]  /*3a40*/  IABS R140, R6 ;  /* 0x00000006008c7213 */ /* 0x000fe20000000000 */
[----:B------:R-:W-:Y:S02]  /*3a50*/  VIADD R9, R7, 0x8d ;  /* 0x0000008d07097836 */ /* 0x000fe40000000000 */
[----:B------:R-:W-:Y:S01]  /*3a60*/  IMAD R135, R3, R138, R135 ;  /* 0x0000008a03877224 */ /* 0x000fe200078e0287 */
[----:B------:R-:W-:Y:S01]  /*3a70*/  IABS R138, R141 ;  /* 0x0000008d008a7213 */ /* 0x000fe20000000000 */
[----:B------:R-:W-:-:S04]  /*3a80*/  IMAD.HI.U32 R143, R11, R140, RZ ;  /* 0x0000008c0b8f7227 */ /* 0x000fc800078e00ff */
[----:B------:R-:W-:Y:S01]  /*3a90*/  IMAD R134, R3, R139, R134 ;  /* 0x0000008b03867224 */ /* 0x000fe200078e0286 */
[----:B------:R-:W-:Y:S01]  /*3aa0*/  IABS R139, R9 ;  /* 0x00000009008b7213 */ /* 0x000fe20000000000 */
[C---:B------:R-:W-:Y:S02]  /*3ab0*/  VIADD R5, R7.reuse, 0x8a ;  /* 0x0000008a07057836 */ /* 0x040fe40000000000 */
[C---:B------:R-:W-:Y:S02]  /*3ac0*/  VIADD R4, R7.reuse, 0x8b ;  /* 0x0000008b07047836 */ /* 0x040fe40000000000 */
[----:B------:R-:W-:Y:S01]  /*3ad0*/  IMAD.MOV R143, RZ, RZ, -R143 ;  /* 0x000000ffff8f7224 */ /* 0x000fe200078e0a8f */
[----:B------:R1:W-:Y:S01]  /*3ae0*/  STL [R1+0x14d8], R5 ;  /* 0x0014d80501007387 */ /* 0x0003e20000100800 */
[----:B------:R-:W-:Y:S01]  /*3af0*/  VIADD R146, R7, 0x91 ;  /* 0x0000009107927836 */ /* 0x000fe20000000000 */
[----:B------:R-:W-:Y:S01]  /*3b00*/  IABS R136, R5 ;  /* 0x0000000500887213 */ /* 0x000fe20000000000 */
[----:B------:R-:W-:Y:S01]  /*3b10*/  IMAD.HI.U32 R145, R11, R138, RZ ;  /* 0x0000008a0b917227 */ /* 0x000fe200078e00ff */
[----:B------:R2:W-:Y:S01]  /*3b20*/  STL [R1+0x14e8], R4 ;  /* 0x0014e80401007387 */ /* 0x0005e20000100800 */
[----:B------:R-:W-:-:S02]  /*3b30*/  IABS R137, R4 ;  /* 0x0000000400897213 */ /* 0x000fc40000000000 */
[----:B------:R-:W-:Y:S01]  /*3b40*/  IMAD.HI.U32 R144, R11, R139, RZ ;  /* 0x0000008b0b907227 */ /* 0x000fe200078e00ff */
[----:B------:R3:W-:Y:S01]  /*3b50*/  STL [R1+0x14b0], R141 ;  /* 0x0014b08d01007387 */ /* 0x0007e20000100800 */
[----:B------:R-:W-:Y:S02]  /*3b60*/  IADD3 R145, -R145, RZ, RZ ;  /* 0x000000ff91917210 */ /* 0x000fe40007ffe1ff */
[----:B-1----:R-:W-:Y:S01]  /*3b70*/  VIADD R5, R7, 0x8f ;  /* 0x0000008f07057836 */ /* 0x002fe20000000000 */
[----:B------:R1:W-:Y:S01]  /*3b80*/  STL [R1+0x14b8], R9 ;  /* 0x0014b80901007387 */ /* 0x0003e20000100800 */
[----:B------:R-:W-:Y:S01]  /*3b90*/  IMAD R140, R3, R143, R140 ;  /* 0x0000008f038c7224 */ /* 0x000fe200078e028c */
[----:B------:R-:W-:Y:S01]  /*3ba0*/  IABS R143, R146 ;  /* 0x00000092008f7213 */ /* 0x000fe20000000000 */
[----:B--2---:R-:W-:Y:S01]  /*3bb0*/  VIADD R4, R7, 0x90 ;  /* 0x0000009007047836 */ /* 0x004fe20000000000 */
[----:B------:R2:W-:Y:S01]  /*3bc0*/  STL [R1+0x14b4], R6 ;  /* 0x0014b40601007387 */ /* 0x0005e20000100800 */
[----:B------:R-:W-:Y:S01]  /*3bd0*/  IMAD.MOV R144, RZ, RZ, -R144 ;  /* 0x000000ffff907224 */ /* 0x000fe200078e0a90 */
[----:B---3--:R-:W-:Y:S01]  /*3be0*/  IABS R141, R5 ;  /* 0x00000005008d7213 */ /* 0x008fe20000000000 */
[----:B------:R-:W-:Y:S01]  /*3bf0*/  IMAD.HI.U32 R150, R11, R143, RZ ;  /* 0x0000008f0b967227 */ /* 0x000fe200078e00ff */
[----:B------:R-:W-:Y:S01]  /*3c00*/  STL [R1+0x14bc], R5 ;  /* 0x0014bc0501007387 */ /* 0x000fe20000100800 */
[----:B------:R-:W-:-:S02]  /*3c10*/  IABS R142, R4 ;  /* 0x00000004008e7213 */ /* 0x000fc40000000000 */
[----:B-1----:R-:W-:Y:S01]  /*3c20*/  VIADD R9, R7, 0x92 ;  /* 0x0000009207097836 */ /* 0x002fe20000000000 */
[----:B------:R1:W-:Y:S01]  /*3c30*/  STL [R1+0x14c0], R4 ;  /* 0x0014c00401007387 */ /* 0x0003e20000100800 */
[----:B------:R-:W-:Y:S02]  /*3c40*/  IMAD R139, R3, R144, R139 ;  /* 0x00000090038b7224 */ /* 0x000fe400078e028b */
[----:B--2---:R-:W-:Y:S01]  /*3c50*/  VIADD R6, R7, 0x93 ;  /* 0x0000009307067836 */ /* 0x004fe20000000000 */
[----:B------:R-:W-:Y:S01]  /*3c60*/  STL [R1+0x1498], R146 ;  /* 0x0014989201007387 */ /* 0x000fe20000100800 */
[----:B------:R-:W-:Y:S01]  /*3c70*/  IMAD R138, R3, R145, R138 ;  /* 0x00000091038a7224 */ /* 0x000fe200078e028a */
[----:B------:R-:W-:Y:S01]  /*3c80*/  IABS R144, R9 ;  /* 0x0000000900907213 */ /* 0x000fe20000000000 */
[----:B------:R-:W-:Y:S01]  /*3c90*/  IMAD.MOV R150, RZ, RZ, -R150 ;  /* 0x000000ffff967224 */ /* 0x000fe200078e0a96 */
[----:B------:R-:W-:Y:S01]  /*3ca0*/  STL [R1+0x1494], R9 ;  /* 0x0014940901007387 */ /* 0x000fe20000100800 */
[----:B------:R-:W-:Y:S01]  /*3cb0*/  IABS R145, R6 ;  /* 0x0000000600917213 */ /* 0x000fe20000000000 */
[C---:B------:R-:W-:Y:S01]  /*3cc0*/  VIADD R151, R7.reuse, 0x96 ;  /* 0x0000009607977836 */ /* 0x040fe20000000000 */
[----:B-1----:R-:W-:Y:S01]  /*3cd0*/  IADD3 R4, R7, 0x95, RZ ;  /* 0x0000009507047810 */ /* 0x002fe20007ffe0ff */
[----:B------:R1:W-:Y:S01]  /*3ce0*/  STL [R1+0x149c], R6 ;  /* 0x00149c0601007387 */ /* 0x0003e20000100800 */
[----:B------:R-:W-:-:S02]  /*3cf0*/  IMAD.HI.U32 R149, R11, R144, RZ ;  /* 0x000000900b957227 */ /* 0x000fc400078e00ff */
[----:B------:R-:W-:Y:S02]  /*3d00*/  IABS R147, R4 ;  /* 0x0000000400937213 */ /* 0x000fe40000000000 */
[----:B------:R-:W-:-:S04]  /*3d10*/  IMAD.HI.U32 R148, R11, R145, RZ ;  /* 0x000000910b947227 */ /* 0x000fc800078e00ff */
[----:B------:R-:W-:Y:S02]  /*3d20*/  IMAD R143, R3, R150, R143 ;  /* 0x00000096038f7224 */ /* 0x000fe400078e028f */
[C---:B-1----:R-:W-:Y:S02]  /*3d30*/  VIADD R6, R7.reuse, 0x98 ;  /* 0x0000009807067836 */ /* 0x042fe40000000000 */
[----:B------:R-:W-:Y:S02]  /*3d40*/  IMAD.MOV R149, RZ, RZ, -R149 ;  /* 0x000000ffff957224 */ /* 0x000fe400078e0a95 */
[----:B------:R-:W-:Y:S01]  /*3d50*/  VIADD R9, R7, 0x97 ;  /* 0x0000009707097836 */ /* 0x000fe20000000000 */
[----:B------:R-:W-:Y:S01]  /*3d60*/  IABS R150, R6 ;  /* 0x0000000600967213 */ /* 0x000fe20000000000 */
[----:B------:R-:W-:Y:S02]  /*3d70*/  IMAD.MOV R148, RZ, RZ, -R148 ;  /* 0x000000ffff947224 */ /* 0x000fe400078e0a94 */
[----:B------:R-:W-:Y:S01]  /*3d80*/  IMAD R144, R3, R149, R144 ;  /* 0x0000009503907224 */ /* 0x000fe200078e0290 */
[----:B------:R-:W-:Y:S01]  /*3d90*/  IABS R149, R9 ;  /* 0x0000000900957213 */ /* 0x000fe20000000000 */
[----:B------:R-:W-:-:S04]  /*3da0*/  IMAD.HI.U32 R153, R11, R150, RZ ;  /* 0x000000960b997227 */ /* 0x000fc800078e00ff */
[----:B------:R-:W-:Y:S02]  /*3db0*/  VIADD R5, R7, 0x94 ;  /* 0x0000009407057836 */ /* 0x000fe40000000000 */
[----:B------:R-:W-:Y:S01]  /*3dc0*/  IMAD R145, R3, R148, R145 ;  /* 0x0000009403917224 */ /* 0x000fe200078e0291 */
[----:B------:R-:W-:Y:S01]  /*3dd0*/  IABS R148, R151 ;  /* 0x0000009700947213 */ /* 0x000fe20000000000 */
[----:B------:R-:W-:Y:S01]  /*3de0*/  IMAD.MOV R153, RZ, RZ, -R153 ;  /* 0x000000ffff997224 */ /* 0x000fe200078e0a99 */
[----:B------:R1:W-:Y:S01]  /*3df0*/  STL [R1+0x14a8], R5 ;  /* 0x0014a80501007387 */ /* 0x0003e20000100800 */
[----:B------:R-:W-:Y:S01]  /*3e00*/  VIADD R156, R7, 0x9b ;  /* 0x0000009b079c7836 */ /* 0x000fe20000000000 */
[----:B------:R-:W-:Y:S01]  /*3e10*/  IABS R146, R5 ;  /* 0x0000000500927213 */ /* 0x000fe20000000000 */
[C---:B------:R-:W-:Y:S01]  /*3e20*/  IMAD.HI.U32 R154, R11.reuse, R149, RZ ;  /* 0x000000950b9a7227 */ /* 0x040fe200078e00ff */
[----:B------:R2:W-:Y:S03]  /*3e30*/  STL [R1+0x14ac], R4 ;  /* 0x0014ac0401007387 */ /* 0x0005e60000100800 */
[----:B------:R-:W-:Y:S01]  /*3e40*/  IMAD.HI.U32 R155, R11, R148, RZ ;  /* 0x000000940b9b7227 */ /* 0x000fe200078e00ff */
[----:B------:R3:W-:Y:S01]  /*3e50*/  STL [R1+0x1474], R151 ;  /* 0x0014749701007387 */ /* 0x0007e20000100800 */
[----:B-1----:R-:W-:-:S02]  /*3e60*/  IADD3 R5, R7, 0x99, RZ ;  /* 0x0000009907057810 */ /* 0x002fc40007ffe0ff */
[----:B------:R-:W-:Y:S01]  /*3e70*/  IMAD R150, R3, R153, R150 ;  /* 0x0000009903967224 */ /* 0x000fe200078e0296 */
[----:B------:R-:W-:Y:S01]  /*3e80*/  IABS R153, R156 ;  /* 0x0000009c00997213 */ /* 0x000fe20000000000 */
[----:B------:R1:W-:Y:S01]  /*3e90*/  STL [R1+0x1478], R9 ;  /* 0x0014780901007387 */ /* 0x0003e20000100800 */
[----:B--2---:R-:W-:Y:S02]  /*3ea0*/  VIADD R4, R7, 0x9a ;  /* 0x0000009a07047836 */ /* 0x004fe40000000000 */
[----:B------:R-:W-:Y:S01]  /*3eb0*/  IMAD.MOV R154, RZ, RZ, -R154 ;  /* 0x000000ffff9a7224 */ /* 0x000fe200078e0a9a */
[----:B------:R2:W-:Y:S01]  /*3ec0*/  STL [R1+0x147c], R6 ;  /* 0x00147c0601007387 */ /* 0x0005e20000100800 */
[----:B------:R-:W-:Y:S01]  /*3ed0*/  IMAD.MOV R155, RZ, RZ, -R155 ;  /* 0x000000ffff9b7224 */ /* 0x000fe200078e0a9b */
[----:B---3--:R-:W-:Y:S01]  /*3ee0*/  IABS R151, R5 ;  /* 0x0000000500977213 */ /* 0x008fe20000000000 */
[----:B------:R-:W-:Y:S01]  /*3ef0*/  IMAD.HI.U32 R160, R11, R153, RZ ;  /* 0x000000990ba07227 */ /* 0x000fe200078e00ff */
[----:B------:R-:W-:Y:S01]  /*3f00*/  STL [R1+0x1488], R5 ;  /* 0x0014880501007387 */ /* 0x000fe20000100800 */
[----:B------:R-:W-:-:S02]  /*3f10*/  IABS R152, R4 ;  /* 0x0000000400987213 */ /* 0x000fc40000000000 */
[----:B-1----:R-:W-:Y:S01]  /*3f20*/  VIADD R9, R7, 0x9c ;  /* 0x0000009c07097836 */ /* 0x002fe20000000000 */
[----:B------:R-:W-:Y:S01]  /*3f30*/  STL [R1+0x1484], R4 ;  /* 0x0014840401007387 */ /* 0x000fe20000100800 */
[----:B------:R-:W-:Y:S01]  /*3f40*/  IMAD R149, R3, R154, R149 ;  /* 0x0000009a03957224 */ /* 0x000fe200078e0295 */
[----:B--2---:R-:W-:Y:S01]  /*3f50*/  IADD3 R6, R7, 0x9d, RZ ;  /* 0x0000009d07067810 */ /* 0x004fe20007ffe0ff */
[----:B------:R-:W-:Y:S01]  /*3f60*/  IMAD R148, R3, R155, R148 ;  /* 0x0000009b03947224 */ /* 0x000fe200078e0294 */
[----:B------:R-:W-:Y:S01]  /*3f70*/  STL [R1+0x145c], R156 ;  /* 0x00145c9c01007387 */ /* 0x000fe20000100800 */
[----:B------:R-:W-:Y:S01]  /*3f80*/  IABS R154, R9 ;  /* 0x00000009009a7213 */ /* 0x000fe20000000000 */
[----:B------:R-:W-:Y:S01]  /*3f90*/  IMAD.HI.U32 R2, R11, R115, RZ ;  /* 0x000000730b027227 */ /* 0x000fe200078e00ff */
[----:B------:R-:W-:Y:S01]  /*3fa0*/  IABS R155, R6 ;  /* 0x00000006009b7213 */ /* 0x000fe20000000000 */
[----:B------:R1:W-:Y:S02]  /*3fb0*/  STL [R1+0x1460], R9 ;  /* 0x0014600901007387 */ /* 0x0003e40000100800 */
[----:B------:R-:W-:-:S02]  /*3fc0*/  IMAD.MOV R160, RZ, RZ, -R160 ;  /* 0x000000ffffa07224 */ /* 0x000fc400078e0aa0 */
[----:B------:R2:W-:Y:S01]  /*3fd0*/  STL [R1+0x146c], R6 ;  /* 0x00146c0601007387 */ /* 0x0005e20000100800 */
[----:B------:R-:W-:Y:S02]  /*3fe0*/  IMAD.MOV R2, RZ, RZ, -R2 ;  /* 0x000000ffff027224 */ /* 0x000fe400078e0a02 */
[----:B------:R-:W-:Y:S01]  /*3ff0*/  IMAD.HI.U32 R159, R11, R154, RZ ;  /* 0x0000009a0b9f7227 */ /* 0x000fe200078e00ff */
[----:B-1----:R-:W-:-:S03]  /*4000*/  IADD3 R9, R7, 0xa1, RZ ;  /* 0x000000a107097810 */ /* 0x002fc60007ffe0ff */
[----:B------:R-:W-:-:S04]  /*4010*/  IMAD.HI.U32 R158, R11, R155, RZ ;  /* 0x0000009b0b9e7227 */ /* 0x000fc800078e00ff */
[----:B--2---:R-:W-:Y:S02]  /*4020*/  VIADD R6, R7, 0xa2 ;  /* 0x000000a207067836 */ /* 0x004fe40000000000 */
[C---:B------:R-:W-:Y:S02]  /*4030*/  IMAD R153, R3.reuse, R160, R153 ;  /* 0x000000a003997224 */ /* 0x040fe400078e0299 */
[----:B------:R-:W-:Y:S01]  /*4040*/  IMAD R115, R3, R2, R115 ;  /* 0x0000000203737224 */ /* 0x000fe200078e0273 */
[----:B------:R-:W-:Y:S01]  /*4050*/  IABS R160, R6 ;  /* 0x0000000600a07213 */ /* 0x000fe20000000000 */
[----:B------:R-:W-:Y:S02]  /*4060*/  IMAD.MOV R159, RZ, RZ, -R159 ;  /* 0x000000ffff9f7224 */ /* 0x000fe400078e0a9f */
[----:B------:R-:W-:-:S04]  /*4070*/  IMAD.HI.U32 R2, R11, R120, RZ ;  /* 0x000000780b027227 */ /* 0x000fc800078e00ff */
[----:B------:R-:W-:Y:S01]  /*4080*/  IMAD.MOV R158, RZ, RZ, -R158 ;  /* 0x000000ffff9e7224 */ /* 0x000fe200078e0a9e */
[----:B------:R-:W-:Y:S01]  /*4090*/  IADD3 R2, -R2, RZ, RZ ;  /* 0x000000ff02027210 */ /* 0x000fe20007ffe1ff */
[----:B------:R-:W-:Y:S02]  /*40a0*/  VIADD R161, R7, 0xa0 ;  /* 0x000000a007a17836 */ /* 0x000fe40000000000 */
[----:B------:R-:W-:-:S04]  /*40b0*/  IMAD.HI.U32 R163, R11, R160, RZ ;  /* 0x000000a00ba37227 */ /* 0x000fc800078e00ff */
[----:B------:R-:W-:Y:S01]  /*40c0*/  IMAD R154, R3, R159, R154 ;  /* 0x0000009f039a7224 */ /* 0x000fe200078e029a */
[----:B------:R-:W-:Y:S01]  /*40d0*/  IABS R159, R9 ;  /* 0x00000009009f7213 */ /* 0x000fe20000000000 */
[----:B------:R-:W-:Y:S02]  /*40e0*/  VIADD R5, R7, 0x9e ;  /* 0x0000009e07057836 */ /* 0x000fe40000000000 */
[----:B------:R-:W-:Y:S01]  /*40f0*/  IMAD R155, R3, R158, R155 ;  /* 0x0000009e039b7224 */ /* 0x000fe200078e029b */
[----:B------:R-:W-:Y:S01]  /*4100*/  IABS R158, R161 ;  /* 0x000000a1009e7213 */ /* 0x000fe20000000000 */
[----:B------:R-:W-:Y:S01]  /*4110*/  VIADD R4, R7, 0x9f ;  /* 0x0000009f07047836 */ /* 0x000fe20000000000 */
[----:B------:R1:W-:Y:S01]  /*4120*/  STL [R1+0x1468], R5 ;  /* 0x0014680501007387 */ /* 0x0003e20000100800 */
[----:B------:R-:W-:Y:S01]  /*4130*/  IMAD.MOV R163, RZ, RZ, -R163 ;  /* 0x000000ffffa37224 */ /* 0x000fe200078e0aa3 */
[----:B------:R-:W-:Y:S01]  /*4140*/  IABS R156, R5 ;  /* 0x00000005009c7213 */ /* 0x000fe20000000000 */
[----:B------:R-:W-:Y:S01]  /*4150*/  IMAD.HI.U32 R164, R11, R159, RZ ;  /* 0x0000009f0ba47227 */ /* 0x000fe200078e00ff */
[----:B------:R-:W-:Y:S01]  /*4160*/  STL [R1+0x1470], R4 ;  /* 0x0014700401007387 */ /* 0x000fe20000100800 */
[----:B------:R-:W-:-:S02]  /*4170*/  IABS R157, R4 ;  /* 0x00000004009d7213 */ /* 0x000fc40000000000 */
[----:B------:R-:W-:Y:S01]  /*4180*/  IMAD R120, R3, R2, R120 ;  /* 0x0000000203787224 */ /* 0x000fe200078e0278 */
[----:B------:R2:W-:Y:S01]  /*4190*/  STL [R1+0x1438], R161 ;  /* 0x001438a101007387 */ /* 0x0005e20000100800 */
[----:B------:R-:W-:-:S03]  /*41a0*/  IMAD.HI.U32 R165, R11, R158, RZ ;  /* 0x0000009e0ba57227 */ /* 0x000fc600078e00ff */
[----:B------:R3:W-:Y:S01]  /*41b0*/  STL [R1+0x1440], R9 ;  /* 0x0014400901007387 */ /* 0x0007e20000100800 */
[----:B-1----:R-:W-:Y:S02]  /*41c0*/  VIADD R5, R7, 0xa3 ;  /* 0x000000a307057836 */ /* 0x002fe40000000000 */
[----:B------:R-:W-:Y:S01]  /*41d0*/  IMAD R160, R3, R163, R160 ;  /* 0x000000a303a07224 */ /* 0x000fe200078e02a0 */
[----:B------:R-:W-:Y:S01]  /*41e0*/  IABS R163, R166 ;  /* 0x000000a600a37213 */ /* 0x000fe20000000000 */
[----:B------:R-:W-:Y:S01]  /*41f0*/  IMAD.HI.U32 R2, R11, R125, RZ ;  /* 0x0000007d0b027227 */ /* 0x000fe200078e00ff */
[----:B------:R1:W-:Y:S01]  /*4200*/  STL [R1+0x143c], R6 ;  /* 0x00143c0601007387 */ /* 0x0003e20000100800 */
[----:B--2---:R-:W-:Y:S02]  /*4210*/  IABS R161, R5 ;  /* 0x0000000500a17213 */ /* 0x004fe40000000000 */
[----:B------:R-:W-:Y:S01]  /*4220*/  VIADD R4, R7, 0xa4 ;  /* 0x000000a407047836 */ /* 0x000fe20000000000 */
[----:B------:R-:W-:Y:S01]  /*4230*/  STL [R1+0x144c], R5 ;  /* 0x00144c0501007387 */ /* 0x000fe20000100800 */
[----:B------:R-:W-:-:S02]  /*4240*/  IMAD.MOV R164, RZ, RZ, -R164 ;  /* 0x000000ffffa47224 */ /* 0x000fc400078e0aa4 */
[C---:B---3--:R-:W-:Y:S01]  /*4250*/  VIADD R9, R7.reuse, 0xa6 ;  /* 0x000000a607097836 */ /* 0x048fe20000000000 */
[----:B------:R-:W-:Y:S01]  /*4260*/  STL [R1+0x1454], R4 ;  /* 0x0014540401007387 */ /* 0x000fe20000100800 */
[----:B------:R-:W-:Y:S01]  /*4270*/  IMAD.MOV R165, RZ, RZ, -R165 ;  /* 0x000000ffffa57224 */ /* 0x000fe200078e0aa5 */
[----:B------:R-:W-:Y:S01]  /*4280*/  IABS R162, R4 ;  /* 0x0000000400a27213 */ /* 0x000fe20000000000 */
[----:B-1----:R-:W-:Y:S01]  /*4290*/  VIADD R6, R7, 0xa7 ;  /* 0x000000a707067836 */ /* 0x002fe20000000000 */
[----:B------:R-:W-:Y:S01]  /*42a0*/  STL [R1+0x1428], R166 ;  /* 0x001428a601007387 */ /* 0x000fe20000100800 */
[----:B------:R-:W-:Y:S02]  /*42b0*/  IMAD.MOV R2, RZ, RZ, -R2 ;  /* 0x000000ffff027224 */ /* 0x000fe400078e0a02 */
[----:B------:R-:W-:Y:S01]  /*42c0*/  IMAD.HI.U32 R170, R11, R163, RZ ;  /* 0x000000a30baa7227 */ /* 0x000fe200078e00ff */
[----:B------:R-:W-:Y:S03]  /*42d0*/  STL [R1+0x1424], R9 ;  /* 0x0014240901007387 */ /* 0x000fe60000100800 */
[C---:B------:R-:W-:Y:S01]  /*42e0*/  IMAD R159, R3.reuse, R164, R159 ;  /* 0x000000a4039f7224 */ /* 0x040fe200078e029f */
[----:B------:R-:W-:Y:S01]  /*42f0*/  IABS R164, R9 ;  /* 0x0000000900a47213 */ /* 0x000fe20000000000 */
[C---:B------:R-:W-:Y:S01]  /*4300*/  IMAD R158, R3.reuse, R165, R158 ;  /* 0x000000a5039e7224 */ /* 0x040fe200078e029e */
[----:B------:R1:W-:Y:S01]  /*4310*/  STL [R1+0x142c], R6 ;  /* 0x00142c0601007387 */ /* 0x0003e20000100800 */
[----:B------:R-:W-:Y:S01]  /*4320*/  IMAD R125, R3, R2, R125 ;  /* 0x00000002037d7224 */ /* 0x000fe200078e027d */
[----:B------:R-:W-:Y:S01]  /*4330*/  IABS R165, R6 ;  /* 0x0000000600a57213 */ /* 0x000fe20000000000 */
[----:B------:R-:W-:-:S04]  /*4340*/  IMAD.HI.U32 R2, R11, R132, RZ ;  /* 0x000000840b027227 */ /* 0x000fc800078e00ff */
[----:B------:R-:W-:Y:S02]  /*4350*/  IMAD.MOV R170, RZ, RZ, -R170 ;  /* 0x000000ffffaa7224 */ /* 0x000fe400078e0aaa */
[----:B------:R-:W-:-:S04]  /*4360*/  IMAD.HI.U32 R169, R11, R164, RZ ;  /* 0x000000a40ba97227 */ /* 0x000fc800078e00ff */
[----:B-1----:R-:W-:Y:S02]  /*4370*/  VIADD R6, R7, 0xac ;  /* 0x000000ac07067836 */ /* 0x002fe40000000000 */
[----:B------:R-:W-:Y:S02]  /*4380*/  IMAD.MOV R2, RZ, RZ, -R2 ;  /* 0x000000ffff027224 */ /* 0x000fe400078e0a02 */
[----:B------:R-:W-:-:S04]  /*4390*/  IMAD.HI.U32 R168, R11, R165, RZ ;  /* 0x000000a50ba87227 */ /* 0x000fc800078e00ff */
[----:B------:R-:W-:Y:S01]  /*43a0*/  IMAD R163, R3, R170, R163 ;  /* 0x000000aa03a37224 */ /* 0x000fe200078e02a3 */
[----:B------:R-:W-:Y:S01]  /*43b0*/  IABS R170, R6 ;  /* 0x0000000600aa7213 */ /* 0x000fe20000000000 */
[----:B------:R-:W-:Y:S02]  /*43c0*/  IMAD.MOV R169, RZ, RZ, -R169 ;  /* 0x000000ffffa97224 */ /* 0x000fe400078e0aa9 */
[----:B------:R-:W-:Y:S02]  /*43d0*/  VIADD R9, R7, 0xab ;  /* 0x000000ab07097836 */ /* 0x000fe40000000000 */
[----:B------:R-:W-:-:S04]  /*43e0*/  IMAD.HI.U32 R127, R11, R124, RZ ;  /* 0x0000007c0b7f7227 */ /* 0x000fc800078e00ff */
[----:B------:R-:W-:Y:S01]  /*43f0*/  IMAD R132, R3, R2, R132 ;  /* 0x0000000203847224 */ /* 0x000fe200078e0284 */
[----:B------:R-:W-:Y:S01]  /*4400*/  IADD3 R127, -R127, RZ, RZ ;  /* 0x000000ff7f7f7210 */ /* 0x000fe20007ffe1ff */
[----:B------:R-:W-:Y:S02]  /*4410*/  IMAD.MOV R168, RZ, RZ, -R168 ;  /* 0x000000ffffa87224 */ /* 0x000fe400078e0aa8 */
[----:B------:R-:W-:Y:S02]  /*4420*/  VIADD R171, R7, 0xaa ;  /* 0x000000aa07ab7836 */ /* 0x000fe40000000000 */
[----:B------:R-:W-:-:S04]  /*4430*/  IMAD.HI.U32 R2, R11, R137, RZ ;  /* 0x000000890b027227 */ /* 0x000fc800078e00ff */
[----:B------:R-:W-:-:S04]  /*4440*/  IMAD.HI.U32 R173, R11, R170, RZ ;  /* 0x000000aa0bad7227 */ /* 0x000fc800078e00ff */
[----:B------:R-:W-:Y:S01]  /*4450*/  IMAD R164, R3, R169, R164 ;  /* 0x000000a903a47224 */ /* 0x000fe200078e02a4 */
[----:B------:R-:W-:Y:S01]  /*4460*/  IABS R169, R9 ;  /* 0x0000000900a97213 */ /* 0x000fe20000000000 */
[----:B------:R-:W-:Y:S02]  /*4470*/  VIADD R5, R7, 0xa8 ;  /* 0x000000a807057836 */ /* 0x000fe40000000000 */
[----:B------:R-:W-:Y:S01]  /*4480*/  IMAD R165, R3, R168, R165 ;  /* 0x000000a803a57224 */ /* 0x000fe200078e02a5 */
[----:B------:R-:W-:Y:S01]  /*4490*/  IABS R168, R171 ;  /* 0x000000ab00a87213 */ /* 0x000fe20000000000 */
[----:B------:R-:W-:Y:S01]  /*44a0*/  IMAD.MOV R2, RZ, RZ, -R2 ;  /* 0x000000ffff027224 */ /* 0x000fe200078e0a02 */
[----:B------:R1:W-:Y:S01]  /*44b0*/  STL [R1+0x1430], R5 ;  /* 0x0014300501007387 */ /* 0x0003e20000100800 */
[----:B------:R-:W-:Y:S01]  /*44c0*/  VIADD R4, R7, 0xa9 ;  /* 0x000000a907047836 */ /* 0x000fe20000000000 */
[----:B------:R-:W-:Y:S01]  /*44d0*/  IABS R166, R5 ;  /* 0x0000000500a67213 */ /* 0x000fe20000000000 */
[----:B------:R-:W-:-:S02]  /*44e0*/  IMAD.MOV R173, RZ, RZ, -R173 ;  /* 0x000000ffffad7224 */ /* 0x000fc400078e0aad */
[----:B------:R-:W-:Y:S01]  /*44f0*/  VIADD R176, R7, 0xaf ;  /* 0x000000af07b07836 */ /* 0x000fe20000000000 */
[----:B------:R-:W-:Y:S01]  /*4500*/  STL [R1+0x1434], R4 ;  /* 0x0014340401007387 */ /* 0x000fe20000100800 */
        /* <DEDUP_REMOVED lines=8> */
[----:B-1----:R-:W-:Y:S02]  /*4590*/  VIADD R5, R7, 0xad ;  /* 0x000000ad07057836 */ /* 0x002fe40000000000 */
[----:B------:R-:W-:-:S03]  /*45a0*/  IMAD.HI.U32 R175, R11, R168, RZ ;  /* 0x000000a80baf7227 */ /* 0x000fc600078e00ff */
[----:B------:R-:W-:Y:S01]  /*45b0*/  STL [R1+0x1420], R5 ;  /* 0x0014200501007387 */ /* 0x000fe20000100800 */
[----:B------:R-:W-:Y:S01]  /*45c0*/  IMAD R170, R3, R173, R170 ;  /* 0x000000ad03aa7224 */ /* 0x000fe200078e02aa */
[----:B------:R-:W-:Y:S01]  /*45d0*/  IABS R173, R176 ;  /* 0x000000b000ad7213 */ /* 0x000fe20000000000 */
[----:B------:R-:W-:Y:S01]  /*45e0*/  IMAD.HI.U32 R127, R11, R131, RZ ;  /* 0x000000830b7f7227 */ /* 0x000fe200078e00ff */
[----:B--2---:R-:W-:-:S03]  /*45f0*/  IABS R171, R5 ;  /* 0x0000000500ab7213 */ /* 0x004fc60000000000 */
[C---:B------:R-:W-:Y:S02]  /*4600*/  VIADD R4, R7.reuse, 0xae ;  /* 0x000000ae07047836 */ /* 0x040fe40000000000 */
[----:B------:R-:W-:Y:S02]  /*4610*/  IMAD.MOV R174, RZ, RZ, -R174 ;  /* 0x000000ffffae7224 */ /* 0x000fe400078e0aae */
[C---:B---3--:R-:W-:Y:S01]  /*4620*/  VIADD R9, R7.reuse, 0xb0 ;  /* 0x000000b007097836 */ /* 0x048fe20000000000 */
[----:B------:R-:W-:Y:S01]  /*4630*/  STL [R1+0x141c], R4 ;  /* 0x00141c0401007387 */ /* 0x000fe20000100800 */
[----:B------:R-:W-:Y:S01]  /*4640*/  IMAD.MOV R2, RZ, RZ, -R2 ;  /* 0x000000ffff027224 */ /* 0x000fe200078e0a02 */
[----:B------:R-:W-:Y:S01]  /*4650*/  IABS R172, R4 ;  /* 0x0000000400ac7213 */ /* 0x000fe20000000000 */
[----:B------:R-:W-:Y:S01]  /*4660*/  IMAD.MOV R175, RZ, RZ, -R175 ;  /* 0x000000ffffaf7224 */ /* 0x000fe200078e0aaf */
[----:B------:R-:W-:Y:S01]  /*4670*/  STL [R1+0x13f8], R176 ;  /* 0x0013f8b001007387 */ /* 0x000fe20000100800 */
[----:B----4-:R-:W-:-:S02]  /*4680*/  VIADD R6, R7, 0xb1 ;  /* 0x000000b107067836 */ /* 0x010fc40000000000 */
[----:B------:R-:W-:Y:S01]  /*4690*/  IMAD.MOV R127, RZ, RZ, -R127 ;  /* 0x000000ffff7f7224 */ /* 0x000fe200078e0a7f */
[----:B------:R-:W-:Y:S01]  /*46a0*/  STL [R1+0x13f4], R9 ;  /* 0x0013f40901007387 */ /* 0x000fe20000100800 */
[----:B------:R-:W-:-:S03]  /*46b0*/  IMAD.HI.U32 R180, R11, R173, RZ ;  /* 0x000000ad0bb47227 */ /* 0x000fc600078e00ff */
[----:B------:R1:W-:Y:S01]  /*46c0*/  STL [R1+0x13f0], R6 ;  /* 0x0013f00601007387 */ /* 0x0003e20000100800 */
[C---:B------:R-:W-:Y:S01]  /*46d0*/  IMAD R169, R3.reuse, R174, R169 ;  /* 0x000000ae03a97224 */ /* 0x040fe200078e02a9 */
[----:B------:R-:W-:Y:S01]  /*46e0*/  IABS R174, R9 ;  /* 0x0000000900ae7213 */ /* 0x000fe20000000000 */
[C---:B------:R-:W-:Y:S02]  /*46f0*/  IMAD R142, R3.reuse, R2, R142 ;  /* 0x00000002038e7224 */ /* 0x040fe400078e028e */
[C---:B------:R-:W-:Y:S01]  /*4700*/  IMAD R168, R3.reuse, R175, R168 ;  /* 0x000000af03a87224 */ /* 0x040fe200078e02a8 */
[----:B------:R-:W-:Y:S01]  /*4710*/  IABS R175, R6 ;  /* 0x0000000600af7213 */ /* 0x000fe20000000000 */
[----:B------:R-:W-:Y:S02]  /*4720*/  IMAD R131, R3, R127, R131 ;  /* 0x0000007f03837224 */ /* 0x000fe400078e0283 */
[----:B------:R-:W-:-:S04]  /*4730*/  IMAD.HI.U32 R2, R11, R147, RZ ;  /* 0x000000930b027227 */ /* 0x000fc800078e00ff */
[----:B------:R-:W-:-:S04]  /*4740*/  IMAD.HI.U32 R127, R11, R136, RZ ;  /* 0x000000880b7f7227 */ /* 0x000fc800078e00ff */
[----:B------:R-:W-:Y:S02]  /*4750*/  IMAD.MOV R180, RZ, RZ, -R180 ;  /* 0x000000ffffb47224 */ /* 0x000fe400078e0ab4 */
[----:B-1----:R-:W-:Y:S02]  /*4760*/  VIADD R6, R7, 0xb6 ;  /* 0x000000b607067836 */ /* 0x002fe40000000000 */
[----:B------:R-:W-:Y:S02]  /*4770*/  IMAD.MOV R2, RZ, RZ, -R2 ;  /* 0x000000ffff027224 */ /* 0x000fe400078e0a02 */
[----:B------:R-:W-:-:S04]  /*4780*/  IMAD.HI.U32 R179, R11, R174, RZ ;  /* 0x000000ae0bb37227 */ /* 0x000fc800078e00ff */
[----:B------:R-:W-:Y:S02]  /*4790*/  IMAD.MOV R127, RZ, RZ, -R127 ;  /* 0x000000ffff7f7224 */ /* 0x000fe400078e0a7f */
[----:B------:R-:W-:-:S04]  /*47a0*/  IMAD.HI.U32 R178, R11, R175, RZ ;  /* 0x000000af0bb27227 */ /* 0x000fc800078e00ff */
[C---:B------:R-:W-:Y:S01]  /*47b0*/  IMAD R173, R3.reuse, R180, R173 ;  /* 0x000000b403ad7224 */ /* 0x040fe200078e02ad */
[----:B------:R-:W-:Y:S01]  /*47c0*/  IABS R180, R6 ;  /* 0x0000000600b47213 */ /* 0x000fe20000000000 */
[----:B------:R-:W-:Y:S01]  /*47d0*/  IMAD R147, R3, R2, R147 ;  /* 0x0000000203937224 */ /* 0x000fe200078e0293 */
[----:B------:R-:W-:Y:S01]  /*47e0*/  IADD3 R178, -R178, RZ, RZ ;  /* 0x000000ffb2b27210 */ /* 0x000fe20007ffe1ff */
[----:B------:R-:W-:Y:S02]  /*47f0*/  IMAD.MOV R179, RZ, RZ, -R179 ;  /* 0x000000ffffb37224 */ /* 0x000fe400078e0ab3 */
[----:B------:R-:W-:Y:S02]  /*4800*/  VIADD R9, R7, 0xb5 ;  /* 0x000000b507097836 */ /* 0x000fe40000000000 */
[----:B------:R-:W-:Y:S02]  /*4810*/  IMAD R136, R3, R127, R136 ;  /* 0x0000007f03887224 */ /* 0x000fe400078e0288 */
[----:B------:R-:W-:-:S04]  /*4820*/  IMAD.HI.U32 R2, R11, R152, RZ ;  /* 0x000000980b027227 */ /* 0x000fc800078e00ff */
[----:B------:R-:W-:-:S04]  /*4830*/  IMAD.HI.U32 R127, R11, R141, RZ ;  /* 0x0000008d0b7f7227 */ /* 0x000fc800078e00ff */
[----:B------:R-:W-:Y:S02]  /*4840*/  VIADD R181, R7, 0xb4 ;  /* 0x000000b407b57836 */ /* 0x000fe40000000000 */
[----:B------:R-:W-:-:S04]  /*4850*/  IMAD.HI.U32 R183, R11, R180, RZ ;  /* 0x000000b40bb77227 */ /* 0x000fc800078e00ff */
[----:B------:R-:W-:Y:S01]  /*4860*/  IMAD R174, R3, R179, R174 ;  /* 0x000000b303ae7224 */ /* 0x000fe200078e02ae */
[----:B------:R-:W-:Y:S01]  /*4870*/  IABS R179, R9 ;  /* 0x0000000900b37213 */ /* 0x000fe20000000000 */
[----:B------:R-:W-:Y:S02]  /*4880*/  IMAD.MOV R2, RZ, RZ, -R2 ;  /* 0x000000ffff027224 */ /* 0x000fe400078e0a02 */
[----:B------:R-:W-:Y:S02]  /*4890*/  IMAD.MOV R127, RZ, RZ, -R127 ;  /* 0x000000ffff7f7224 */ /* 0x000fe400078e0a7f */
[----:B------:R-:W-:Y:S02]  /*48a0*/  VIADD R5, R7, 0xb2 ;  /* 0x000000b207057836 */ /* 0x000fe40000000000 */
[----:B------:R-:W-:Y:S01]  /*48b0*/  IMAD R175, R3, R178, R175 ;  /* 0x000000b203af7224 */ /* 0x000fe200078e02af */
[----:B------:R-:W-:Y:S01]  /*48c0*/  IABS R178, R181 ;  /* 0x000000b500b27213 */ /* 0x000fe20000000000 */
[----:B------:R-:W-:Y:S01]  /*48d0*/  IMAD.MOV R183, RZ, RZ, -R183 ;  /* 0x000000ffffb77224 */ /* 0x000fe200078e0ab7 */
[----:B------:R1:W-:Y:S01]  /*48e0*/  STL [R1+0x13ec], R5 ;  /* 0x0013ec0501007387 */ /* 0x0003e20000100800 */
[C---:B------:R-:W-:Y:S01]  /*48f0*/  VIADD R186, R7.reuse, 0xb9 ;  /* 0x000000b907ba7836 */ /* 0x040fe20000000000 */
[----:B------:R-:W-:Y:S01]  /*4900*/  IABS R176, R5 ;  /* 0x0000000500b07213 */ /* 0x000fe20000000000 */
[----:B------:R-:W-:-:S02]  /*4910*/  VIADD R4, R7, 0xb3 ;  /* 0x000000b307047836 */ /* 0x000fc40000000000 */
[C---:B------:R-:W-:Y:S02]  /*4920*/  IMAD R152, R3.reuse, R2, R152 ;  /* 0x0000000203987224 */ /* 0x040fe400078e0298 */
[----:B------:R-:W-:Y:S01]  /*4930*/  IMAD R141, R3, R127, R141 ;  /* 0x0000007f038d7224 */ /* 0x000fe200078e028d */
[----:B------:R-:W-:Y:S01]  /*4940*/  STL [R1+0x13e8], R4 ;  /* 0x0013e80401007387 */ /* 0x000fe20000100800 */
[C---:B------:R-:W-:Y:S01]  /*4950*/  IMAD.HI.U32 R2, R11.reuse, R157, RZ ;  /* 0x0000009d0b027227 */ /* 0x040fe200078e00ff */
[----:B------:R-:W-:Y:S02]  /*4960*/  IABS R177, R4 ;  /* 0x0000000400b17213 */ /* 0x000fe40000000000 */
[----:B------:R2:W-:Y:S01]  /*4970*/  STL [R1+0x13d0], R181 ;  /* 0x0013d0b501007387 */ /* 0x0005e20000100800 */
[----:B------:R-:W-:-:S03]  /*4980*/  IMAD.HI.U32 R184, R11, R179, RZ ;  /* 0x000000b30bb87227 */ /* 0x000fc600078e00ff */
[----:B------:R3:W-:Y:S01]  /*4990*/  STL [R1+0x13cc], R9 ;  /* 0x0013cc0901007387 */ /* 0x0007e20000100800 */
[----:B------:R-:W-:Y:S01]  /*49a0*/  IMAD.HI.U32 R127, R11, R146, RZ ;  /* 0x000000920b7f7227 */ /* 0x000fe200078e00ff */
[----:B------:R-:W-:Y:S02]  /*49b0*/  IADD3 R184, -R184, RZ, RZ ;  /* 0x000000ffb8b87210 */ /* 0x000fe40007ffe1ff */
[----:B------:R4:W-:Y:S01]  /*49c0*/  STL [R1+0x13c8], R6 ;  /* 0x0013c80601007387 */ /* 0x0009e20000100800 */
[----:B------:R-:W-:Y:S01]  /*49d0*/  IMAD R180, R3, R183, R180 ;  /* 0x000000b703b47224 */ /* 0x000fe200078e02b4 */
[----:B------:R-:W-:Y:S01]  /*49e0*/  IABS R183, R186 ;  /* 0x000000ba00b77213 */ /* 0x000fe20000000000 */
[----:B-1----:R-:W-:Y:S02]  /*49f0*/  VIADD R5, R7, 0xb7 ;  /* 0x000000b707057836 */ /* 0x002fe40000000000 */
[----:B------:R-:W-:-:S03]  /*4a00*/  IMAD.HI.U32 R185, R11, R178, RZ ;  /* 0x000000b20bb97227 */ /* 0x000fc600078e00ff */
[----:B------:R-:W-:Y:S01]  /*4a10*/  STL [R1+0x13bc], R5 ;  /* 0x0013bc0501007387 */ /* 0x000fe20000100800 */
[----:B------:R-:W-:Y:S01]  /*4a20*/  IMAD.MOV R2, RZ, RZ, -R2 ;  /* 0x000000ffff027224 */ /* 0x000fe200078e0a02 */
[----:B--2---:R-:W-:Y:S01]  /*4a30*/  IABS R181, R5 ;  /* 0x0000000500b57213 */ /* 0x004fe20000000000 */
[C---:B------:R-:W-:Y:S02]  /*4a40*/  VIADD R4, R7.reuse, 0xb8 ;  /* 0x000000b807047836 */ /* 0x040fe40000000000 */
[----:B------:R-:W-:Y:S02]  /*4a50*/  IMAD.MOV R127, RZ, RZ, -R127 ;  /* 0x000000ffff7f7224 */ /* 0x000fe400078e0a7f */
[C---:B---3--:R-:W-:Y:S01]  /*4a60*/  VIADD R9, R7.reuse, 0xba ;  /* 0x000000ba07097836 */ /* 0x048fe20000000000 */
[----:B------:R-:W-:Y:S01]  /*4a70*/  STL [R1+0x13b4], R4 ;  /* 0x0013b40401007387 */ /* 0x000fe20000100800 */
[----:B------:R-:W-:Y:S01]  /*4a80*/  IMAD.MOV R185, RZ, RZ, -R185 ;  /* 0x000000ffffb97224 */ /* 0x000fe200078e0ab9 */
[----:B------:R-:W-:Y:S01]  /*4a90*/  IABS R182, R4 ;  /* 0x0000000400b67213 */ /* 0x000fe20000000000 */
[----:B----4-:R-:W-:Y:S01]  /*4aa0*/  VIADD R6, R7, 0xbb ;  /* 0x000000bb07067836 */ /* 0x010fe20000000000 */
[----:B------:R-:W-:Y:S01]  /*4ab0*/  STL [R1+0x13a4], R186 ;  /* 0x0013a4ba01007387 */ /* 0x000fe20000100800 */
[----:B------:R-:W-:-:S03]  /*4ac0*/  IMAD.HI.U32 R190, R11, R183, RZ ;  /* 0x000000b70bbe7227 */ /* 0x000fc600078e00ff */
[----:B------:R-:W-:Y:S01]  /*4ad0*/  STL [R1+0x139c], R9 ;  /* 0x00139c0901007387 */ /* 0x000fe20000100800 */
[C---:B------:R-:W-:Y:S01]  /*4ae0*/  IMAD R157, R3.reuse, R2, R157 ;  /* 0x00000002039d7224 */ /* 0x040fe200078e029d */
[----:B------:R-:W-:Y:S01]  /*4af0*/  IADD3 R190, -R190, RZ, RZ ;  /* 0x000000ffbebe7210 */ /* 0x000fe20007ffe1ff */
[----:B------:R-:W-:Y:S01]  /*4b00*/  IMAD R146, R3, R127, R146 ;  /* 0x0000007f03927224 */ /* 0x000fe200078e0292 */
[----:B------:R1:W-:Y:S01]  /*4b10*/  STL [R1+0x138c], R6 ;  /* 0x00138c0601007387 */ /* 0x0003e20000100800 */
[----:B------:R-:W-:-:S04]  /*4b20*/  IMAD.HI.U32 R2, R11, R162, RZ ;  /* 0x000000a20b027227 */ /* 0x000fc800078e00ff */
[----:B------:R-:W-:-:S04]  /*4b30*/  IMAD.HI.U32 R127, R11, R151, RZ ;  /* 0x000000970b7f7227 */ /* 0x000fc800078e00ff */
[C---:B------:R-:W-:Y:S01]  /*4b40*/  IMAD R179, R3.reuse, R184, R179 ;  /* 0x000000b803b37224 */ /* 0x040fe200078e02b3 */
[----:B------:R-:W-:Y:S01]  /*4b50*/  IABS R184, R9 ;  /* 0x0000000900b87213 */ /* 0x000fe20000000000 */
[----:B------:R-:W-:Y:S01]  /*4b60*/  IMAD R178, R3, R185, R178 ;  /* 0x000000b903b27224 */ /* 0x000fe200078e02b2 */
[----:B------:R-:W-:Y:S01]  /*4b70*/  IABS R185, R6 ;  /* 0x0000000600b97213 */ /* 0x000fe20000000000 */
[----:B------:R-:W-:Y:S02]  /*4b80*/  IMAD.MOV R2, RZ, RZ, -R2 ;  /* 0x000000ffff027224 */ /* 0x000fe400078e0a02 */
[----:B-1----:R-:W-:Y:S02]  /*4b90*/  VIADD R6, R7, 0xc0 ;  /* 0x000000c007067836 */ /* 0x002fe40000000000 */
[----:B------:R-:W-:Y:S02]  /*4ba0*/  IMAD.MOV R127, RZ, RZ, -R127 ;  /* 0x000000ffff7f7224 */ /* 0x000fe400078e0a7f */
[----:B------:R-:W-:-:S04]  /*4bb0*/  IMAD.HI.U32 R189, R11, R184, RZ ;  /* 0x000000b80bbd7227 */ /* 0x000fc800078e00ff */
[----:B------:R-:W-:Y:S02]  /*4bc0*/  IMAD R162, R3, R2, R162 ;  /* 0x0000000203a27224 */ /* 0x000fe400078e02a2 */
[----:B------:R-:W-:-:S04]  /*4bd0*/  IMAD.HI.U32 R188, R11, R185, RZ ;  /* 0x000000b90bbc7227 */ /* 0x000fc800078e00ff */
[C---:B------:R-:W-:Y:S01]  /*4be0*/  IMAD R183, R3.reuse, R190, R183 ;  /* 0x000000be03b77224 */ /* 0x040fe200078e02b7 */
[----:B------:R-:W-:Y:S01]  /*4bf0*/  IABS R190, R6 ;  /* 0x0000000600be7213 */ /* 0x000fe20000000000 */
[----:B------:R-:W-:Y:S02]  /*4c00*/  IMAD R151, R3, R127, R151 ;  /* 0x0000007f03977224 */ /* 0x000fe400078e0297 */
[----:B------:R-:W-:-:S04]  /*4c10*/  IMAD.HI.U32 R2, R11, R167, RZ ;  /* 0x000000a70b027227 */ /* 0x000fc800078e00ff */
[----:B------:R-:W-:Y:S01]  /*4c20*/  IMAD.HI.U32 R127, R11, R156, RZ ;  /* 0x0000009c0b7f7227 */ /* 0x000fe200078e00ff */
[----:B------:R-:W-:-:S03]  /*4c30*/  IADD3 R2, -R2, RZ, RZ ;  /* 0x000000ff02027210 */ /* 0x000fc60007ffe1ff */
[----:B------:R-:W-:Y:S02]  /*4c40*/  IMAD.MOV R189, RZ, RZ, -R189 ;  /* 0x000000ffffbd7224 */ /* 0x000fe400078e0abd */
[C---:B------:R-:W-:Y:S02]  /*4c50*/  VIADD R9, R7.reuse, 0xbf ;  /* 0x000000bf07097836 */ /* 0x040fe40000000000 */
[----:B------:R-:W-:Y:S02]  /*4c60*/  IMAD.MOV R188, RZ, RZ, -R188 ;  /* 0x000000ffffbc7224 */ /* 0x000fe400078e0abc */
[----:B------:R-:W-:Y:S02]  /*4c70*/  VIADD R191, R7, 0xbe ;  /* 0x000000be07bf7836 */ /* 0x000fe40000000000 */
[----:B------:R-:W-:Y:S02]  /*4c80*/  IMAD.MOV R127, RZ, RZ, -R127 ;  /* 0x000000ffff7f7224 */ /* 0x000fe400078e0a7f */
[----:B------:R-:W-:-:S04]  /*4c90*/  IMAD.HI.U32 R193, R11, R190, RZ ;  /* 0x000000be0bc17227 */ /* 0x000fc800078e00ff */
[----:B------:R-:W-:Y:S01]  /*4ca0*/  IMAD R184, R3, R189, R184 ;  /* 0x000000bd03b87224 */ /* 0x000fe200078e02b8 */
[----:B------:R-:W-:Y:S01]  /*4cb0*/  IABS R189, R9 ;  /* 0x0000000900bd7213 */ /* 0x000fe20000000000 */
[----:B------:R-:W-:Y:S02]  /*4cc0*/  VIADD R5, R7, 0xbc ;  /* 0x000000bc07057836 */ /* 0x000fe40000000000 */
[----:B------:R-:W-:Y:S01]  /*4cd0*/  IMAD R185, R3, R188, R185 ;  /* 0x000000bc03b97224 */ /* 0x000fe200078e02b9 */
[----:B------:R-:W-:Y:S01]  /*4ce0*/  IABS R188, R191 ;  /* 0x000000bf00bc7213 */ /* 0x000fe20000000000 */
[----:B------:R-:W-:Y:S01]  /*4cf0*/  VIADD R4, R7, 0xbd ;  /* 0x000000bd07047836 */ /* 0x000fe20000000000 */
[----:B------:R-:W-:Y:S01]  /*4d00*/  STL [R1+0x1388], R5 ;  /* 0x0013880501007387 */ /* 0x000fe20000100800 */
[----:B------:R-:W-:Y:S01]  /*4d10*/  IMAD R156, R3, R127, R156 ;  /* 0x0000007f039c7224 */ /* 0x000fe200078e029c */
[----:B------:R-:W-:Y:S01]  /*4d20*/  IABS R186, R5 ;  /* 0x0000000500ba7213 */ /* 0x000fe20000000000 */
[----:B------:R-:W-:Y:S01]  /*4d30*/  IMAD.MOV R193, RZ, RZ, -R193 ;  /* 0x000000ffffc17224 */ /* 0x000fe200078e0ac1 */
[----:B------:R1:W-:Y:S01]  /*4d40*/  STL [R1+0x1384], R4 ;  /* 0x0013840401007387 */ /* 0x0003e20000100800 */
[----:B------:R-:W-:Y:S01]  /*4d50*/  VIADD R196, R7, 0xc3 ;  /* 0x000000c307c47836 */ /* 0x000fe20000000000 */
[----:B------:R-:W-:Y:S01]  /*4d60*/  IABS R187, R4 ;  /* 0x0000000400bb7213 */ /* 0x000fe20000000000 */
[----:B------:R-:W-:Y:S01]  /*4d70*/  IMAD.HI.U32 R127, R11, R161, RZ ;  /* 0x000000a10b7f7227 */ /* 0x000fe200078e00ff */
[----:B------:R-:W-:Y:S03]  /*4d80*/  STL [R1+0x136c], R191 ;  /* 0x00136cbf01007387 */ /* 0x000fe60000100800 */
[----:B------:R-:W-:Y:S01]  /*4d90*/  IMAD R167, R3, R2, R167 ;  /* 0x0000000203a77224 */ /* 0x000fe200078e02a7 */
[----:B------:R2:W-:Y:S01]  /*4da0*/  STL [R1+0x1368], R9 ;  /* 0x0013680901007387 */ /* 0x0005e20000100800 */
[----:B------:R-:W-:Y:S01]  /*4db0*/  IMAD.HI.U32 R2, R11, R172, RZ ;  /* 0x000000ac0b027227 */ /* 0x000fe200078e00ff */
[----:B-1----:R-:W-:-:S02]  /*4dc0*/  IADD3 R4, R7, 0xc2, RZ ;  /* 0x000000c207047810 */ /* 0x002fc40007ffe0ff */
[----:B------:R1:W-:Y:S01]  /*4dd0*/  STL [R1+0x1364], R6 ;  /* 0x0013640601007387 */ /* 0x0003e20000100800 */
[----:B------:R-:W-:Y:S01]  /*4de0*/  IMAD.HI.U32 R194, R11, R189, RZ ;  /* 0x000000bd0bc27227 */ /* 0x000fe200078e00ff */
[----:B------:R-:W-:-:S03]  /*4df0*/  IABS R192, R4 ;  /* 0x0000000400c07213 */ /* 0x000fc60000000000 */
[----:B------:R-:W-:-:S04]  /*4e00*/  IMAD.HI.U32 R195, R11, R188, RZ ;  /* 0x000000bc0bc37227 */ /* 0x000fc800078e00ff */
[----:B------:R-:W-:Y:S01]  /*4e10*/  IMAD R190, R3, R193, R190 ;  /* 0x000000c103be7224 */ /* 0x000fe200078e02be */
[----:B------:R-:W-:Y:S01]  /*4e20*/  IABS R193, R196 ;  /* 0x000000c400c17213 */ /* 0x000fe20000000000 */
[----:B------:R-:W-:Y:S02]  /*4e30*/  IMAD.MOV R127, RZ, RZ, -R127 ;  /* 0x000000ffff7f7224 */ /* 0x000fe400078e0a7f */
[C---:B------:R-:W-:Y:S02]  /*4e40*/  VIADD R5, R7.reuse, 0xc1 ;  /* 0x000000c107057836 */ /* 0x040fe40000000000 */
[----:B------:R-:W-:Y:S02]  /*4e50*/  IMAD.MOV R2, RZ, RZ, -R2 ;  /* 0x000000ffff027224 */ /* 0x000fe400078e0a02 */
[----:B------:R-:W-:Y:S01]  /*4e60*/  IMAD.MOV R194, RZ, RZ, -R194 ;  /* 0x000000ffffc27224 */ /* 0x000fe200078e0ac2 */
[----:B------:R3:W-:Y:S01]  /*4e70*/  STL [R1+0x1360], R5 ;  /* 0x0013600501007387 */ /* 0x0007e20000100800 */
[C---:B--2---:R-:W-:Y:S01]  /*4e80*/  VIADD R9, R7.reuse, 0xc4 ;  /* 0x000000c407097836 */ /* 0x044fe20000000000 */
[----:B------:R-:W-:Y:S01]  /*4e90*/  IABS R191, R5 ;  /* 0x0000000500bf7213 */ /* 0x000fe20000000000 */
[----:B------:R-:W-:Y:S01]  /*4ea0*/  IMAD.MOV R195, RZ, RZ, -R195 ;  /* 0x000000ffffc37224 */ /* 0x000fe200078e0ac3 */
[----:B------:R-:W-:Y:S01]  /*4eb0*/  STL [R1+0x135c], R4 ;  /* 0x00135c0401007387 */ /* 0x000fe20000100800 */
[----:B-1----:R-:W-:-:S02]  /*4ec0*/  VIADD R6, R7, 0xc5 ;  /* 0x000000c507067836 */ /* 0x002fc40000000000 */
[----:B------:R-:W-:Y:S01]  /*4ed0*/  IMAD R161, R3, R127, R161 ;  /* 0x0000007f03a17224 */ /* 0x000fe200078e02a1 */
[----:B------:R1:W-:Y:S01]  /*4ee0*/  STL [R1+0x1344], R196 ;  /* 0x001344c401007387 */ /* 0x0003e20000100800 */
[----:B------:R-:W-:Y:S01]  /*4ef0*/  IMAD.HI.U32 R127, R11, R166, RZ ;  /* 0x000000a60b7f7227 */ /* 0x000fe200078e00ff */
[----:B---3--:R-:W-:Y:S02]  /*4f00*/  IADD3 R5, R7, 0xc6, RZ ;  /* 0x000000c607057810 */ /* 0x008fe40007ffe0ff */
[----:B------:R-:W-:Y:S01]  /*4f10*/  STL [R1+0x1340], R9 ;  /* 0x0013400901007387 */ /* 0x000fe20000100800 */
[----:B------:R-:W-:Y:S02]  /*4f20*/  IMAD R172, R3, R2, R172 ;  /* 0x0000000203ac7224 */ /* 0x000fe400078e02ac */
[----:B------:R-:W-:Y:S01]  /*4f30*/  IMAD.HI.U32 R200, R11, R193, RZ ;  /* 0x000000c10bc87227 */ /* 0x000fe200078e00ff */
[----:B------:R2:W-:Y:S01]  /*4f40*/  STL [R1+0x133c], R6 ;  /* 0x00133c0601007387 */ /* 0x0005e20000100800 */
[----:B-1----:R-:W-:-:S02]  /*4f50*/  IABS R196, R5 ;  /* 0x0000000500c47213 */ /* 0x002fc40000000000 */
[----:B------:R-:W-:Y:S01]  /*4f60*/  IMAD.HI.U32 R2, R11, R177, RZ ;  /* 0x000000b10b027227 */ /* 0x000fe200078e00ff */
[----:B------:R1:W-:Y:S03]  /*4f70*/  STL [R1+0x1330], R5 ;  /* 0x0013300501007387 */ /* 0x0003e60000100800 */
[C---:B------:R-:W-:Y:S01]  /*4f80*/  IMAD R189, R3.reuse, R194, R189 ;  /* 0x000000c203bd7224 */ /* 0x040fe200078e02bd */
[----:B------:R-:W-:Y:S01]  /*4f90*/  IABS R194, R9 ;  /* 0x0000000900c27213 */ /* 0x000fe20000000000 */
[----:B------:R-:W-:Y:S01]  /*4fa0*/  IMAD R188, R3, R195, R188 ;  /* 0x000000c303bc7224 */ /* 0x000fe200078e02bc */
[----:B------:R-:W-:Y:S01]  /*4fb0*/  IABS R195, R6 ;  /* 0x0000000600c37213 */ /* 0x000fe20000000000 */
[----:B------:R-:W-:Y:S01]  /*4fc0*/  IMAD.MOV R127, RZ, RZ, -R127 ;  /* 0x000000ffff7f7224 */ /* 0x000fe200078e0a7f */
[----:B--2---:R-:W-:Y:S01]  /*4fd0*/  IADD3 R6, R7, 0xca, RZ ;  /* 0x000000ca07067810 */ /* 0x004fe20007ffe0ff */
[----:B------:R-:W-:-:S02]  /*4fe0*/  IMAD.MOV R200, RZ, RZ, -R200 ;  /* 0x000000ffffc87224 */ /* 0x000fc400078e0ac8 */
[----:B------:R-:W-:Y:S02]  /*4ff0*/  IMAD.MOV R2, RZ, RZ, -R2 ;  /* 0x000000ffff027224 */ /* 0x000fe400078e0a02 */
[----:B------:R-:W-:-:S04]  /*5000*/  IMAD.HI.U32 R199, R11, R194, RZ ;  /* 0x000000c20bc77227 */ /* 0x000fc800078e00ff */
[----:B------:R-:W-:Y:S02]  /*5010*/  IMAD R166, R3, R127, R166 ;  /* 0x0000007f03a67224 */ /* 0x000fe400078e02a6 */
[----:B------:R-:W-:-:S04]  /*5020*/  IMAD.HI.U32 R198, R11, R195, RZ ;  /* 0x000000c30bc67227 */ /* 0x000fc800078e00ff */
[----:B------:R-:W-:Y:S01]  /*5030*/  IMAD R193, R3, R200, R193 ;  /* 0x000000c803c17224 */ /* 0x000fe200078e02c1 */
[----:B------:R-:W-:Y:S01]  /*5040*/  IABS R200, R6 ;  /* 0x0000000600c87213 */ /* 0x000fe20000000000 */
[----:B------:R-:W-:-:S04]  /*5050*/  IMAD.HI.U32 R127, R11, R171, RZ ;  /* 0x000000ab0b7f7227 */ /* 0x000fc800078e00ff */
[----:B------:R-:W-:Y:S01]  /*5060*/  IMAD R177, R3, R2, R177 ;  /* 0x0000000203b17224 */ /* 0x000fe200078e02b1 */
[----:B------:R-:W-:Y:S01]  /*5070*/  IADD3 R127, -R127, RZ, RZ ;  /* 0x000000ff7f7f7210 */ /* 0x000fe20007ffe1ff */
[----:B------:R-:W-:-:S04]  /*5080*/  IMAD.HI.U32 R2, R11, R182, RZ ;  /* 0x000000b60b027227 */ /* 0x000fc800078e00ff */
[----:B------:R-:W-:Y:S02]  /*5090*/  IMAD.MOV R199, RZ, RZ, -R199 ;  /* 0x000000ffffc77224 */ /* 0x000fe400078e0ac7 */
[C---:B------:R-:W-:Y:S02]  /*50a0*/  VIADD R9, R7.reuse, 0xc9 ;  /* 0x000000c907097836 */ /* 0x040fe40000000000 */
[----:B------:R-:W-:Y:S02]  /*50b0*/  IMAD.MOV R198, RZ, RZ, -R198 ;  /* 0x000000ffffc67224 */ /* 0x000fe400078e0ac6 */
[----:B------:R-:W-:Y:S02]  /*50c0*/  VIADD R201, R7, 0xc8 ;  /* 0x000000c807c97836 */ /* 0x000fe40000000000 */
[----:B------:R-:W-:Y:S02]  /*50d0*/  IMAD.MOV R2, RZ, RZ, -R2 ;  /* 0x000000ffff027224 */ /* 0x000fe400078e0a02 */
[----:B------:R-:W-:-:S04]  /*50e0*/  IMAD.HI.U32 R203, R11, R200, RZ ;  /* 0x000000c80bcb7227 */ /* 0x000fc800078e00ff */
[C---:B------:R-:W-:Y:S01]  /*50f0*/  IMAD R194, R3.reuse, R199, R194 ;  /* 0x000000c703c27224 */ /* 0x040fe200078e02c2 */
[----:B------:R-:W-:Y:S01]  /*5100*/  IABS R199, R9 ;  /* 0x0000000900c77213 */ /* 0x000fe20000000000 */
[----:B------:R-:W-:Y:S01]  /*5110*/  IMAD R195, R3, R198, R195 ;  /* 0x000000c603c37224 */ /* 0x000fe200078e02c3 */
[----:B------:R-:W-:Y:S01]  /*5120*/  IABS R198, R201 ;  /* 0x000000c900c67213 */ /* 0x000fe20000000000 */
[----:B------:R-:W-:Y:S02]  /*5130*/  VIADD R4, R7, 0xc7 ;  /* 0x000000c707047836 */ /* 0x000fe40000000000 */
[----:B------:R-:W-:Y:S02]  /*5140*/  IMAD R182, R3, R2, R182 ;  /* 0x0000000203b67224 */ /* 0x000fe400078e02b6 */
[----:B------:R-:W-:Y:S01]  /*5150*/  IMAD.MOV R203, RZ, RZ, -R203 ;  /* 0x000000ffffcb7224 */ /* 0x000fe200078e0acb */
[----:B------:R-:W-:Y:S01]  /*5160*/  STL [R1+0x1324], R4 ;  /* 0x0013240401007387 */ /* 0x000fe20000100800 */
[----:B------:R-:W-:Y:S01]  /*5170*/  VIADD R206, R7, 0xcd ;  /* 0x000000cd07ce7836 */ /* 0x000fe20000000000 */
[----:B------:R-:W-:Y:S01]  /*5180*/  IABS R197, R4 ;  /* 0x0000000400c57213 */ /* 0x000fe20000000000 */
[----:B------:R-:W-:Y:S01]  /*5190*/  IMAD R171, R3, R127, R171 ;  /* 0x0000007f03ab7224 */ /* 0x000fe200078e02ab */
[----:B------:R-:W-:Y:S01]  /*51a0*/  STL [R1+0x1318], R201 ;  /* 0x001318c901007387 */ /* 0x000fe20000100800 */
[----:B------:R-:W-:-:S03]  /*51b0*/  IMAD.HI.U32 R2, R11, R187, RZ ;  /* 0x000000bb0b027227 */ /* 0x000fc600078e00ff */
[----:B------:R2:W-:Y:S01]  /*51c0*/  STL [R1+0x1310], R9 ;  /* 0x0013100901007387 */ /* 0x0005e20000100800 */
[----:B------:R-:W-:-:S03]  /*51d0*/  IMAD.HI.U32 R127, R11, R176, RZ ;  /* 0x000000b00b7f7227 */ /* 0x000fc600078e00ff */
[----:B------:R3:W-:Y:S01]  /*51e0*/  STL [R1+0x1300], R6 ;  /* 0x0013000601007387 */ /* 0x0007e20000100800 */
[----:B------:R-:W-:-:S04]  /*51f0*/  IMAD.HI.U32 R204, R11, R199, RZ ;  /* 0x000000c70bcc7227 */ /* 0x000fc800078e00ff */
[C---:B-1----:R-:W-:Y:S01]  /*5200*/  VIADD R5, R7.reuse, 0xcb ;  /* 0x000000cb07057836 */ /* 0x042fe20000000000 */
[----:B--2---:R-:W-:Y:S01]  /*5210*/  IADD3 R9, R7, 0xce, RZ ;  /* 0x000000ce07097810 */ /* 0x004fe20007ffe0ff */
[----:B------:R-:W-:-:S03]  /*5220*/  IMAD.HI.U32 R205, R11, R198, RZ ;  /* 0x000000c60bcd7227 */ /* 0x000fc600078e00ff */
[----:B------:R-:W-:Y:S01]  /*5230*/  STL [R1+0x12fc], R5 ;  /* 0x0012fc0501007387 */ /* 0x000fe20000100800 */
[----:B------:R-:W-:Y:S01]  /*5240*/  IMAD R200, R3, R203, R200 ;  /* 0x000000cb03c87224 */ /* 0x000fe200078e02c8 */
[----:B------:R-:W-:Y:S01]  /*5250*/  IABS R203, R206 ;  /* 0x000000ce00cb7213 */ /* 0x000fe20000000000 */
[----:B------:R-:W-:Y:S01]  /*5260*/  IMAD.MOV R2, RZ, RZ, -R2 ;  /* 0x000000ffff027224 */ /* 0x000fe200078e0a02 */
[----:B------:R-:W-:Y:S01]  /*5270*/  IABS R201, R5 ;  /* 0x0000000500c97213 */ /* 0x000fe20000000000 */
[C---:B------:R-:W-:Y:S02]  /*5280*/  VIADD R4, R7.reuse, 0xcc ;  /* 0x000000cc07047836 */ /* 0x040fe40000000000 */
[----:B------:R-:W-:Y:S02]  /*5290*/  IMAD.MOV R127, RZ, RZ, -R127 ;  /* 0x000000ffff7f7224 */ /* 0x000fe400078e0a7f */
[----:B------:R-:W-:Y:S01]  /*52a0*/  IMAD.MOV R204, RZ, RZ, -R204 ;  /* 0x000000ffffcc7224 */ /* 0x000fe200078e0acc */
[----:B------:R-:W-:Y:S01]  /*52b0*/  STL [R1+0x12f8], R4 ;  /* 0x0012f80401007387 */ /* 0x000fe20000100800 */
[----:B------:R-:W-:Y:S01]  /*52c0*/  IMAD.MOV R205, RZ, RZ, -R205 ;  /* 0x000000ffffcd7224 */ /* 0x000fe200078e0acd */
[----:B------:R-:W-:Y:S01]  /*52d0*/  IABS R202, R4 ;  /* 0x0000000400ca7213 */ /* 0x000fe20000000000 */
[----:B---3--:R-:W-:Y:S01]  /*52e0*/  VIADD R6, R7, 0xcf ;  /* 0x000000cf07067836 */ /* 0x008fe20000000000 */
[----:B------:R-:W-:Y:S01]  /*52f0*/  STL [R1+0x12e4], R206 ;  /* 0x0012e4ce01007387 */ /* 0x000fe20000100800 */
[----:B------:R-:W-:-:S02]  /*5300*/  IMAD R187, R3, R2, R187 ;  /* 0x0000000203bb7224 */ /* 0x000fc400078e02bb */
[----:B------:R-:W-:Y:S01]  /*5310*/  IMAD R176, R3, R127, R176 ;  /* 0x0000007f03b07224 */ /* 0x000fe200078e02b0 */
[----:B------:R-:W-:Y:S01]  /*5320*/  STL [R1+0x12dc], R9 ;  /* 0x0012dc0901007387 */ /* 0x000fe20000100800 */
[----:B------:R-:W-:-:S03]  /*5330*/  IMAD.HI.U32 R2, R11, R192, RZ ;  /* 0x000000c00b027227 */ /* 0x000fc600078e00ff */
        /* <DEDUP_REMOVED lines=8> */
[----:B------:R-:W-:Y:S02]  /*53c0*/  IMAD.MOV R210, RZ, RZ, -R210 ;  /* 0x000000ffffd27224 */ /* 0x000fe400078e0ad2 */
[----:B-1----:R-:W-:Y:S02]  /*53d0*/  VIADD R6, R7, 0xd4 ;  /* 0x000000d407067836 */ /* 0x002fe40000000000 */
[----:B------:R-:W-:-:S02]  /*53e0*/  IMAD.MOV R127, RZ, RZ, -R127 ;  /* 0x000000ffff7f7224 */ /* 0x000fc400078e0a7f */
[----:B------:R-:W-:-:S04]  /*53f0*/  IMAD.HI.U32 R209, R11, R204, RZ ;  /* 0x000000cc0bd17227 */ /* 0x000fc800078e00ff */
[----:B------:R-:W-:Y:S02]  /*5400*/  IMAD R192, R3, R2, R192 ;  /* 0x0000000203c07224 */ /* 0x000fe400078e02c0 */
[----:B------:R-:W-:-:S04]  /*5410*/  IMAD.HI.U32 R208, R11, R205, RZ ;  /* 0x000000cd0bd07227 */ /* 0x000fc800078e00ff */
[C---:B------:R-:W-:Y:S01]  /*5420*/  IMAD R203, R3.reuse, R210, R203 ;  /* 0x000000d203cb7224 */ /* 0x040fe200078e02cb */
[----:B------:R-:W-:Y:S01]  /*5430*/  IABS R210, R6 ;  /* 0x0000000600d27213 */ /* 0x000fe20000000000 */
[----:B------:R-:W-:Y:S02]  /*5440*/  IMAD R181, R3, R127, R181 ;  /* 0x0000007f03b57224 */ /* 0x000fe400078e02b5 */
[----:B------:R-:W-:-:S04]  /*5450*/  IMAD.HI.U32 R2, R11, R197, RZ ;  /* 0x000000c50b027227 */ /* 0x000fc800078e00ff */
[----:B------:R-:W-:-:S04]  /*5460*/  IMAD.HI.U32 R127, R11, R186, RZ ;  /* 0x000000ba0b7f7227 */ /* 0x000fc800078e00ff */
[----:B------:R-:W-:Y:S02]  /*5470*/  IMAD.MOV R209, RZ, RZ, -R209 ;  /* 0x000000ffffd17224 */ /* 0x000fe400078e0ad1 */
[----:B------:R-:W-:Y:S02]  /*5480*/  VIADD R9, R7, 0xd3 ;  /* 0x000000d307097836 */ /* 0x000fe40000000000 */
[----:B------:R-:W-:Y:S02]  /*5490*/  IMAD.MOV R208, RZ, RZ, -R208 ;  /* 0x000000ffffd07224 */ /* 0x000fe400078e0ad0 */
[----:B------:R-:W-:Y:S02]  /*54a0*/  IMAD.MOV R2, RZ, RZ, -R2 ;  /* 0x000000ffff027224 */ /* 0x000fe400078e0a02 */
[----:B------:R-:W-:Y:S02]  /*54b0*/  IMAD.MOV R127, RZ, RZ, -R127 ;  /* 0x000000ffff7f7224 */ /* 0x000fe400078e0a7f */
[----:B------:R-:W-:-:S04]  /*54c0*/  IMAD.HI.U32 R213, R11, R210, RZ ;  /* 0x000000d20bd57227 */ /* 0x000fc800078e00ff */
[----:B------:R-:W-:Y:S01]  /*54d0*/  IMAD R204, R3, R209, R204 ;  /* 0x000000d103cc7224 */ /* 0x000fe200078e02cc */
[----:B------:R-:W-:Y:S01]  /*54e0*/  IABS R209, R9 ;  /* 0x0000000900d17213 */ /* 0x000fe20000000000 */
[----:B------:R-:W-:Y:S02]  /*54f0*/  VIADD R5, R7, 0xd0 ;  /* 0x000000d007057836 */ /* 0x000fe40000000000 */
[C---:B------:R-:W-:Y:S01]  /*5500*/  IMAD R205, R3.reuse, R208, R205 ;  /* 0x000000d003cd7224 */ /* 0x040fe200078e02cd */
[----:B------:R-:W-:Y:S01]  /*5510*/  IABS R208, R211 ;  /* 0x000000d300d07213 */ /* 0x000fe20000000000 */
[----:B------:R-:W-:Y:S01]  /*5520*/  IMAD R197, R3, R2, R197 ;  /* 0x0000000203c57224 */ /* 0x000fe200078e02c5 */
[----:B------:R1:W-:Y:S01]  /*5530*/  STL [R1+0x12d4], R5 ;  /* 0x0012d40501007387 */ /* 0x0003e20000100800 */
[----:B------:R-:W-:Y:S01]  /*5540*/  VIADD R4, R7, 0xd1 ;  /* 0x000000d107047836 */ /* 0x000fe20000000000 */
[----:B------:R-:W-:Y:S01]  /*5550*/  IABS R206, R5 ;  /* 0x0000000500ce7213 */ /* 0x000fe20000000000 */
[----:B------:R-:W-:-:S02]  /*5560*/  IMAD R186, R3, R127, R186 ;  /* 0x0000007f03ba7224 */ /* 0x000fc400078e02ba */
[----:B------:R-:W-:Y:S01]  /*5570*/  IMAD.HI.U32 R2, R11, R202, RZ ;  /* 0x000000ca0b027227 */ /* 0x000fe200078e00ff */
[----:B------:R-:W-:Y:S01]  /*5580*/  STL [R1+0x12d0], R4 ;  /* 0x0012d00401007387 */ /* 0x000fe20000100800 */
[----:B------:R-:W-:Y:S02]  /*5590*/  IABS R207, R4 ;  /* 0x0000000400cf7213 */ /* 0x000fe40000000000 */
[----:B------:R-:W-:Y:S01]  /*55a0*/  IMAD.MOV R213, RZ, RZ, -R213 ;  /* 0x000000ffffd57224 */ /* 0x000fe200078e0ad5 */
[----:B------:R2:W-:Y:S01]  /*55b0*/  STL [R1+0x12b8], R211 ;  /* 0x0012b8d301007387 */ /* 0x0005e20000100800 */
[----:B------:R-:W-:Y:S02]  /*55c0*/  VIADD R216, R7, 0xd7 ;  /* 0x000000d707d87836 */ /* 0x000fe40000000000 */
[C---:B------:R-:W-:Y:S01]  /*55d0*/  IMAD.HI.U32 R127, R11.reuse, R191, RZ ;  /* 0x000000bf0b7f7227 */ /* 0x040fe200078e00ff */
[----:B------:R3:W-:Y:S03]  /*55e0*/  STL [R1+0x12b4], R9 ;  /* 0x0012b40901007387 */ /* 0x0007e60000100800 */
[----:B------:R-:W-:Y:S01]  /*55f0*/  IMAD.HI.U32 R214, R11, R209, RZ ;  /* 0x000000d10bd67227 */ /* 0x000fe200078e00ff */
[----:B------:R4:W-:Y:S03]  /*5600*/  STL [R1+0x12b0], R6 ;  /* 0x0012b00601007387 */ /* 0x0009e60000100800 */
[----:B------:R-:W-:-:S02]  /*5610*/  IMAD.MOV R2, RZ, RZ, -R2 ;  /* 0x000000ffff027224 */ /* 0x000fc400078e0a02 */
[----:B-1----:R-:W-:Y:S02]  /*5620*/  VIADD R5, R7, 0xd5 ;  /* 0x000000d507057836 */ /* 0x002fe40000000000 */
[----:B------:R-:W-:-:S03]  /*5630*/  IMAD.HI.U32 R215, R11, R208, RZ ;  /* 0x000000d00bd77227 */ /* 0x000fc600078e00ff */
[----:B------:R-:W-:Y:S01]  /*5640*/  STL [R1+0x12a8], R5 ;  /* 0x0012a80501007387 */ /* 0x000fe20000100800 */
[----:B------:R-:W-:Y:S01]  /*5650*/  IMAD R210, R3, R213, R210 ;  /* 0x000000d503d27224 */ /* 0x000fe200078e02d2 */
[----:B------:R-:W-:Y:S01]  /*5660*/  IABS R213, R216 ;  /* 0x000000d800d57213 */ /* 0x000fe20000000000 */
[----:B------:R-:W-:Y:S01]  /*5670*/  IMAD.MOV R127, RZ, RZ, -R127 ;  /* 0x000000ffff7f7224 */ /* 0x000fe200078e0a7f */
[----:B--2---:R-:W-:Y:S01]  /*5680*/  IABS R211, R5 ;  /* 0x0000000500d37213 */ /* 0x004fe20000000000 */
[C---:B------:R-:W-:Y:S02]  /*5690*/  VIADD R4, R7.reuse, 0xd6 ;  /* 0x000000d607047836 */ /* 0x040fe40000000000 */
[----:B------:R-:W-:Y:S02]  /*56a0*/  IMAD.MOV R214, RZ, RZ, -R214 ;  /* 0x000000ffffd67224 */ /* 0x000fe400078e0ad6 */
[----:B---3--:R-:W-:Y:S01]  /*56b0*/  VIADD R9, R7, 0xd8 ;  /* 0x000000d807097836 */ /* 0x008fe20000000000 */
[----:B------:R-:W-:Y:S01]  /*56c0*/  STL [R1+0x12a0], R4 ;  /* 0x0012a00401007387 */ /* 0x000fe20000100800 */
[----:B------:R-:W-:Y:S01]  /*56d0*/  IMAD R202, R3, R2, R202 ;  /* 0x0000000203ca7224 */ /* 0x000fe200078e02ca */
[----:B------:R-:W-:Y:S01]  /*56e0*/  IABS R212, R4 ;  /* 0x0000000400d47213 */ /* 0x000fe20000000000 */
[----:B------:R-:W-:Y:S01]  /*56f0*/  IMAD.MOV R215, RZ, RZ, -R215 ;  /* 0x000000ffffd77224 */ /* 0x000fe200078e0ad7 */
[----:B------:R-:W-:Y:S01]  /*5700*/  STL [R1+0x1290], R216 ;  /* 0x001290d801007387 */ /* 0x000fe20000100800 */
[----:B----4-:R-:W-:-:S02]  /*5710*/  VIADD R6, R7, 0xd9 ;  /* 0x000000d907067836 */ /* 0x010fc40000000000 */
        /* <DEDUP_REMOVED lines=12> */
[----:B------:R-:W-:Y:S02]  /*57e0*/  IMAD.MOV R220, RZ, RZ, -R220 ;  /* 0x000000ffffdc7224 */ /* 0x000fe400078e0adc */
[----:B-1----:R-:W-:-:S02]  /*57f0*/  VIADD R6, R7, 0xde ;  /* 0x000000de07067836 */ /* 0x002fc40000000000 */
[----:B------:R-:W-:Y:S02]  /*5800*/  IMAD R207, R3, R2, R207 ;  /* 0x0000000203cf7224 */ /* 0x000fe400078e02cf */
[----:B------:R-:W-:-:S04]  /*5810*/  IMAD.HI.U32 R219, R11, R214, RZ ;  /* 0x000000d60bdb7227 */ /* 0x000fc800078e00ff */
[----:B------:R-:W-:Y:S02]  /*5820*/  IMAD R196, R3, R127, R196 ;  /* 0x0000007f03c47224 */ /* 0x000fe400078e02c4 */
[----:B------:R-:W-:-:S04]  /*5830*/  IMAD.HI.U32 R2, R11, R212, RZ ;  /* 0x000000d40b027227 */ /* 0x000fc800078e00ff */
[----:B------:R-:W-:Y:S01]  /*5840*/  IMAD.HI.U32 R218, R11, R215, RZ ;  /* 0x000000d70bda7227 */ /* 0x000fe200078e00ff */
[----:B------:R-:W-:-:S03]  /*5850*/  IADD3 R2, -R2, RZ, RZ ;  /* 0x000000ff02027210 */ /* 0x000fc60007ffe1ff */
[----:B------:R-:W-:Y:S01]  /*5860*/  IMAD R213, R3, R220, R213 ;  /* 0x000000dc03d57224 */ /* 0x000fe200078e02d5 */
[----:B------:R-:W-:Y:S01]  /*5870*/  IABS R220, R6 ;  /* 0x0000000600dc7213 */ /* 0x000fe20000000000 */
[----:B------:R-:W-:-:S04]  /*5880*/  IMAD.HI.U32 R127, R11, R201, RZ ;  /* 0x000000c90b7f7227 */ /* 0x000fc800078e00ff */
[C---:B------:R-:W-:Y:S02]  /*5890*/  VIADD R4, R7.reuse, 0xdb ;  /* 0x000000db07047836 */ /* 0x040fe40000000000 */
[C---:B------:R-:W-:Y:S02]  /*58a0*/  VIADD R5, R7.reuse, 0xda ;  /* 0x000000da07057836 */ /* 0x040fe40000000000 */
[----:B------:R-:W-:Y:S01]  /*58b0*/  IMAD.MOV R219, RZ, RZ, -R219 ;  /* 0x000000ffffdb7224 */ /* 0x000fe200078e0adb */
[----:B------:R-:W-:Y:S01]  /*58c0*/  IABS R217, R4 ;  /* 0x0000000400d97213 */ /* 0x000fe20000000000 */
[C---:B------:R-:W-:Y:S01]  /*58d0*/  VIADD R9, R7.reuse, 0xdd ;  /* 0x000000dd07097836 */ /* 0x040fe20000000000 */
[----:B------:R-:W-:Y:S01]  /*58e0*/  STL [R1+0x1270], R5 ;  /* 0x0012700501007387 */ /* 0x000fe20000100800 */
[----:B------:R-:W-:Y:S01]  /*58f0*/  IMAD.MOV R218, RZ, RZ, -R218 ;  /* 0x000000ffffda7224 */ /* 0x000fe200078e0ada */
[----:B------:R-:W-:Y:S01]  /*5900*/  IABS R216, R5 ;  /* 0x0000000500d87213 */ /* 0x000fe20000000000 */
[----:B------:R-:W-:Y:S01]  /*5910*/  VIADD R221, R7, 0xdc ;  /* 0x000000dc07dd7836 */ /* 0x000fe20000000000 */
[----:B------:R1:W-:Y:S01]  /*5920*/  STL [R1+0x126c], R4 ;  /* 0x00126c0401007387 */ /* 0x0003e20000100800 */
[----:B------:R-:W-:-:S02]  /*5930*/  IMAD.MOV R127, RZ, RZ, -R127 ;  /* 0x000000ffff7f7224 */ /* 0x000fc400078e0a7f */
[----:B------:R-:W-:Y:S01]  /*5940*/  IMAD.HI.U32 R223, R11, R220, RZ ;  /* 0x000000dc0bdf7227 */ /* 0x000fe200078e00ff */
[----:B------:R2:W-:Y:S03]  /*5950*/  STL [R1+0x1260], R221 ;  /* 0x001260dd01007387 */ /* 0x0005e60000100800 */
[C---:B------:R-:W-:Y:S01]  /*5960*/  IMAD R214, R3.reuse, R219, R214 ;  /* 0x000000db03d67224 */ /* 0x040fe200078e02d6 */
[----:B------:R-:W-:Y:S01]  /*5970*/  IABS R219, R9 ;  /* 0x0000000900db7213 */ /* 0x000fe20000000000 */
[C---:B------:R-:W-:Y:S01]  /*5980*/  IMAD R215, R3.reuse, R218, R215 ;  /* 0x000000da03d77224 */ /* 0x040fe200078e02d7 */
[----:B------:R-:W-:Y:S01]  /*5990*/  IABS R218, R221 ;  /* 0x000000dd00da7213 */ /* 0x000fe20000000000 */
[----:B------:R-:W-:Y:S01]  /*59a0*/  IMAD R201, R3, R127, R201 ;  /* 0x0000007f03c97224 */ /* 0x000fe200078e02c9 */
[----:B------:R-:W-:Y:S01]  /*59b0*/  IADD3 R223, -R223, RZ, RZ ;  /* 0x000000ffdfdf7210 */ /* 0x000fe20007ffe1ff */
[----:B------:R-:W-:Y:S01]  /*59c0*/  IMAD.HI.U32 R127, R11, R206, RZ ;  /* 0x000000ce0b7f7227 */ /* 0x000fe200078e00ff */
[----:B------:R3:W-:Y:S03]  /*59d0*/  STL [R1+0x1254], R9 ;  /* 0x0012540901007387 */ /* 0x0007e60000100800 */
[----:B------:R-:W-:Y:S01]  /*59e0*/  IMAD R212, R3, R2, R212 ;  /* 0x0000000203d47224 */ /* 0x000fe200078e02d4 */
[----:B------:R4:W-:Y:S01]  /*59f0*/  STL [R1+0x124c], R6 ;  /* 0x00124c0601007387 */ /* 0x0009e20000100800 */
[----:B-1----:R-:W-:-:S02]  /*5a00*/  VIADD R4, R7, 0xe0 ;  /* 0x000000e007047836 */ /* 0x002fc40000000000 */
[----:B------:R-:W-:-:S03]  /*5a10*/  IMAD.HI.U32 R2, R11, R217, RZ ;  /* 0x000000d90b027227 */ /* 0x000fc600078e00ff */
[----:B------:R-:W-:Y:S01]  /*5a20*/  IABS R222, R4 ;  /* 0x0000000400de7213 */ /* 0x000fe20000000000 */
[C---:B------:R-:W-:Y:S02]  /*5a30*/  VIADD R5, R7.reuse, 0xdf ;  /* 0x000000df07057836 */ /* 0x040fe40000000000 */
[----:B------:R-:W-:Y:S02]  /*5a40*/  VIADD R226, R7, 0xe1 ;  /* 0x000000e107e27836 */ /* 0x000fe40000000000 */
[C---:B------:R-:W-:Y:S01]  /*5a50*/  IMAD.HI.U32 R224, R11.reuse, R219, RZ ;  /* 0x000000db0be07227 */ /* 0x040fe200078e00ff */
[----:B------:R-:W-:Y:S01]  /*5a60*/  STL [R1+0x1248], R5 ;  /* 0x0012480501007387 */ /* 0x000fe20000100800 */
[----:B--2---:R-:W-:Y:S02]  /*5a70*/  IABS R221, R5 ;  /* 0x0000000500dd7213 */ /* 0x004fe40000000000 */
[----:B------:R-:W-:Y:S01]  /*5a80*/  IMAD.MOV R127, RZ, RZ, -R127 ;  /* 0x000000ffff7f7224 */ /* 0x000fe200078e0a7f */
[----:B------:R1:W-:Y:S01]  /*5a90*/  STL [R1+0x1244], R4 ;  /* 0x0012440401007387 */ /* 0x0003e20000100800 */
[----:B------:R-:W-:-:S03]  /*5aa0*/  IMAD.HI.U32 R225, R11, R218, RZ ;  /* 0x000000da0be17227 */ /* 0x000fc600078e00ff */
[----:B------:R2:W-:Y:S01]  /*5ab0*/  STL [R1+0x122c], R226 ;  /* 0x00122ce201007387 */ /* 0x0005e20000100800 */
[----:B------:R-:W-:Y:S02]  /*5ac0*/  IMAD.MOV R2, RZ, RZ, -R2 ;  /* 0x000000ffff027224 */ /* 0x000fe400078e0a02 */
[----:B------:R-:W-:Y:S01]  /*5ad0*/  IMAD R220, R3, R223, R220 ;  /* 0x000000df03dc7224 */ /* 0x000fe200078e02dc */
[----:B------:R-:W-:Y:S01]  /*5ae0*/  IABS R223, R226 ;  /* 0x000000e200df7213 */ /* 0x000fe20000000000 */
[----:B------:R-:W-:Y:S02]  /*5af0*/  IMAD.MOV R224, RZ, RZ, -R224 ;  /* 0x000000ffffe07224 */ /* 0x000fe400078e0ae0 */
[----:B---3--:R-:W-:Y:S02]  /*5b00*/  VIADD R9, R7, 0xe2 ;  /* 0x000000e207097836 */ /* 0x008fe40000000000 */
[----:B------:R-:W-:Y:S02]  /*5b10*/  IMAD R206, R3, R127, R206 ;  /* 0x0000007f03ce7224 */ /* 0x000fe400078e02ce */
[----:B------:R-:W-:Y:S01]  /*5b20*/  IMAD.MOV R225, RZ, RZ, -R225 ;  /* 0x000000ffffe17224 */ /* 0x000fe200078e0ae1 */
[----:B------:R-:W-:Y:S01]  /*5b30*/  STL [R1+0x1228], R9 ;  /* 0x0012280901007387 */ /* 0x000fe20000100800 */
[----:B----4-:R-:W-:-:S02]  /*5b40*/  VIADD R6, R7, 0xe3 ;  /* 0x000000e307067836 */ /* 0x010fc40000000000 */
[----:B------:R-:W-:-:S03]  /*5b50*/  IMAD.HI.U32 R127, R11, R211, RZ ;  /* 0x000000d30b7f7227 */ /* 0x000fc600078e00ff */
[----:B------:R3:W-:Y:S01]  /*5b60*/  STL [R1+0x1224], R6 ;  /* 0x0012240601007387 */ /* 0x0007e20000100800 */
[----:B------:R-:W-:Y:S02]  /*5b70*/  IMAD R217, R3, R2, R217 ;  /* 0x0000000203d97224 */ /* 0x000fe400078e02d9 */
[----:B-1----:R-:W-:Y:S02]  /*5b80*/  VIADD R4, R7, 0xe5 ;  /* 0x000000e507047836 */ /* 0x002fe40000000000 */
[----:B------:R-:W-:-:S03]  /*5b90*/  IMAD.HI.U32 R2, R11, R222, RZ ;  /* 0x000000de0b027227 */ /* 0x000fc600078e00ff */
[----:B------:R-:W-:Y:S01]  /*5ba0*/  IABS R227, R4 ;  /* 0x0000000400e37213 */ /* 0x000fe20000000000 */
[----:B------:R-:W-:Y:S01]  /*5bb0*/  IMAD R219, R3, R224, R219 ;  /* 0x000000e003db7224 */ /* 0x000fe200078e02db */
[----:B------:R-:W-:Y:S01]  /*5bc0*/  IABS R224, R9 ;  /* 0x0000000900e07213 */ /* 0x000fe20000000000 */
[----:B------:R-:W-:Y:S02]  /*5bd0*/  VIADD R5, R7, 0xe4 ;  /* 0x000000e407057836 */ /* 0x000fe40000000000 */
[----:B------:R-:W-:Y:S01]  /*5be0*/  IMAD R218, R3, R225, R218 ;  /* 0x000000e103da7224 */ /* 0x000fe200078e02da */
[----:B------:R-:W-:Y:S01]  /*5bf0*/  IABS R225, R6 ;  /* 0x0000000600e17213 */ /* 0x000fe20000000000 */
[----:B------:R-:W-:Y:S01]  /*5c00*/  IMAD.HI.U32 R230, R11, R223, RZ ;  /* 0x000000df0be67227 */ /* 0x000fe200078e00ff */
[----:B------:R-:W-:Y:S01]  /*5c10*/  STL [R1+0x1220], R5 ;  /* 0x0012200501007387 */ /* 0x000fe20000100800 */
[----:B--2---:R-:W-:Y:S02]  /*5c20*/  IABS R226, R5 ;  /* 0x0000000500e27213 */ /* 0x004fe40000000000 */
[----:B------:R-:W-:Y:S01]  /*5c30*/  IMAD.MOV R127, RZ, RZ, -R127 ;  /* 0x000000ffff7f7224 */ /* 0x000fe200078e0a7f */
[----:B------:R1:W-:Y:S01]  /*5c40*/  STL [R1+0x1218], R4 ;  /* 0x0012180401007387 */ /* 0x0003e20000100800 */
[----:B------:R-:W-:-:S02]  /*5c50*/  IMAD.MOV R2, RZ, RZ, -R2 ;  /* 0x000000ffff027224 */ /* 0x000fc400078e0a02 */
[----:B------:R-:W-:Y:S02]  /*5c60*/  IMAD.MOV R230, RZ, RZ, -R230 ;  /* 0x000000ffffe67224 */ /* 0x000fe400078e0ae6 */
[----:B---3--:R-:W-:Y:S02]  /*5c70*/  VIADD R6, R7, 0xe8 ;  /* 0x000000e807067836 */ /* 0x008fe40000000000 */
[----:B------:R-:W-:Y:S02]  /*5c80*/  IMAD R211, R3, R127, R211 ;  /* 0x0000007f03d37224 */ /* 0x000fe400078e02d3 */
[----:B------:R-:W-:-:S04]  /*5c90*/  IMAD.HI.U32 R229, R11, R224, RZ ;  /* 0x000000e00be57227 */ /* 0x000fc800078e00ff */
[----:B------:R-:W-:Y:S01]  /*5ca0*/  IMAD.HI.U32 R127, R11, R216, RZ ;  /* 0x000000d80b7f7227 */ /* 0x000fe200078e00ff */
[----:B------:R-:W-:-:S03]  /*5cb0*/  IADD3 R229, -R229, RZ, RZ ;  /* 0x000000ffe5e57210 */ /* 0x000fc60007ffe1ff */
[----:B------:R-:W-:Y:S01]  /*5cc0*/  IMAD R222, R3, R2, R222 ;  /* 0x0000000203de7224 */ /* 0x000fe200078e02de */
[----:B------:R-:W-:Y:S01]  /*5cd0*/  IADD3 R127, -R127, RZ, RZ ;  /* 0x000000ff7f7f7210 */ /* 0x000fe20007ffe1ff */
[----:B------:R-:W-:-:S04]  /*5ce0*/  IMAD.HI.U32 R228, R11, R225, RZ ;  /* 0x000000e10be47227 */ /* 0x000fc800078e00ff */
[----:B-1----:R-:W-:Y:S02]  /*5cf0*/  VIADD R4, R7, 0xea ;  /* 0x000000ea07047836 */ /* 0x002fe40000000000 */
[----:B------:R-:W-:-:S03]  /*5d00*/  IMAD.HI.U32 R2, R11, R227, RZ ;  /* 0x000000e30b027227 */ /* 0x000fc600078e00ff */
[----:B------:R-:W-:Y:S01]  /*5d10*/  IABS R232, R4 ;  /* 0x0000000400e87213 */ /* 0x000fe20000000000 */
[----:B------:R-:W-:Y:S01]  /*5d20*/  IMAD R223, R3, R230, R223 ;  /* 0x000000e603df7224 */ /* 0x000fe200078e02df */
[----:B------:R-:W-:Y:S01]  /*5d30*/  IABS R230, R6 ;  /* 0x0000000600e67213 */ /* 0x000fe20000000000 */
[C---:B------:R-:W-:Y:S02]  /*5d40*/  VIADD R231, R7.reuse, 0xe6 ;  /* 0x000000e607e77836 */ /* 0x040fe40000000000 */
[----:B------:R-:W-:Y:S02]  /*5d50*/  IMAD.MOV R228, RZ, RZ, -R228 ;  /* 0x000000ffffe47224 */ /* 0x000fe400078e0ae4 */
[C---:B------:R-:W-:Y:S01]  /*5d60*/  VIADD R9, R7.reuse, 0xe7 ;  /* 0x000000e707097836 */ /* 0x040fe20000000000 */
[----:B------:R1:W-:Y:S01]  /*5d70*/  STL [R1+0x1204], R231 ;  /* 0x001204e701007387 */ /* 0x0003e20000100800 */
[----:B------:R-:W-:Y:S02]  /*5d80*/  IMAD.MOV R2, RZ, RZ, -R2 ;  /* 0x000000ffff027224 */ /* 0x000fe400078e0a02 */
[----:B------:R-:W-:Y:S01]  /*5d90*/  VIADD R5, R7, 0xe9 ;  /* 0x000000e907057836 */ /* 0x000fe20000000000 */
[----:B------:R-:W-:Y:S01]  /*5da0*/  STL [R1+0x1200], R9 ;  /* 0x0012000901007387 */ /* 0x000fe20000100800 */
[----:B------:R-:W-:Y:S01]  /*5db0*/  IMAD R225, R3, R228, R225 ;  /* 0x000000e403e17224 */ /* 0x000fe200078e02e1 */
[----:B------:R-:W-:Y:S01]  /*5dc0*/  IABS R228, R231 ;  /* 0x000000e700e47213 */ /* 0x000fe20000000000 */
[----:B------:R-:W-:Y:S01]  /*5dd0*/  IMAD.HI.U32 R233, R11, R230, RZ ;  /* 0x000000e60be97227 */ /* 0x000fe200078e00ff */
[----:B------:R-:W-:Y:S01]  /*5de0*/  STL [R1+0x11f8], R6 ;  /* 0x0011f80601007387 */ /* 0x000fe20000100800 */
[----:B-1----:R-:W-:-:S02]  /*5df0*/  IABS R231, R5 ;  /* 0x0000000500e77213 */ /* 0x002fc40000000000 */
[C---:B------:R-:W-:Y:S01]  /*5e00*/  IMAD R224, R3.reuse, R229, R224 ;  /* 0x000000e503e07224 */ /* 0x040fe200078e02e0 */
[----:B------:R-:W-:Y:S01]  /*5e10*/  IABS R229, R9 ;  /* 0x0000000900e57213 */ /* 0x000fe20000000000 */
[C---:B------:R-:W-:Y:S01]  /*5e20*/  IMAD R227, R3.reuse, R2, R227 ;  /* 0x0000000203e37224 */ /* 0x040fe200078e02e3 */
[----:B------:R1:W-:Y:S01]  /*5e30*/  STL [R1+0x11f0], R5 ;  /* 0x0011f00501007387 */ /* 0x0003e20000100800 */
[----:B------:R-:W-:Y:S02]  /*5e40*/  IMAD R216, R3, R127, R216 ;  /* 0x0000007f03d87224 */ /* 0x000fe400078e02d8 */
[C---:B------:R-:W-:Y:S01]  /*5e50*/  IMAD.HI.U32 R2, R11.reuse, R232, RZ ;  /* 0x000000e80b027227 */ /* 0x040fe200078e00ff */
[----:B------:R2:W-:Y:S03]  /*5e60*/  STL [R1+0x11e0], R4 ;  /* 0x0011e00401007387 */ /* 0x0005e60000100800 */
[----:B------:R-:W-:Y:S01]  /*5e70*/  IMAD.HI.U32 R127, R11, R221, RZ ;  /* 0x000000dd0b7f7227 */ /* 0x000fe200078e00ff */
[----:B-1----:R-:W1:Y:S03]  /*5e80*/  S2R R5, SR_TID.X ;  /* 0x0000000000057919 */ /* 0x002e660000002100 */
[----:B------:R-:W-:-:S02]  /*5e90*/  IMAD.MOV R233, RZ, RZ, -R233 ;  /* 0x000000ffffe97224 */ /* 0x000fc400078e0ae9 */
[----:B------:R-:W-:Y:S02]  /*5ea0*/  VIADD R6, R7, 0xeb ;  /* 0x000000eb07067836 */ /* 0x000fe40000000000 */
[----:B------:R-:W-:-:S03]  /*5eb0*/  IMAD.HI.U32 R235, R11, R228, RZ ;  /* 0x000000e40beb7227 */ /* 0x000fc600078e00ff */
[----:B------:R3:W-:Y:S01]  /*5ec0*/  STL [R1+0x11d8], R6 ;  /* 0x0011d80601007387 */ /* 0x0007e20000100800 */
[----:B------:R-:W-:Y:S01]  /*5ed0*/  IMAD.MOV R2, RZ, RZ, -R2 ;  /* 0x000000ffff027224 */ /* 0x000fe200078e0a02 */
[----:B------:R-:W-:Y:S01]  /*5ee0*/  IADD3 R235, -R235, RZ, RZ ;  /* 0x000000ffebeb7210 */ /* 0x000fe20007ffe1ff */
[----:B------:R-:W-:Y:S02]  /*5ef0*/  IMAD.MOV R127, RZ, RZ, -R127 ;  /* 0x000000ffff7f7224 */ /* 0x000fe400078e0a7f */
[----:B------:R-:W-:-:S04]  /*5f00*/  IMAD.HI.U32 R234, R11, R229, RZ ;  /* 0x000000e50bea7227 */ /* 0x000fc800078e00ff */
[----:B------:R-:W-:Y:S01]  /*5f10*/  IMAD R230, R3, R233, R230 ;  /* 0x000000e903e67224 */ /* 0x000fe200078e02e6 */
[----:B------:R-:W-:Y:S01]  /*5f20*/  IABS R233, R6 ;  /* 0x0000000600e97213 */ /* 0x000fe20000000000 */
[----:B--2---:R-:W-:Y:S02]  /*5f30*/  VIADD R4, R7, 0xec ;  /* 0x000000ec07047836 */ /* 0x004fe40000000000 */
[----:B------:R-:W-:Y:S02]  /*5f40*/  IMAD R232, R3, R2, R232 ;  /* 0x0000000203e87224 */ /* 0x000fe400078e02e8 */
[----:B---3--:R-:W-:Y:S01]  /*5f50*/  VIADD R6, R7, 0xed ;  /* 0x000000ed07067836 */ /* 0x008fe20000000000 */
[----:B------:R2:W-:Y:S01]  /*5f60*/  STL [R1+0x11d0], R4 ;  /* 0x0011d00401007387 */ /* 0x0005e20000100800 */
[----:B------:R-:W-:Y:S02]  /*5f70*/  IMAD R221, R3, R127, R221 ;  /* 0x0000007f03dd7224 */ /* 0x000fe400078e02dd */
[----:B------:R-:W-:Y:S01]  /*5f80*/  IMAD.MOV R234, RZ, RZ, -R234 ;  /* 0x000000ffffea7224 */ /* 0x000fe200078e0aea */
[----:B------:R-:W-:Y:S01]  /*5f90*/  STL [R1+0x11c4], R6 ;  /* 0x0011c40601007387 */ /* 0x000fe20000100800 */
[----:B------:R-:W-:-:S02]  /*5fa0*/  VIADD R2, R7, 0xee ;  /* 0x000000ee07027836 */ /* 0x000fc40000000000 */
[----:B------:R-:W-:Y:S01]  /*5fb0*/  IMAD.HI.U32 R127, R11, R226, RZ ;  /* 0x000000e20b7f7227 */ /* 0x000fe200078e00ff */
[----:B-1----:R-:W-:Y:S02]  /*5fc0*/  LOP3.LUT R5, R5, 0x7f, RZ, 0xc0, !PT ;  /* 0x0000007f05057812 */ /* 0x002fe400078ec0ff */
[----:B------:R1:W-:Y:S01]  /*5fd0*/  STL [R1+0x11bc], R2 ;  /* 0x0011bc0201007387 */ /* 0x0003e20000100800 */
[C---:B------:R-:W-:Y:S01]  /*5fe0*/  IMAD R229, R3.reuse, R234, R229 ;  /* 0x000000ea03e57224 */ /* 0x040fe200078e02e5 */
[----:B------:R-:W-:Y:S01]  /*5ff0*/  IABS R234, R4 ;  /* 0x0000000400ea7213 */ /* 0x000fe20000000000 */
[----:B------:R-:W-:Y:S01]  /*6000*/  IMAD.MOV R127, RZ, RZ, -R127 ;  /* 0x000000ffff7f7224 */ /* 0x000fe200078e0a7f */
[----:B------:R-:W-:Y:S01]  /*6010*/  IABS R236, R2 ;  /* 0x0000000200ec7213 */ /* 0x000fe20000000000 */
[----:B------:R-:W-:Y:S01]  /*6020*/  IMAD R228, R3, R235, R228 ;  /* 0x000000eb03e47224 */ /* 0x000fe200078e02e4 */
[----:B--2---:R-:W-:Y:S01]  /*6030*/  IADD3 R4, R7, 0xef, RZ ;  /* 0x000000ef07047810 */ /* 0x004fe20007ffe0ff */
[----:B------:R-:W-:Y:S01]  /*6040*/  IMAD R226, R3, R127, R226 ;  /* 0x0000007f03e27224 */ /* 0x000fe200078e02e2 */
[----:B------:R-:W-:Y:S01]  /*6050*/  IABS R235, R6 ;  /* 0x0000000600eb7213 */ /* 0x000fe20000000000 */
[C---:B------:R-:W-:Y:S01]  /*6060*/  IMAD.HI.U32 R127, R11.reuse, R231, RZ ;  /* 0x000000e70b7f7227 */ /* 0x040fe200078e00ff */
[----:B------:R-:W-:Y:S01]  /*6070*/  IABS R237, R4 ;  /* 0x0000000400ed7213 */ /* 0x000fe20000000000 */
[----:B------:R2:W-:Y:S02]  /*6080*/  STL [R1+0x11b8], R4 ;  /* 0x0011b80401007387 */ /* 0x0005e40000100800 */
[----:B-1----:R-:W-:-:S04]  /*6090*/  IMAD.HI.U32 R2, R11, R233, RZ ;  /* 0x000000e90b027227 */ /* 0x002fc800078e00ff */
[----:B------:R-:W-:Y:S02]  /*60a0*/  IMAD.MOV R2, RZ, RZ, -R2 ;  /* 0x000000ffff027224 */ /* 0x000fe400078e0a02 */
[----:B------:R-:W-:-:S04]  /*60b0*/  IMAD.HI.U32 R238, R11, R235, RZ ;  /* 0x000000eb0bee7227 */ /* 0x000fc800078e00ff */
[----:B------:R-:W-:Y:S02]  /*60c0*/  IMAD.MOV R127, RZ, RZ, -R127 ;  /* 0x000000ffff7f7224 */ /* 0x000fe400078e0a7f */
[----:B------:R-:W-:Y:S02]  /*60d0*/  IMAD R233, R3, R2, R233 ;  /* 0x0000000203e97224 */ /* 0x000fe400078e02e9 */
[----:B------:R-:W-:-:S04]  /*60e0*/  IMAD.HI.U32 R2, R11, R237, RZ ;  /* 0x000000ed0b027227 */ /* 0x000fc800078e00ff */
[----:B------:R-:W-:Y:S02]  /*60f0*/  IMAD.MOV R238, RZ, RZ, -R238 ;  /* 0x000000ffffee7224 */ /* 0x000fe400078e0aee */
[----:B--2---:R-:W-:Y:S02]  /*6100*/  VIADD R4, R7, 0xf0 ;  /* 0x000000f007047836 */ /* 0x004fe40000000000 */
[----:B------:R-:W-:-:S03]  /*6110*/  IMAD.HI.U32 R239, R11, R234, RZ ;  /* 0x000000ea0bef7227 */ /* 0x000fc600078e00ff */
[----:B------:R1:W-:Y:S01]  /*6120*/  STL [R1+0x11b0], R4 ;  /* 0x0011b00401007387 */ /* 0x0003e20000100800 */
[----:B------:R-:W-:Y:S02]  /*6130*/  IMAD R231, R3, R127, R231 ;  /* 0x0000007f03e77224 */ /* 0x000fe400078e02e7 */
[----:B------:R-:W-:-:S04]  /*6140*/  IMAD.HI.U32 R127, R11, R236, RZ ;  /* 0x000000ec0b7f7227 */ /* 0x000fc800078e00ff */
[----:B------:R-:W-:Y:S02]  /*6150*/  IMAD.MOV R2, RZ, RZ, -R2 ;  /* 0x000000ffff027224 */ /* 0x000fe400078e0a02 */
[----:B------:R-:W-:Y:S01]  /*6160*/  IMAD R235, R3, R238, R235 ;  /* 0x000000ee03eb7224 */ /* 0x000fe200078e02eb */
[----:B------:R-:W-:Y:S01]  /*6170*/  IABS R238, R4 ;  /* 0x0000000400ee7213 */ /* 0x000fe20000000000 */
[----:B------:R-:W-:Y:S02]  /*6180*/  IMAD.MOV R239, RZ, RZ, -R239 ;  /* 0x000000ffffef7224 */ /* 0x000fe400078e0aef */
[----:B-1----:R-:W-:Y:S02]  /*6190*/  VIADD R4, R7, 0xf1 ;  /* 0x000000f107047836 */ /* 0x002fe40000000000 */
[----:B------:R-:W-:Y:S02]  /*61a0*/  IMAD.MOV R127, RZ, RZ, -R127 ;  /* 0x000000ffff7f7224 */ /* 0x000fe400078e0a7f */
[----:B------:R-:W-:Y:S01]  /*61b0*/  IMAD R237, R3, R2, R237 ;  /* 0x0000000203ed7224 */ /* 0x000fe200078e02ed */
[----:B------:R1:W-:Y:S01]  /*61c0*/  STL [R1+0x119c], R4 ;  /* 0x00119c0401007387 */ /* 0x0003e20000100800 */
[----:B------:R-:W-:-:S02]  /*61d0*/  VIADD R2, R7, 0xf2 ;  /* 0x000000f207027836 */ /* 0x000fc40000000000 */
[C---:B------:R-:W-:Y:S01]  /*61e0*/  IMAD R234, R3.reuse, R239, R234 ;  /* 0x000000ef03ea7224 */ /* 0x040fe200078e02ea */
[----:B------:R-:W-:Y:S01]  /*61f0*/  IABS R239, R4 ;  /* 0x0000000400ef7213 */ /* 0x000fe20000000000 */
[----:B------:R-:W-:Y:S01]  /*6200*/  IMAD R236, R3, R127, R236 ;  /* 0x0000007f03ec7224 */ /* 0x000fe200078e02ec */
[----:B------:R2:W-:Y:S01]  /*6210*/  STL [R1+0x1198], R2 ;  /* 0x0011980201007387 */ /* 0x0005e20000100800 */
[----:B------:R-:W-:Y:S01]  /*6220*/  IMAD.HI.U32 R127, R11, R238, RZ ;  /* 0x000000ee0b7f7227 */ /* 0x000fe200078e00ff */
[----:B------:R-:W-:Y:S02]  /*6230*/  IABS R240, R2 ;  /* 0x0000000200f07213 */ /* 0x000fe40000000000 */
[----:B-1----:R-:W-:Y:S01]  /*6240*/  IADD3 R4, R7, 0xf3, RZ ;  /* 0x000000f307047810 */ /* 0x002fe20007ffe0ff */
[----:B------:R-:W-:-:S03]  /*6250*/  IMAD.HI.U32 R242, R11, R239, RZ ;  /* 0x000000ef0bf27227 */ /* 0x000fc600078e00ff */
[----:B------:R-:W-:Y:S01]  /*6260*/  IABS R241, R4 ;  /* 0x0000000400f17213 */ /* 0x000fe20000000000 */
[----:B------:R-:W-:Y:S01]  /*6270*/  IMAD.MOV R127, RZ, RZ, -R127 ;  /* 0x000000ffff7f7224 */ /* 0x000fe200078e0a7f */
[----:B------:R1:W-:Y:S01]  /*6280*/  STL [R1+0x1194], R4 ;  /* 0x0011940401007387 */ /* 0x0003e20000100800 */
[----:B--2---:R-:W-:Y:S01]  /*6290*/  VIADD R2, R5, UR5 ;  /* 0x0000000505027c36 */ /* 0x004fe20008000000 */
[----:B------:R-:W-:Y:S01]  /*62a0*/  ULDC UR5, c[0x0][0x234] ;  /* 0x00008d0000057ab9 */ /* 0x000fe20000000800 */
[----:B------:R-:W-:Y:S02]  /*62b0*/  IMAD.MOV R242, RZ, RZ, -R242 ;  /* 0x000000fffff27224 */ /* 0x000fe400078e0af2 */
[----:B------:R-:W-:Y:S01]  /*62c0*/  IMAD R238, R3, R127, R238 ;  /* 0x0000007f03ee7224 */ /* 0x000fe200078e02ee */
[----:B------:R2:W-:Y:S01]  /*62d0*/  STL [R1+0xc4c], R2 ;  /* 0x000c4c0201007387 */ /* 0x0005e20000100800 */
[----:B------:R-:W-:-:S04]  /*62e0*/  IMAD.HI.U32 R127, R11, R240, RZ ;  /* 0x000000f00b7f7227 */ /* 0x000fc800078e00ff */
[----:B-1----:R-:W-:Y:S02]  /*62f0*/  VIADD R4, R7, 0xf4 ;  /* 0x000000f407047836 */ /* 0x002fe40000000000 */
[----:B------:R-:W-:Y:S01]  /*6300*/  IMAD.HI.U32 R243, R11, R241, RZ ;  /* 0x000000f10bf37227 */ /* 0x000fe200078e00ff */
[----:B--2---:R-:W-:-:S03]  /*6310*/  IABS R2, R2 ;  /* 0x0000000200027213 */ /* 0x004fc60000000000 */
[----:B------:R-:W-:Y:S01]  /*6320*/  IMAD R239, R3, R242, R239 ;  /* 0x000000f203ef7224 */ /* 0x000fe200078e02ef */
[----:B------:R1:W-:Y:S01]  /*6330*/  STL [R1+0x1188], R4 ;  /* 0x0011880401007387 */ /* 0x0003e20000100800 */
[----:B------:R-:W-:Y:S01]  /*6340*/  IABS R242, R4 ;  /* 0x0000000400f27213 */ /* 0x000fe20000000000 */
[----:B------:R-:W-:Y:S02]  /*6350*/  IMAD.MOV R127, RZ, RZ, -R127 ;  /* 0x000000ffff7f7224 */ /* 0x000fe400078e0a7f */
[----:B------:R-:W-:Y:S01]  /*6360*/  IMAD.HI.U32 R244, R244, R2, RZ ;  /* 0x00000002f4f47227 */ /* 0x000fe200078e00ff */
[----:B------:R-:W2:Y:S03]  /*6370*/  LDL.LU R5, [R1+0x24] ;  /* 0x0000240001057983 */ /* 0x000ea60000300800 */
[----:B------:R-:W-:Y:S02]  /*6380*/  IMAD.MOV R243, RZ, RZ, -R243 ;  /* 0x000000fffff37224 */ /* 0x000fe400078e0af3 */
[----:B-1----:R-:W-:-:S02]  /*6390*/  VIADD R4, R7, 0xf5 ;  /* 0x000000f507047836 */ /* 0x002fc40000000000 */
[----:B------:R-:W-:Y:S02]  /*63a0*/  IMAD.MOV R244, RZ, RZ, -R244 ;  /* 0x000000fffff47224 */ /* 0x000fe400078e0af4 */
[C---:B------:R-:W-:Y:S01]  /*63b0*/  IMAD R240, R3.reuse, R127, R240 ;  /* 0x0000007f03f07224 */ /* 0x040fe200078e02f0 */
[----:B------:R1:W-:Y:S01]  /*63c0*/  STL [R1+0x1178], R4 ;  /* 0x0011780401007387 */ /* 0x0003e20000100800 */
[----:B------:R-:W-:Y:S01]  /*63d0*/  IMAD R241, R3, R243, R241 ;  /* 0x000000f303f17224 */ /* 0x000fe200078e02f1 */
[----:B------:R-:W-:Y:S01]  /*63e0*/  IABS R243, R4 ;  /* 0x0000000400f37213 */ /* 0x000fe20000000000 */
[----:B------:R-:W-:-:S04]  /*63f0*/  IMAD.HI.U32 R127, R11, R242, RZ ;  /* 0x000000f20b7f7227 */ /* 0x000fc800078e00ff */
[C---:B------:R-:W-:Y:S02]  /*6400*/  VIADD R245, R7.reuse, 0xf7 ;  /* 0x000000f707f57836 */ /* 0x040fe40000000000 */
[----:B------:R-:W-:Y:S01]  /*6410*/  VIADD R246, R7, 0xf8 ;  /* 0x000000f807f67836 */ /* 0x000fe20000000000 */
[----:B-1----:R-:W3:Y:S01]  /*6420*/  LDL.LU R4, [R1+0x20] ;  /* 0x0000200001047983 */ /* 0x002ee20000300800 */
[----:B------:R-:W-:Y:S01]  /*6430*/  IMAD R2, R126, R244, R2 ;  /* 0x000000f47e027224 */ /* 0x000fe200078e0202 */
[----:B------:R-:W-:Y:S02]  /*6440*/  IABS R244, R247 ;  /* 0x000000f700f47213 */ /* 0x000fe40000000000 */
[----:B------:R-:W4:Y:S01]  /*6450*/  LDL.LU R6, [R1+0x1c] ;  /* 0x00001c0001067983 */ /* 0x000f220000300800 */
[----:B------:R-:W-:-:S03]  /*6460*/  IMAD.MOV R127, RZ, RZ, -R127 ;  /* 0x000000ffff7f7224 */ /* 0x000fc600078e0a7f */
[----:B------:R1:W-:Y:S04]  /*6470*/  STL [R1+0x1174], R247 ;  /* 0x001174f701007387 */ /* 0x0003e80000100800 */
[----:B------:R-:W4:Y:S01]  /*6480*/  LDL.LU R9, [R1+0x18] ;  /* 0x0000180001097983 */ /* 0x000f220000300800 */
[----:B------:R-:W-:-:S03]  /*6490*/  IMAD R242, R3, R127, R242 ;  /* 0x0000007f03f27224 */ /* 0x000fc600078e02f2 */
[----:B------:R1:W-:Y:S02]  /*64a0*/  STL [R1+0x116c], R245 ;  /* 0x00116cf501007387 */ /* 0x0003e40000100800 */
[C---:B-1----:R-:W-:Y:S02]  /*64b0*/  IMAD.HI.U32 R247, R11.reuse, R243, RZ ;  /* 0x000000f30bf77227 */ /* 0x042fe400078e00ff */
[----:B------:R1:W-:Y:S02]  /*64c0*/  STL [R1+0x1168], R246 ;  /* 0x001168f601007387 */ /* 0x0003e40000100800 */
[----:B------:R-:W-:Y:S01]  /*64d0*/  IMAD.MOV R127, RZ, RZ, -R247 ;  /* 0x000000ffff7f7224 */ /* 0x000fe200078e0af7 */
[----:B------:R-:W-:Y:S01]  /*64e0*/  IABS R245, R245 ;  /* 0x000000f500f57213 */ /* 0x000fe20000000000 */
[----:B------:R-:W-:Y:S01]  /*64f0*/  IMAD.HI.U32 R247, R11, R244, RZ ;  /* 0x000000f40bf77227 */ /* 0x000fe200078e00ff */
[----:B-1----:R-:W-:-:S03]  /*6500*/  IABS R246, R246 ;  /* 0x000000f600f67213 */ /* 0x002fc60000000000 */
[----:B------:R-:W-:-:S04]  /*6510*/  IMAD.HI.U32 R248, R11, R245, RZ ;  /* 0x000000f50bf87227 */ /* 0x000fc800078e00ff */
[----:B------:R-:W-:-:S04]  /*6520*/  IMAD.HI.U32 R249, R11, R246, RZ ;  /* 0x000000f60bf97227 */ /* 0x000fc800078e00ff */
[C---:B------:R-:W-:Y:S02]  /*6530*/  IMAD R243, R3.reuse, R127, R243 ;  /* 0x0000007f03f37224 */ /* 0x040fe400078e02f3 */
[----:B------:R-:W-:Y:S02]  /*6540*/  IMAD.MOV R127, RZ, RZ, -R247 ;  /* 0x000000ffff7f7224 */ /* 0x000fe400078e0af7 */
[----:B------:R-:W-:Y:S02]  /*6550*/  IMAD.MOV R247, RZ, RZ, -R248 ;  /* 0x000000fffff77224 */ /* 0x000fe400078e0af8 */
[----:B------:R-:W-:Y:S02]  /*6560*/  IMAD.MOV R248, RZ, RZ, -R249 ;  /* 0x000000fffff87224 */ /* 0x000fe400078e0af9 */
[----:B------:R-:W4:Y:S01]  /*6570*/  LDL.LU R249, [R1+0xc] ;  /* 0x00000c0001f97983 */ /* 0x000f220000300800 */
[C---:B------:R-:W-:Y:S02]  /*6580*/  IMAD R244, R3.reuse, R127, R244 ;  /* 0x0000007f03f47224 */ /* 0x040fe400078e02f4 */
[----:B------:R-:W-:Y:S01]  /*6590*/  IMAD R246, R3, R248, R246 ;  /* 0x000000f803f67224 */ /* 0x000fe200078e02f6 */
[----:B------:R-:W4:Y:S04]  /*65a0*/  LDL.LU R127, [R1+0x10] ;  /* 0x00001000017f7983 */ /* 0x000f280000300800 */
[----:B------:R-:W4:Y:S01]  /*65b0*/  LDL.LU R248, [R1+0x14] ;  /* 0x0000140001f87983 */ /* 0x000f220000300800 */
[----:B------:R-:W-:-:S13]  /*65c0*/  ISETP.GT.U32.AND P0, PT, R126, R2, PT ;  /* 0x000000027e00720c */ /* 0x000fda0003f04070 */
[----:B------:R-:W-:Y:S01]  /*65d0*/  @!P0 IMAD.IADD R2, R2, 0x1, -R126 ;  /* 0x0000000102028824 */ /* 0x000fe200078e0a7e */
[----:B------:R-:W-:-:S04]  /*65e0*/  ISETP.GT.U32.AND P0, PT, R3, R0, PT ;  /* 0x000000000300720c */ /* 0x000fc80003f04070 */
[----:B------:R-:W-:-:S09]  /*65f0*/  ISETP.GT.U32.AND P4, PT, R126, R2, PT ;  /* 0x000000027e00720c */ /* 0x000fd20003f84070 */
[----:B------:R-:W-:-:S04]  /*6600*/  @!P0 IMAD.IADD R0, R0, 0x1, -R3 ;  /* 0x0000000100008824 */ /* 0x000fc800078e0a03 */
[----:B------:R-:W-:Y:S01]  /*6610*/  @!P4 IADD3 R2, R2, -R126, RZ ;  /* 0x8000007e0202c210 */ /* 0x000fe20007ffe0ff */
[----:B------:R-:W-:Y:S02]  /*6620*/  IMAD R245, R3, R247, R245 ;  /* 0x000000f703f57224 */ /* 0x000fe400078e02f5 */
[----:B------:R-:W-:-:S05]  /*6630*/  VIADD R247, R7, 0xf9 ;  /* 0x000000f907f77836 */ /* 0x000fca0000000000 */
[----:B------:R-:W-:Y:S01]  /*6640*/  STL [R1+0x1154], R247 ;  /* 0x001154f701007387 */ /* 0x000fe20000100800 */
[C---:B--2---:R-:W-:Y:S02]  /*6650*/  ISETP.GT.U32.AND P1, PT, R3.reuse, R5, PT ;  /* 0x000000050300720c */ /* 0x044fe40003f24070 */
[C---:B---3--:R-:W-:Y:S02]  /*6660*/  ISETP.GT.U32.AND P6, PT, R3.reuse, R4, PT ;  /* 0x000000040300720c */ /* 0x048fe40003fc4070 */
[C---:B----4-:R-:W-:Y:S02]  /*6670*/  ISETP.GT.U32.AND P2, PT, R3.reuse, R6, PT ;  /* 0x000000060300720c */ /* 0x050fe40003f44070 */
[----:B------:R-:W-:-:S07]  /*6680*/  ISETP.GT.U32.AND P3, PT, R3, R9, PT ;  /* 0x000000090300720c */ /* 0x000fce0003f64070 */
[--C-:B------:R-:W-:Y:S02]  /*6690*/  @!P1 IMAD.IADD R5, R5, 0x1, -R3.reuse ;  /* 0x0000000105059824 */ /* 0x100fe400078e0a03 */
[--C-:B------:R-:W-:Y:S02]  /*66a0*/  @!P6 IMAD.IADD R4, R4, 0x1, -R3.reuse ;  /* 0x000000010404e824 */ /* 0x100fe400078e0a03 */
[--C-:B------:R-:W-:Y:S02]  /*66b0*/  @!P2 IMAD.IADD R6, R6, 0x1, -R3.reuse ;  /* 0x000000010606a824 */ /* 0x100fe400078e0a03 */
[----:B------:R-:W-:Y:S01]  /*66c0*/  @!P3 IMAD.IADD R9, R9, 0x1, -R3 ;  /* 0x000000010909b824 */ /* 0x000fe200078e0a03 */
[C---:B------:R-:W-:Y:S02]  /*66d0*/  ISETP.GT.U32.AND P3, PT, R3.reuse, R5, PT ;  /* 0x000000050300720c */ /* 0x040fe40003f64070 */
[C---:B------:R-:W-:Y:S02]  /*66e0*/  ISETP.GT.U32.AND P0, PT, R3.reuse, R249, PT ;  /* 0x000000f90300720c */ /* 0x040fe40003f04070 */
[----:B------:R-:W-:-:S02]  /*66f0*/  ISETP.GT.U32.AND P5, PT, R3, R127, PT ;  /* 0x0000007f0300720c */ /* 0x000fc40003fa4070 */
[----:B------:R-:W-:-:S09]  /*6700*/  ISETP.GT.U32.AND P4, PT, R3, R248, PT ;  /* 0x000000f80300720c */ /* 0x000fd20003f84070 */
[----:B------:R-:W-:Y:S02]  /*6710*/  @!P0 IADD3 R249, R249, -R3, RZ ;  /* 0x80000003f9f98210 */ /* 0x000fe40007ffe0ff */
[--C-:B------:R-:W-:Y:S01]  /*6720*/  @!P5 IMAD.IADD R127, R127, 0x1, -R3.reuse ;  /* 0x000000017f7fd824 */ /* 0x100fe200078e0a03 */
[C---:B------:R-:W-:Y:S01]  /*6730*/  ISETP.GT.U32.AND P5, PT, R3.reuse, R4, PT ;  /* 0x000000040300720c */ /* 0x040fe20003fa4070 */
[--C-:B------:R-:W-:Y:S01]  /*6740*/  @!P4 IMAD.IADD R248, R248, 0x1, -R3.reuse ;  /* 0x00000001f8f8c824 */ /* 0x100fe200078e0a03 */
[C---:B------:R-:W-:Y:S02]  /*6750*/  ISETP.GT.U32.AND P4, PT, R3.reuse, R0, PT ;  /* 0x000000000300720c */ /* 0x040fe40003f84070 */
[C---:B------:R-:W-:Y:S02]  /*6760*/  ISETP.GT.U32.AND P0, PT, R3.reuse, R6, PT ;  /* 0x000000060300720c */ /* 0x040fe40003f04070 */
[----:B------:R-:W-:Y:S01]  /*6770*/  ISETP.GT.U32.AND P1, PT, R3, R252, PT ;  /* 0x000000fc0300720c */ /* 0x000fe20003f24070 */
[----:B------:R-:W-:-:S06]  /*6780*/  @!P3 IMAD.IADD R5, R5, 0x1, -R3 ;  /* 0x000000010505b824 */ /* 0x000fcc00078e0a03 */
[--C-:B------:R-:W-:Y:S01]  /*6790*/  @!P5 IMAD.IADD R4, R4, 0x1, -R3.reuse ;  /* 0x000000010404d824 */ /* 0x100fe200078e0a03 */
[----:B------:R1:W-:Y:S01]  /*67a0*/  STL [R1+0x24], R5 ;  /* 0x0000240501007387 */ /* 0x0003e20000100800 */
[--C-:B------:R-:W-:Y:S02]  /*67b0*/  @!P4 IMAD.IADD R0, R0, 0x1, -R3.reuse ;  /* 0x000000010000c824 */ /* 0x100fe400078e0a03 */
[--C-:B------:R-:W-:Y:S01]  /*67c0*/  @!P0 IMAD.IADD R6, R6, 0x1, -R3.reuse ;  /* 0x0000000106068824 */ /* 0x100fe200078e0a03 */
[----:B-1----:R-:W2:Y:S04]  /*67d0*/  LDL.LU R5, [R1+0x1578] ;  /* 0x0015780001057983 */ /* 0x002ea80000300800 */
[----:B------:R-:W-:Y:S01]  /*67e0*/  STL [R1+0x1568], R0 ;  /* 0x0015680001007387 */ /* 0x000fe20000100800 */
[----:B------:R-:W-:-:S03]  /*67f0*/  @!P1 IMAD.IADD R252, R252, 0x1, -R3 ;  /* 0x00000001fcfc9824 */ /* 0x000fc600078e0a03 */
[----:B------:R1:W-:Y:S01]  /*6800*/  STL [R1+0x20], R4 ;  /* 0x0000200401007387 */ /* 0x0003e20000100800 */
[----:B------:R-:W-:-:S03]  /*6810*/  ISETP.GT.U32.AND P1, PT, R3, R9, PT ;  /* 0x000000090300720c */ /* 0x000fc60003f24070 */
[----:B-1----:R-:W3:Y:S04]  /*6820*/  LDL.LU R4, [R1+0x1574] ;  /* 0x0015740001047983 */ /* 0x002ee80000300800 */
[----:B------:R1:W-:Y:S04]  /*6830*/  STL [R1+0x1c], R6 ;  /* 0x00001c0601007387 */ /* 0x0003e80000100800 */
[----:B-1----:R-:W4:Y:S02]  /*6840*/  LDL.LU R6, [R1+0x1570] ;  /* 0x0015700001067983 */ /* 0x002f240000300800 */
[----:B------:R-:W-:-:S05]  /*6850*/  @!P1 IMAD.IADD R9, R9, 0x1, -R3 ;  /* 0x0000000109099824 */ /* 0x000fca00078e0a03 */
[----:B------:R1:W-:Y:S04]  /*6860*/  STL [R1+0x18], R9 ;  /* 0x0000180901007387 */ /* 0x0003e80000100800 */
[----:B-1----:R-:W4:Y:S01]  /*6870*/  LDL.LU R9, [R1+0x156c] ;  /* 0x00156c0001097983 */ /* 0x002f220000300800 */
[C---:B------:R-:W-:Y:S02]  /*6880*/  ISETP.GT.U32.AND P2, PT, R3.reuse, R250, PT ;  /* 0x000000fa0300720c */ /* 0x040fe40003f44070 */
[C---:B------:R-:W-:Y:S02]  /*6890*/  ISETP.GT.U32.AND P3, PT, R3.reuse, R127, PT ;  /* 0x0000007f0300720c */ /* 0x040fe40003f64070 */
[C---:B------:R-:W-:Y:S02]  /*68a0*/  ISETP.GT.U32.AND P4, PT, R3.reuse, R249, PT ;  /* 0x000000f90300720c */ /* 0x040fe40003f84070 */
[----:B------:R-:W-:-:S07]  /*68b0*/  ISETP.GT.U32.AND P6, PT, R3, R251, PT ;  /* 0x000000fb0300720c */ /* 0x000fce0003fc4070 */
[--C-:B------:R-:W-:Y:S01]  /*68c0*/  @!P2 IMAD.IADD R250, R250, 0x1, -R3.reuse ;  /* 0x00000001fafaa824 */ /* 0x100fe200078e0a03 */
[----:B------:R-:W-:Y:S01]  /*68d0*/  ISETP.GT.U32.AND P2, PT, R3, R248, PT ;  /* 0x000000f80300720c */ /* 0x000fe20003f44070 */
[--C-:B------:R-:W-:Y:S01]  /*68e0*/  @!P3 IMAD.IADD R127, R127, 0x1, -R3.reuse ;  /* 0x000000017f7fb824 */ /* 0x100fe200078e0a03 */
[----:B------:R-:W-:Y:S01]  /*68f0*/  ISETP.GT.U32.AND P5, PT, R3, R252, PT ;  /* 0x000000fc0300720c */ /* 0x000fe20003fa4070 */
[--C-:B------:R-:W-:Y:S01]  /*6900*/  @!P4 IMAD.IADD R249, R249, 0x1, -R3.reuse ;  /* 0x00000001f9f9c824 */ /* 0x100fe200078e0a03 */
[----:B------:R-:W-:Y:S01]  /*6910*/  ISETP.GT.U32.AND P4, PT, R3, R8, PT ;  /* 0x000000080300720c */ /* 0x000fe20003f84070 */
[----:B------:R-:W-:-:S08]  /*6920*/  @!P6 IMAD.IADD R251, R251, 0x1, -R3 ;  /* 0x00000001fbfbe824 */ /* 0x000fd000078e0a03 */
[----:B------:R-:W-:Y:S02]  /*6930*/  @!P2 IADD3 R248, R248, -R3, RZ ;  /* 0x80000003f8f8a210 */ /* 0x000fe40007ffe0ff */
[C---:B------:R-:W-:Y:S01]  /*6940*/  ISETP.GT.U32.AND P0, PT, R3.reuse, R251, PT ;  /* 0x000000fb0300720c */ /* 0x040fe20003f04070 */
[----:B------:R-:W-:Y:S01]  /*6950*/  @!P5 IMAD.IADD R252, R252, 0x1, -R3 ;  /* 0x00000001fcfcd824 */ /* 0x000fe200078e0a03 */
[----:B------:R-:W-:Y:S02]  /*6960*/  @!P4 IADD3 R8, R8, -R3, RZ ;  /* 0x800000030808c210 */ /* 0x000fe40007ffe0ff */
[C---:B------:R-:W-:Y:S02]  /*6970*/  ISETP.GT.U32.AND P4, PT, R3.reuse, R16, PT ;  /* 0x000000100300720c */ /* 0x040fe40003f84070 */
[----:B------:R-:W-:-:S07]  /*6980*/  ISETP.GT.U32.AND P6, PT, R3, R250, PT ;  /* 0x000000fa0300720c */ /* 0x000fce0003fc4070 */
[----:B------:R-:W-:Y:S01]  /*6990*/  @!P0 IMAD.IADD R251, R251, 0x1, -R3 ;  /* 0x00000001fbfb8824 */ /* 0x000fe200078e0a03 */
[----:B------:R-:W-:-:S03]  /*69a0*/  ISETP.GT.U32.AND P0, PT, R3, R10, PT ;  /* 0x0000000a0300720c */ /* 0x000fc60003f04070 */
[--C-:B------:R-:W-:Y:S02]  /*69b0*/  @!P4 IMAD.IADD R16, R16, 0x1, -R3.reuse ;  /* 0x000000011010c824 */ /* 0x100fe400078e0a03 */
[----:B------:R-:W-:Y:S01]  /*69c0*/  @!P6 IMAD.IADD R250, R250, 0x1, -R3 ;  /* 0x00000001fafae824 */ /* 0x000fe200078e0a03 */
[----:B------:R-:W-:-:S07]  /*69d0*/  ISETP.GT.U32.AND P6, PT, R3, R12, PT ;  /* 0x0000000c0300720c */ /* 0x000fce0003fc4070 */
[----:B------:R-:W-:Y:S01]  /*69e0*/  @!P0 IMAD.IADD R10, R10, 0x1, -R3 ;  /* 0x000000010a0a8824 */ /* 0x000fe200078e0a03 */
[----:B------:R-:W-:-:S05]  /*69f0*/  ISETP.GT.U32.AND P0, PT, R3, R18, PT ;  /* 0x000000120300720c */ /* 0x000fca0003f04070 */
[----:B------:R-:W-:-:S08]  /*6a00*/  @!P6 IMAD.IADD R12, R12, 0x1, -R3 ;  /* 0x000000010c0ce824 */ /* 0x000fd000078e0a03 */
[----:B------:R-:W-:Y:S02]  /*6a10*/  @!P0 IADD3 R18, R18, -R3, RZ ;  /* 0x8000000312128210 */ /* 0x000fe40007ffe0ff */
[----:B------:R-:W-:-:S13]  /*6a20*/  ISETP.GT.U32.AND P0, PT, R3, R12, PT ;  /* 0x0000000c0300720c */ /* 0x000fda0003f04070 */
[----:B------:R-:W-:Y:S01]  /*6a30*/  @!P0 IMAD.IADD R12, R12, 0x1, -R3 ;  /* 0x000000010c0c8824 */ /* 0x000fe200078e0a03 */
[----:B------:R-:W-:-:S13]  /*6a40*/  ISETP.GT.U32.AND P0, PT, R3, R19, PT ;  /* 0x000000130300720c */ /* 0x000fda0003f04070 */
[----:B------:R-:W-:Y:S01]  /*6a50*/  @!P0 IMAD.IADD R19, R19, 0x1, -R3 ;  /* 0x0000000113138824 */ /* 0x000fe200078e0a03 */
[----:B------:R-:W-:-:S13]  /*6a60*/  ISETP.GT.U32.AND P0, PT, R3, R26, PT ;  /* 0x0000001a0300720c */ /* 0x000fda0003f04070 */
[----:B------:R-:W-:Y:S01]  /*6a70*/  @!P0 IMAD.IADD R26, R26, 0x1, -R3 ;  /* 0x000000011a1a8824 */ /* 0x000fe200078e0a03 */
[C---:B--2---:R-:W-:Y:S02]  /*6a80*/  ISETP.GT.U32.AND P2, PT, R3.reuse, R5, PT ;  /* 0x000000050300720c */ /* 0x044fe40003f44070 */
[C---:B---3--:R-:W-:Y:S02]  /*6a90*/  ISETP.GT.U32.AND P1, PT, R3.reuse, R4, PT ;  /* 0x000000040300720c */ /* 0x048fe40003f24070 */
[----:B----4-:R-:W-:-:S11]  /*6aa0*/  ISETP.GT.U32.AND P3, PT, R3, R6, PT ;  /* 0x000000060300720c */ /* 0x010fd60003f64070 */
[--C-:B------:R-:W-:Y:S01]  /*6ab0*/  @!P1 IMAD.IADD R4, R4, 0x1, -R3.reuse ;  /* 0x0000000104049824 */ /* 0x100fe200078e0a03 */
[----:B------:R-:W-:Y:S01]  /*6ac0*/  ISETP.GT.U32.AND P1, PT, R3, R13, PT ;  /* 0x0000000d0300720c */ /* 0x000fe20003f24070 */
[--C-:B------:R-:W-:Y:S02]  /*6ad0*/  @!P2 IMAD.IADD R5, R5, 0x1, -R3.reuse ;  /* 0x000000010505a824 */ /* 0x100fe400078e0a03 */
[----:B------:R-:W-:Y:S01]  /*6ae0*/  @!P3 IMAD.IADD R6, R6, 0x1, -R3 ;  /* 0x000000010606b824 */ /* 0x000fe200078e0a03 */
[C---:B------:R-:W-:Y:S02]  /*6af0*/  ISETP.GT.U32.AND P3, PT, R3.reuse, R15, PT ;  /* 0x0000000f0300720c */ /* 0x040fe40003f64070 */
[C---:B------:R-:W-:Y:S02]  /*6b00*/  ISETP.GT.U32.AND P5, PT, R3.reuse, R9, PT ;  /* 0x000000090300720c */ /* 0x040fe40003fa4070 */
[----:B------:R-:W-:-:S05]  /*6b10*/  ISETP.GT.U32.AND P2, PT, R3, R14, PT ;  /* 0x0000000e0300720c */ /* 0x000fca0003f44070 */
[----:B------:R-:W-:Y:S01]  /*6b20*/  @!P1 IMAD.IADD R13, R13, 0x1, -R3 ;  /* 0x000000010d0d9824 */ /* 0x000fe200078e0a03 */
[----:B------:R-:W-:-:S03]  /*6b30*/  ISETP.GT.U32.AND P1, PT, R3, R5, PT ;  /* 0x000000050300720c */ /* 0x000fc60003f24070 */
[--C-:B------:R-:W-:Y:S01]  /*6b40*/  @!P3 IMAD.IADD R15, R15, 0x1, -R3.reuse ;  /* 0x000000010f0fb824 */ /* 0x100fe200078e0a03 */
[----:B------:R-:W-:Y:S01]  /*6b50*/  ISETP.GT.U32.AND P3, PT, R3, R8, PT ;  /* 0x000000080300720c */ /* 0x000fe20003f64070 */
[--C-:B------:R-:W-:Y:S01]  /*6b60*/  @!P5 IMAD.IADD R9, R9, 0x1, -R3.reuse ;  /* 0x000000010909d824 */ /* 0x100fe200078e0a03 */
[C---:B------:R-:W-:Y:S01]  /*6b70*/  ISETP.GT.U32.AND P5, PT, R3.reuse, R17, PT ;  /* 0x000000110300720c */ /* 0x040fe20003fa4070 */
[----:B------:R-:W-:Y:S01]  /*6b80*/  @!P2 IMAD.IADD R14, R14, 0x1, -R3 ;  /* 0x000000010e0ea824 */ /* 0x000fe200078e0a03 */
[C---:B------:R-:W-:Y:S02]  /*6b90*/  ISETP.GT.U32.AND P2, PT, R3.reuse, R6, PT ;  /* 0x000000060300720c */ /* 0x040fe40003f44070 */
[----:B------:R-:W-:-:S03]  /*6ba0*/  ISETP.GT.U32.AND P4, PT, R3, R9, PT ;  /* 0x000000090300720c */ /* 0x000fc60003f84070 */
[----:B------:R-:W-:Y:S01]  /*6bb0*/  @!P1 IMAD.IADD R5, R5, 0x1, -R3 ;  /* 0x0000000105059824 */ /* 0x000fe200078e0a03 */
[----:B------:R-:W-:-:S03]  /*6bc0*/  ISETP.GT.U32.AND P1, PT, R3, R13, PT ;  /* 0x0000000d0300720c */ /* 0x000fc60003f24070 */
[--C-:B------:R-:W-:Y:S01]  /*6bd0*/  @!P3 IMAD.IADD R8, R8, 0x1, -R3.reuse ;  /* 0x000000010808b824 */ /* 0x100fe200078e0a03 */
[----:B------:R-:W-:Y:S01]  /*6be0*/  ISETP.GT.U32.AND P3, PT, R3, R15, PT ;  /* 0x0000000f0300720c */ /* 0x000fe20003f64070 */
[--C-:B------:R-:W-:Y:S01]  /*6bf0*/  @!P5 IMAD.IADD R17, R17, 0x1, -R3.reuse ;  /* 0x000000011111d824 */ /* 0x100fe200078e0a03 */
[C---:B------:R-:W-:Y:S01]  /*6c00*/  ISETP.GT.U32.AND P5, PT, R3.reuse, R10, PT ;  /* 0x0000000a0300720c */ /* 0x040fe20003fa4070 */
[--C-:B------:R-:W-:Y:S01]  /*6c10*/  @!P2 IMAD.IADD R6, R6, 0x1, -R3.reuse ;  /* 0x000000010606a824 */ /* 0x100fe200078e0a03 */
[----:B------:R-:W-:Y:S01]  /*6c20*/  ISETP.GT.U32.AND P2, PT, R3, R14, PT ;  /* 0x0000000e0300720c */ /* 0x000fe20003f44070 */
[----:B------:R-:W-:Y:S01]  /*6c30*/  @!P4 IMAD.IADD R9, R9, 0x1, -R3 ;  /* 0x000000010909c824 */ /* 0x000fe200078e0a03 */
[----:B------:R-:W-:-:S03]  /*6c40*/  ISETP.GT.U32.AND P4, PT, R3, R16, PT ;  /* 0x000000100300720c */ /* 0x000fc60003f84070 */
[----:B------:R-:W-:Y:S02]  /*6c50*/  @!P1 IADD3 R13, R13, -R3, RZ ;  /* 0x800000030d0d9210 */ /* 0x000fe40007ffe0ff */
[----:B------:R-:W-:Y:S02]  /*6c60*/  ISETP.GT.U32.AND P1, PT, R3, R20, PT ;  /* 0x000000140300720c */ /* 0x000fe40003f24070 */
[--C-:B------:R-:W-:Y:S01]  /*6c70*/  @!P3 IMAD.IADD R15, R15, 0x1, -R3.reuse ;  /* 0x000000010f0fb824 */ /* 0x100fe200078e0a03 */
[C---:B------:R-:W-:Y:S02]  /*6c80*/  ISETP.GT.U32.AND P3, PT, R3.reuse, R22, PT ;  /* 0x000000160300720c */ /* 0x040fe40003f64070 */
[C---:B------:R-:W-:Y:S01]  /*6c90*/  ISETP.GT.U32.AND P6, PT, R3.reuse, R4, PT ;  /* 0x000000040300720c */ /* 0x040fe20003fc4070 */
[--C-:B------:R-:W-:Y:S01]  /*6ca0*/  @!P5 IMAD.IADD R10, R10, 0x1, -R3.reuse ;  /* 0x000000010a0ad824 */ /* 0x100fe200078e0a03 */
[C---:B------:R-:W-:Y:S01]  /*6cb0*/  ISETP.GT.U32.AND P5, PT, R3.reuse, R17, PT ;  /* 0x000000110300720c */ /* 0x040fe20003fa4070 */
[--C-:B------:R-:W-:Y:S01]  /*6cc0*/  @!P2 IMAD.IADD R14, R14, 0x1, -R3.reuse ;  /* 0x000000010e0ea824 */ /* 0x100fe200078e0a03 */
[C---:B------:R-:W-:Y:S01]  /*6cd0*/  ISETP.GT.U32.AND P2, PT, R3.reuse, R21, PT ;  /* 0x000000150300720c */ /* 0x040fe20003f44070 */
[----:B------:R-:W-:Y:S01]  /*6ce0*/  @!P4 IMAD.IADD R16, R16, 0x1, -R3 ;  /* 0x000000011010c824 */ /* 0x000fe200078e0a03 */
[----:B------:R-:W-:-:S02]  /*6cf0*/  ISETP.GT.U32.AND P4, PT, R3, R23, PT ;  /* 0x000000170300720c */ /* 0x000fc40003f84070 */
[--C-:B------:R-:W-:Y:S01]  /*6d00*/  @!P1 IMAD.IADD R20, R20, 0x1, -R3.reuse ;  /* 0x0000000114149824 */ /* 0x100fe200078e0a03 */
[C---:B------:R-:W-:Y:S02]  /*6d10*/  ISETP.GT.U32.AND P1, PT, R3.reuse, R27, PT ;  /* 0x0000001b0300720c */ /* 0x040fe40003f24070 */
[----:B------:R-:W-:Y:S02]  /*6d20*/  @!P3 IADD3 R22, R22, -R3, RZ ;  /* 0x800000031616b210 */ /* 0x000fe40007ffe0ff */
[C---:B------:R-:W-:Y:S01]  /*6d30*/  ISETP.GT.U32.AND P3, PT, R3.reuse, R29, PT ;  /* 0x0000001d0300720c */ /* 0x040fe20003f64070 */
[--C-:B------:R-:W-:Y:S01]  /*6d40*/  @!P6 IMAD.IADD R4, R4, 0x1, -R3.reuse ;  /* 0x000000010404e824 */ /* 0x100fe200078e0a03 */
[----:B------:R-:W-:Y:S01]  /*6d50*/  ISETP.GT.U32.AND P6, PT, R3, R18, PT ;  /* 0x000000120300720c */ /* 0x000fe20003fc4070 */
[--C-:B------:R-:W-:Y:S01]  /*6d60*/  @!P5 IMAD.IADD R17, R17, 0x1, -R3.reuse ;  /* 0x000000011111d824 */ /* 0x100fe200078e0a03 */
[----:B------:R-:W-:Y:S01]  /*6d70*/  ISETP.GT.U32.AND P5, PT, R3, R24, PT ;  /* 0x000000180300720c */ /* 0x000fe20003fa4070 */
[--C-:B------:R-:W-:Y:S01]  /*6d80*/  @!P2 IMAD.IADD R21, R21, 0x1, -R3.reuse ;  /* 0x000000011515a824 */ /* 0x100fe200078e0a03 */
[----:B------:R-:W-:Y:S01]  /*6d90*/  ISETP.GT.U32.AND P2, PT, R3, R28, PT ;  /* 0x0000001c0300720c */ /* 0x000fe20003f44070 */
[--C-:B------:R-:W-:Y:S01]  /*6da0*/  @!P4 IMAD.IADD R23, R23, 0x1, -R3.reuse ;  /* 0x000000011717c824 */ /* 0x100fe200078e0a03 */
[----:B------:R-:W-:Y:S01]  /*6db0*/  ISETP.GT.U32.AND P4, PT, R3, R30, PT ;  /* 0x0000001e0300720c */ /* 0x000fe20003f84070 */
[----:B------:R-:W-:Y:S01]  /*6dc0*/  @!P1 IMAD.IADD R27, R27, 0x1, -R3 ;  /* 0x000000011b1b9824 */ /* 0x000fe200078e0a03 */
[----:B------:R-:W-:-:S03]  /*6dd0*/  ISETP.GT.U32.AND P1, PT, R3, R21, PT ;  /* 0x000000150300720c */ /* 0x000fc60003f24070 */
[--C-:B------:R-:W-:Y:S01]  /*6de0*/  @!P3 IMAD.IADD R29, R29, 0x1, -R3.reuse ;  /* 0x000000011d1db824 */ /* 0x100fe200078e0a03 */
[C---:B------:R-:W-:Y:S01]  /*6df0*/  ISETP.GT.U32.AND P3, PT, R3.reuse, R23, PT ;  /* 0x000000170300720c */ /* 0x040fe20003f64070 */
[--C-:B------:R-:W-:Y:S01]  /*6e00*/  @!P6 IMAD.IADD R18, R18, 0x1, -R3.reuse ;  /* 0x000000011212e824 */ /* 0x100fe200078e0a03 */
[C---:B------:R-:W-:Y:S01]  /*6e10*/  ISETP.GT.U32.AND P6, PT, R3.reuse, R25, PT ;  /* 0x000000190300720c */ /* 0x040fe20003fc4070 */
[--C-:B------:R-:W-:Y:S01]  /*6e20*/  @!P5 IMAD.IADD R24, R24, 0x1, -R3.reuse ;  /* 0x000000011818d824 */ /* 0x100fe200078e0a03 */
[C---:B------:R-:W-:Y:S01]  /*6e30*/  ISETP.GT.U32.AND P5, PT, R3.reuse, R31, PT ;  /* 0x0000001f0300720c */ /* 0x040fe20003fa4070 */
[--C-:B------:R-:W-:Y:S01]  /*6e40*/  @!P2 IMAD.IADD R28, R28, 0x1, -R3.reuse ;  /* 0x000000011c1ca824 */ /* 0x100fe200078e0a03 */
[C---:B------:R-:W-:Y:S01]  /*6e50*/  ISETP.GT.U32.AND P2, PT, R3.reuse, R22, PT ;  /* 0x000000160300720c */ /* 0x040fe20003f44070 */
[--C-:B------:R-:W-:Y:S01]  /*6e60*/  @!P4 IMAD.IADD R30, R30, 0x1, -R3.reuse ;  /* 0x000000011e1ec824 */ /* 0x100fe200078e0a03 */
[----:B------:R-:W-:Y:S01]  /*6e70*/  ISETP.GT.U32.AND P4, PT, R3, R24, PT ;  /* 0x000000180300720c */ /* 0x000fe20003f84070 */
[----:B------:R-:W-:Y:S01]  /*6e80*/  @!P1 IMAD.IADD R21, R21, 0x1, -R3 ;  /* 0x0000000115159824 */ /* 0x000fe200078e0a03 */
[----:B------:R-:W-:-:S03]  /*6e90*/  ISETP.GT.U32.AND P1, PT, R3, R27, PT ;  /* 0x0000001b0300720c */ /* 0x000fc60003f24070 */
[--C-:B------:R-:W-:Y:S01]  /*6ea0*/  @!P3 IMAD.IADD R23, R23, 0x1, -R3.reuse ;  /* 0x000000011717b824 */ /* 0x100fe200078e0a03 */
[----:B------:R-:W-:Y:S01]  /*6eb0*/  ISETP.GT.U32.AND P3, PT, R3, R29, PT ;  /* 0x0000001d0300720c */ /* 0x000fe20003f64070 */
[--C-:B------:R-:W-:Y:S01]  /*6ec0*/  @!P6 IMAD.IADD R25, R25, 0x1, -R3.reuse ;  /* 0x000000011919e824 */ /* 0x100fe200078e0a03 */
[----:B------:R-:W-:Y:S02]  /*6ed0*/  ISETP.GT.U32.AND P0, PT, R3, R20, PT ;  /* 0x000000140300720c */ /* 0x000fe40003f04070 */
[----:B------:R-:W-:Y:S02]  /*6ee0*/  @!P5 IADD3 R31, R31, -R3, RZ ;  /* 0x800000031f1fd210 */ /* 0x000fe40007ffe0ff */
[C---:B------:R-:W-:Y:S02]  /*6ef0*/  ISETP.GT.U32.AND P6, PT, R3.reuse, R19, PT ;  /* 0x000000130300720c */ /* 0x040fe40003fc4070 */
[C---:B------:R-:W-:Y:S01]  /*6f00*/  ISETP.GT.U32.AND P5, PT, R3.reuse, R25, PT ;  /* 0x000000190300720c */ /* 0x040fe20003fa4070 */
[--C-:B------:R-:W-:Y:S01]  /*6f10*/  @!P2 IMAD.IADD R22, R22, 0x1, -R3.reuse ;  /* 0x000000011616a824 */ /* 0x100fe200078e0a03 */
[C---:B------:R-:W-:Y:S01]  /*6f20*/  ISETP.GT.U32.AND P2, PT, R3.reuse, R28, PT ;  /* 0x0000001c0300720c */ /* 0x040fe20003f44070 */
[--C-:B------:R-:W-:Y:S01]  /*6f30*/  @!P4 IMAD.IADD R24, R24, 0x1, -R3.reuse ;  /* 0x000000011818c824 */ /* 0x100fe200078e0a03 */
[----:B------:R-:W-:Y:S01]  /*6f40*/  ISETP.GT.U32.AND P4, PT, R3, R30, PT ;  /* 0x0000001e0300720c */ /* 0x000fe20003f84070 */
[--C-:B------:R-:W-:Y:S01]  /*6f50*/  @!P1 IMAD.IADD R27, R27, 0x1, -R3.reuse ;  /* 0x000000011b1b9824 */ /* 0x100fe200078e0a03 */
[----:B------:R-:W-:Y:S01]  /*6f60*/  ISETP.GT.U32.AND P1, PT, R3, R34, PT ;  /* 0x000000220300720c */ /* 0x000fe20003f24070 */
        /* <DEDUP_REMOVED lines=14> */
[----:B------:R-:W-:Y:S01]  /*7050*/  @!P3 IMAD.IADD R36, R36, 0x1, -R3 ;  /* 0x000000012424b824 */ /* 0x000fe200078e0a03 */
[----:B------:R-:W-:-:S02]  /*7060*/  ISETP.GT.U32.AND P3, PT, R3, R43, PT ;  /* 0x0000002b0300720c */ /* 0x000fc40003f64070 */
[----:B------:R-:W-:Y:S02]  /*7070*/  @!P0 IADD3 R26, R26, -R3, RZ ;  /* 0x800000031a1a8210 */ /* 0x000fe40007ffe0ff */
[----:B------:R-:W-:Y:S01]  /*7080*/  ISETP.GT.U32.AND P0, PT, R3, R33, PT ;  /* 0x000000210300720c */ /* 0x000fe20003f04070 */
[--C-:B------:R-:W-:Y:S01]  /*7090*/  @!P6 IMAD.IADD R31, R31, 0x1, -R3.reuse ;  /* 0x000000011f1fe824 */ /* 0x100fe200078e0a03 */
[C---:B------:R-:W-:Y:S01]  /*70a0*/  ISETP.GT.U32.AND P6, PT, R3.reuse, R38, PT ;  /* 0x000000260300720c */ /* 0x040fe20003fc4070 */
[--C-:B------:R-:W-:Y:S01]  /*70b0*/  @!P5 IMAD.IADD R32, R32, 0x1, -R3.reuse ;  /* 0x000000012020d824 */ /* 0x100fe200078e0a03 */
[----:B------:R-:W-:Y:S01]  /*70c0*/  ISETP.GT.U32.AND P5, PT, R3, R39, PT ;  /* 0x000000270300720c */ /* 0x000fe20003fa4070 */
[----:B------:R-:W-:Y:S01]  /*70d0*/  @!P4 IMAD.IADD R37, R37, 0x1, -R3 ;  /* 0x000000012525c824 */ /* 0x000fe200078e0a03 */
[----:B------:R-:W-:Y:S02]  /*70e0*/  @!P2 IADD3 R35, R35, -R3, RZ ;  /* 0x800000032323a210 */ /* 0x000fe40007ffe0ff */
[----:B------:R-:W-:-:S02]  /*70f0*/  ISETP.GT.U32.AND P2, PT, R3, R42, PT ;  /* 0x0000002a0300720c */ /* 0x000fc40003f44070 */
[----:B------:R-:W-:Y:S01]  /*7100*/  ISETP.GT.U32.AND P4, PT, R3, R44, PT ;  /* 0x0000002c0300720c */ /* 0x000fe20003f84070 */
[--C-:B------:R-:W-:Y:S01]  /*7110*/  @!P1 IMAD.IADD R41, R41, 0x1, -R3.reuse ;  /* 0x0000000129299824 */ /* 0x100fe200078e0a03 */
[----:B------:R-:W-:Y:S01]  /*7120*/  ISETP.GT.U32.AND P1, PT, R3, R35, PT ;  /* 0x000000230300720c */ /* 0x000fe20003f24070 */
[--C-:B------:R-:W-:Y:S01]  /*7130*/  @!P3 IMAD.IADD R43, R43, 0x1, -R3.reuse ;  /* 0x000000012b2bb824 */ /* 0x100fe200078e0a03 */
[----:B------:R-:W-:Y:S01]  /*7140*/  ISETP.GT.U32.AND P3, PT, R3, R37, PT ;  /* 0x000000250300720c */ /* 0x000fe20003f64070 */
[--C-:B------:R-:W-:Y:S01]  /*7150*/  @!P0 IMAD.IADD R33, R33, 0x1, -R3.reuse ;  /* 0x0000000121218824 */ /* 0x100fe200078e0a03 */
[----:B------:R-:W-:Y:S01]  /*7160*/  ISETP.GT.U32.AND P0, PT, R3, R40, PT ;  /* 0x000000280300720c */ /* 0x000fe20003f04070 */
[--C-:B------:R-:W-:Y:S02]  /*7170*/  @!P6 IMAD.IADD R38, R38, 0x1, -R3.reuse ;  /* 0x000000012626e824 */ /* 0x100fe400078e0a03 */
[--C-:B------:R-:W-:Y:S01]  /*7180*/  @!P5 IMAD.IADD R39, R39, 0x1, -R3.reuse ;  /* 0x000000012727d824 */ /* 0x100fe200078e0a03 */
[C---:B------:R-:W-:Y:S01]  /*7190*/  ISETP.GT.U32.AND P5, PT, R3.reuse, R33, PT ;  /* 0x000000210300720c */ /* 0x040fe20003fa4070 */
[----:B------:R-:W-:Y:S01]  /*71a0*/  @!P2 IMAD.IADD R42, R42, 0x1, -R3 ;  /* 0x000000012a2aa824 */ /* 0x000fe200078e0a03 */
[----:B------:R-:W-:-:S02]  /*71b0*/  ISETP.GT.U32.AND P2, PT, R3, R36, PT ;  /* 0x000000240300720c */ /* 0x000fc40003f44070 */
[----:B------:R-:W-:Y:S02]  /*71c0*/  @!P4 IADD3 R44, R44, -R3, RZ ;  /* 0x800000032c2cc210 */ /* 0x000fe40007ffe0ff */
[C---:B------:R-:W-:Y:S02]  /*71d0*/  ISETP.GT.U32.AND P6, PT, R3.reuse, R32, PT ;  /* 0x000000200300720c */ /* 0x040fe40003fc4070 */
        /* <DEDUP_REMOVED lines=31> */
[----:B------:R-:W-:Y:S01]  /*73d0*/  @!P3 IMAD.IADD R50, R50, 0x1, -R3 ;  /* 0x000000013232b824 */ /* 0x000fe200078e0a03 */
[----:B------:R-:W-:-:S02]  /*73e0*/  ISETP.GT.U32.AND P3, PT, R3, R57, PT ;  /* 0x000000390300720c */ /* 0x000fc40003f64070 */
[----:B------:R-:W-:Y:S02]  /*73f0*/  @!P0 IADD3 R40, R40, -R3, RZ ;  /* 0x8000000328288210 */ /* 0x000fe40007ffe0ff */
[C---:B------:R-:W-:Y:S01]  /*7400*/  ISETP.GT.U32.AND P0, PT, R3.reuse, R47, PT ;  /* 0x0000002f0300720c */ /* 0x040fe20003f04070 */
[--C-:B------:R-:W-:Y:S01]  /*7410*/  @!P5 IMAD.IADD R46, R46, 0x1, -R3.reuse ;  /* 0x000000012e2ed824 */ /* 0x100fe200078e0a03 */
[----:B------:R-:W-:Y:S01]  /*7420*/  ISETP.GT.U32.AND P5, PT, R3, R53, PT ;  /* 0x000000350300720c */ /* 0x000fe20003fa4070 */
[--C-:B------:R-:W-:Y:S01]  /*7430*/  @!P6 IMAD.IADD R51, R51, 0x1, -R3.reuse ;  /* 0x000000013333e824 */ /* 0x100fe200078e0a03 */
[----:B------:R-:W-:Y:S01]  /*7440*/  @!P2 IADD3 R49, R49, -R3, RZ ;  /* 0x800000033131a210 */ /* 0x000fe20007ffe0ff */
[--C-:B------:R-:W-:Y:S01]  /*7450*/  @!P4 IMAD.IADD R52, R52, 0x1, -R3.reuse ;  /* 0x000000013434c824 */ /* 0x100fe200078e0a03 */
[C---:B------:R-:W-:Y:S02]  /*7460*/  ISETP.GT.U32.AND P2, PT, R3.reuse, R56, PT ;  /* 0x000000380300720c */ /* 0x040fe40003f44070 */
[----:B------:R-:W-:Y:S01]  /*7470*/  ISETP.GT.U32.AND P4, PT, R3, R46, PT ;  /* 0x0000002e0300720c */ /* 0x000fe20003f84070 */
[--C-:B------:R-:W-:Y:S01]  /*7480*/  @!P1 IMAD.IADD R55, R55, 0x1, -R3.reuse ;  /* 0x0000000137379824 */ /* 0x100fe200078e0a03 */
[----:B------:R-:W-:Y:S01]  /*7490*/  ISETP.GT.U32.AND P1, PT, R3, R49, PT ;  /* 0x000000310300720c */ /* 0x000fe20003f24070 */
[--C-:B------:R-:W-:Y:S01]  /*74a0*/  @!P3 IMAD.IADD R57, R57, 0x1, -R3.reuse ;  /* 0x000000013939b824 */ /* 0x100fe200078e0a03 */
[----:B------:R-:W-:Y:S01]  /*74b0*/  ISETP.GT.U32.AND P3, PT, R3, R51, PT ;  /* 0x000000330300720c */ /* 0x000fe20003f64070 */
[--C-:B------:R-:W-:Y:S01]  /*74c0*/  @!P0 IMAD.IADD R47, R47, 0x1, -R3.reuse ;  /* 0x000000012f2f8824 */ /* 0x100fe200078e0a03 */
[----:B------:R-:W-:Y:S01]  /*74d0*/  ISETP.GT.U32.AND P0, PT, R3, R54, PT ;  /* 0x000000360300720c */ /* 0x000fe20003f04070 */
[----:B------:R-:W-:-:S03]  /*74e0*/  @!P5 IMAD.IADD R53, R53, 0x1, -R3 ;  /* 0x000000013535d824 */ /* 0x000fc600078e0a03 */
        /* <DEDUP_REMOVED lines=9> */
[----:B------:R-:W-:Y:S01]  /*7580*/  @!P0 IMAD.IADD R54, R54, 0x1, -R3 ;  /* 0x0000000136368824 */ /* 0x000fe200078e0a03 */
[----:B------:R-:W-:-:S02]  /*7590*/  ISETP.GT.U32.AND P0, PT, R3, R48, PT ;  /* 0x000000300300720c */ /* 0x000fc40003f04070 */
        /* <DEDUP_REMOVED lines=14> */
[----:B------:R-:W-:Y:S02]  /*7680*/  ISETP.GT.U32.AND P6, PT, R3, R57, PT ;  /* 0x000000390300720c */ /* 0x000fe40003fc4070 */
[----:B------:R-:W-:Y:S02]  /*7690*/  @!P5 IADD3 R53, R53, -R3, RZ ;  /* 0x800000033535d210 */ /* 0x000fe40007ffe0ff */
[C---:B------:R-:W-:Y:S01]  /*76a0*/  ISETP.GT.U32.AND P5, PT, R3.reuse, R60, PT ;  /* 0x0000003c0300720c */ /* 0x040fe20003fa4070 */
[--C-:B------:R-:W-:Y:S01]  /*76b0*/  @!P2 IMAD.IADD R56, R56, 0x1, -R3.reuse ;  /* 0x000000013838a824 */ /* 0x100fe200078e0a03 */
[----:B------:R-:W-:Y:S01]  /*76c0*/  ISETP.GT.U32.AND P2, PT, R3, R63, PT ;  /* 0x0000003f0300720c */ /* 0x000fe20003f44070 */
[--C-:B------:R-:W-:Y:S01]  /*76d0*/  @!P4 IMAD.IADD R59, R59, 0x1, -R3.reuse ;  /* 0x000000013b3bc824 */ /* 0x100fe200078e0a03 */
[----:B------:R-:W-:Y:S01]  /*76e0*/  ISETP.GT.U32.AND P4, PT, R3, R66, PT ;  /* 0x000000420300720c */ /* 0x000fe20003f84070 */
[----:B------:R-:W-:Y:S01]  /*76f0*/  @!P3 IMAD.IADD R65, R65, 0x1, -R3 ;  /* 0x000000014141b824 */ /* 0x000fe200078e0a03 */
[----:B------:R-:W-:-:S02]  /*7700*/  @!P1 IADD3 R62, R62, -R3, RZ ;  /* 0x800000033e3e9210 */ /* 0x000fc40007ffe0ff */
[C---:B------:R-:W-:Y:S01]  /*7710*/  ISETP.GT.U32.AND P1, PT, R3.reuse, R69, PT ;  /* 0x000000450300720c */ /* 0x040fe20003f24070 */
[--C-:B------:R-:W-:Y:S01]  /*7720*/  @!P0 IMAD.IADD R54, R54, 0x1, -R3.reuse ;  /* 0x0000000136368824 */ /* 0x100fe200078e0a03 */
[C---:B------:R-:W-:Y:S02]  /*7730*/  ISETP.GT.U32.AND P3, PT, R3.reuse, R59, PT ;  /* 0x0000003b0300720c */ /* 0x040fe40003f64070 */
        /* <DEDUP_REMOVED lines=15> */
[----:B------:R-:W-:-:S02]  /*7830*/  @!P6 IMAD.IADD R64, R64, 0x1, -R3 ;  /* 0x000000014040e824 */ /* 0x000fc400078e0a03 */
[--C-:B------:R-:W-:Y:S01]  /*7840*/  @!P5 IMAD.IADD R67, R67, 0x1, -R3.reuse ;  /* 0x000000014343d824 */ /* 0x100fe200078e0a03 */
[C---:B------:R-:W-:Y:S01]  /*7850*/  ISETP.GT.U32.AND P5, PT, R3.reuse, R61, PT ;  /* 0x0000003d0300720c */ /* 0x040fe20003fa4070 */
[--C-:B------:R-:W-:Y:S01]  /*7860*/  @!P2 IMAD.IADD R70, R70, 0x1, -R3.reuse ;  /* 0x000000014646a824 */ /* 0x100fe200078e0a03 */
[C---:B------:R-:W-:Y:S01]  /*7870*/  ISETP.GT.U32.AND P6, PT, R3.reuse, R58, PT ;  /* 0x0000003a0300720c */ /* 0x040fe20003fc4070 */
[--C-:B------:R-:W-:Y:S01]  /*7880*/  @!P4 IMAD.IADD R60, R60, 0x1, -R3.reuse ;  /* 0x000000013c3cc824 */ /* 0x100fe200078e0a03 */
        /* <DEDUP_REMOVED lines=8> */
[----:B------:R-:W-:Y:S01]  /*7910*/  @!P5 IMAD.IADD R61, R61, 0x1, -R3 ;  /* 0x000000013d3dd824 */ /* 0x000fe200078e0a03 */
[----:B------:R-:W-:-:S02]  /*7920*/  ISETP.GT.U32.AND P5, PT, R3, R67, PT ;  /* 0x000000430300720c */ /* 0x000fc40003fa4070 */
[----:B------:R-:W-:Y:S01]  /*7930*/  @!P6 IADD3 R58, R58, -R3, RZ ;  /* 0x800000033a3ae210 */ /* 0x000fe20007ffe0ff */
[--C-:B------:R-:W-:Y:S01]  /*7940*/  @!P2 IMAD.IADD R64, R64, 0x1, -R3.reuse ;  /* 0x000000014040a824 */ /* 0x100fe200078e0a03 */
[C---:B------:R-:W-:Y:S02]  /*7950*/  ISETP.GT.U32.AND P6, PT, R3.reuse, R70, PT ;  /* 0x000000460300720c */ /* 0x040fe40003fc4070 */
[C---:B------:R-:W-:Y:S02]  /*7960*/  ISETP.GT.U32.AND P2, PT, R3.reuse, R71, PT ;  /* 0x000000470300720c */ /* 0x040fe40003f44070 */
[----:B------:R-:W-:Y:S02]  /*7970*/  @!P4 IADD3 R66, R66, -R3, RZ ;  /* 0x800000034242c210 */ /* 0x000fe40007ffe0ff */
        /* <DEDUP_REMOVED lines=23> */
[----:B------:R-:W-:-:S02]  /*7af0*/  @!P6 IMAD.IADD R77, R77, 0x1, -R3 ;  /* 0x000000014d4de824 */ /* 0x000fc400078e0a03 */
[--C-:B------:R-:W-:Y:S01]  /*7b00*/  @!P2 IMAD.IADD R78, R78, 0x1, -R3.reuse ;  /* 0x000000014e4ea824 */ /* 0x100fe200078e0a03 */
[C---:B------:R-:W-:Y:S01]  /*7b10*/  ISETP.GT.U32.AND P2, PT, R3.reuse, R72, PT ;  /* 0x000000480300720c */ /* 0x040fe20003f44070 */
[--C-:B------:R-:W-:Y:S01]  /*7b20*/  @!P4 IMAD.IADD R80, R80, 0x1, -R3.reuse ;  /* 0x000000015050c824 */ /* 0x100fe200078e0a03 */
[----:B------:R-:W-:Y:S01]  /*7b30*/  ISETP.GT.U32.AND P4, PT, R3, R74, PT ;  /* 0x0000004a0300720c */ /* 0x000fe20003f84070 */
[--C-:B------:R-:W-:Y:S01]  /*7b40*/  @!P1 IMAD.IADD R83, R83, 0x1, -R3.reuse ;  /* 0x0000000153539824 */ /* 0x100fe200078e0a03 */
[----:B------:R-:W-:Y:S01]  /*7b50*/  ISETP.GT.U32.AND P1, PT, R3, R77, PT ;  /* 0x0000004d0300720c */ /* 0x000fe20003f24070 */
[--C-:B------:R-:W-:Y:S01]  /*7b60*/  @!P3 IMAD.IADD R73, R73, 0x1, -R3.reuse ;  /* 0x000000014949b824 */ /* 0x100fe200078e0a03 */
[----:B------:R-:W-:Y:S02]  /*7b70*/  ISETP.GT.U32.AND P3, PT, R3, R79, PT ;  /* 0x0000004f0300720c */ /* 0x000fe40003f64070 */
        /* <DEDUP_REMOVED lines=10> */
[----:B------:R-:W-:Y:S01]  /*7c20*/  @!P3 IMAD.IADD R79, R79, 0x1, -R3 ;  /* 0x000000014f4fb824 */ /* 0x000fe200078e0a03 */
[----:B------:R-:W-:-:S03]  /*7c30*/  ISETP.GT.U32.AND P3, PT, R3, R86, PT ;  /* 0x000000560300720c */ /* 0x000fc60003f64070 */
[--C-:B------:R-:W-:Y:S01]  /*7c40*/  @!P0 IMAD.IADD R82, R82, 0x1, -R3.reuse ;  /* 0x0000000152528824 */ /* 0x100fe200078e0a03 */
[----:B------:R-:W-:Y:S01]  /*7c50*/  ISETP.GT.U32.AND P0, PT, R3, R76, PT ;  /* 0x0000004c0300720c */ /* 0x000fe20003f04070 */
[--C-:B------:R-:W-:Y:S01]  /*7c60*/  @!P5 IMAD.IADD R75, R75, 0x1, -R3.reuse ;  /* 0x000000014b4bd824 */ /* 0x100fe200078e0a03 */
[C---:B------:R-:W-:Y:S01]  /*7c70*/  ISETP.GT.U32.AND P5, PT, R3.reuse, R81, PT ;  /* 0x000000510300720c */ /* 0x040fe20003fa4070 */
[--C-:B------:R-:W-:Y:S01]  /*7c80*/  @!P2 IMAD.IADD R78, R78, 0x1, -R3.reuse ;  /* 0x000000014e4ea824 */ /* 0x100fe200078e0a03 */
[C---:B------:R-:W-:Y:S02]  /*7c90*/  ISETP.GT.U32.AND P2, PT, R3.reuse, R85, PT ;  /* 0x000000550300720c */ /* 0x040fe40003f44070 */
[----:B------:R-:W-:Y:S02]  /*7ca0*/  @!P4 IADD3 R80, R80, -R3, RZ ;  /* 0x800000035050c210 */ /* 0x000fe40007ffe0ff */
[C---:B------:R-:W-:Y:S01]  /*7cb0*/  ISETP.GT.U32.AND P4, PT, R3.reuse, R87, PT ;  /* 0x000000570300720c */ /* 0x040fe20003f84070 */
[--C-:B------:R-:W-:Y:S01]  /*7cc0*/  @!P1 IMAD.IADD R84, R84, 0x1, -R3.reuse ;  /* 0x0000000154549824 */ /* 0x100fe200078e0a03 */
[C---:B------:R-:W-:Y:S01]  /*7cd0*/  ISETP.GT.U32.AND P6, PT, R3.reuse, R71, PT ;  /* 0x000000470300720c */ /* 0x040fe20003fc4070 */
[--C-:B------:R-:W-:Y:S01]  /*7ce0*/  @!P3 IMAD.IADD R86, R86, 0x1, -R3.reuse ;  /* 0x000000015656b824 */ /* 0x100fe200078e0a03 */
[C---:B------:R-:W-:Y:S01]  /*7cf0*/  ISETP.GT.U32.AND P1, PT, R3.reuse, R91, PT ;  /* 0x0000005b0300720c */ /* 0x040fe20003f24070 */
[----:B------:R-:W-:Y:S01]  /*7d00*/  @!P0 IMAD.IADD R76, R76, 0x1, -R3 ;  /* 0x000000014c4c8824 */ /* 0x000fe200078e0a03 */
[----:B------:R-:W-:-:S02]  /*7d10*/  ISETP.GT.U32.AND P3, PT, R3, R93, PT ;  /* 0x0000005d0300720c */ /* 0x000fc40003f64070 */
[----:B------:R-:W-:Y:S01]  /*7d20*/  ISETP.GT.U32.AND P0, PT, R3, R82, PT ;  /* 0x000000520300720c */ /* 0x000fe20003f04070 */
[--C-:B------:R-:W-:Y:S01]  /*7d30*/  @!P5 IMAD.IADD R81, R81, 0x1, -R3.reuse ;  /* 0x000000015151d824 */ /* 0x100fe200078e0a03 */
[----:B------:R-:W-:Y:S01]  /*7d40*/  ISETP.GT.U32.AND P5, PT, R3, R88, PT ;  /* 0x000000580300720c */ /* 0x000fe20003fa4070 */
[--C-:B------:R-:W-:Y:S01]  /*7d50*/  @!P2 IMAD.IADD R85, R85, 0x1, -R3.reuse ;  /* 0x000000015555a824 */ /* 0x100fe200078e0a03 */
[----:B------:R-:W-:Y:S01]  /*7d60*/  ISETP.GT.U32.AND P2, PT, R3, R92, PT ;  /* 0x0000005c0300720c */ /* 0x000fe20003f44070 */
[--C-:B------:R-:W-:Y:S01]  /*7d70*/  @!P4 IMAD.IADD R87, R87, 0x1, -R3.reuse ;  /* 0x000000015757c824 */ /* 0x100fe200078e0a03 */
[----:B------:R-:W-:Y:S02]  /*7d80*/  ISETP.GT.U32.AND P4, PT, R3, R94, PT ;  /* 0x0000005e0300720c */ /* 0x000fe40003f84070 */
[----:B------:R-:W-:Y:S01]  /*7d90*/  @!P6 IADD3 R71, R71, -R3, RZ ;  /* 0x800000034747e210 */ /* 0x000fe20007ffe0ff */
[--C-:B------:R-:W-:Y:S01]  /*7da0*/  @!P1 IMAD.IADD R91, R91, 0x1, -R3.reuse ;  /* 0x000000015b5b9824 */ /* 0x100fe200078e0a03 */
[----:B------:R-:W-:Y:S01]  /*7db0*/  ISETP.GT.U32.AND P6, PT, R3, R83, PT ;  /* 0x000000530300720c */ /* 0x000fe20003fc4070 */
[--C-:B------:R-:W-:Y:S01]  /*7dc0*/  @!P3 IMAD.IADD R93, R93, 0x1, -R3.reuse ;  /* 0x000000015d5db824 */ /* 0x100fe200078e0a03 */
[C---:B------:R-:W-:Y:S01]  /*7dd0*/  ISETP.GT.U32.AND P1, PT, R3.reuse, R85, PT ;  /* 0x000000550300720c */ /* 0x040fe20003f24070 */
[----:B------:R-:W-:Y:S01]  /*7de0*/  @!P0 IMAD.IADD R82, R82, 0x1, -R3 ;  /* 0x0000000152528824 */ /* 0x000fe200078e0a03 */
[----:B------:R-:W-:-:S02]  /*7df0*/  ISETP.GT.U32.AND P3, PT, R3, R87, PT ;  /* 0x000000570300720c */ /* 0x000fc40003f64070 */
        /* <DEDUP_REMOVED lines=8> */
[----:B------:R-:W-:Y:S02]  /*7e80*/  ISETP.GT.U32.AND P6, PT, R3, R90, PT ;  /* 0x0000005a0300720c */ /* 0x000fe40003fc4070 */
[----:B------:R-:W-:Y:S01]  /*7e90*/  @!P1 IADD3 R85, R85, -R3, RZ ;  /* 0x8000000355559210 */ /* 0x000fe20007ffe0ff */
[----:B------:R-:W-:Y:S01]  /*7ea0*/  @!P3 IMAD.IADD R87, R87, 0x1, -R3 ;  /* 0x000000015757b824 */ /* 0x000fe200078e0a03 */
[----:B------:R-:W-:-:S02]  /*7eb0*/  ISETP.GT.U32.AND P1, PT, R3, R91, PT ;  /* 0x0000005b0300720c */ /* 0x000fc40003f24070 */
        /* <DEDUP_REMOVED lines=11> */
[----:B------:R-:W-:Y:S02]  /*7f70*/  ISETP.GT.U32.AND P1, PT, R3, R98, PT ;  /* 0x000000620300720c */ /* 0x000fe40003f24070 */
[----:B------:R-:W-:Y:S01]  /*7f80*/  @!P3 IADD3 R93, R93, -R3, RZ ;  /* 0x800000035d5db210 */ /* 0x000fe20007ffe0ff */
[--C-:B------:R-:W-:Y:S01]  /*7f90*/  @!P0 IMAD.IADD R96, R96, 0x1, -R3.reuse ;  /* 0x0000000160608824 */ /* 0x100fe200078e0a03 */
[C---:B------:R-:W-:Y:S02]  /*7fa0*/  ISETP.GT.U32.AND P3, PT, R3.reuse, R100, PT ;  /* 0x000000640300720c */ /* 0x040fe40003f64070 */
[C---:B------:R-:W-:Y:S02]  /*7fb0*/  ISETP.GT.U32.AND P6, PT, R3.reuse, R84, PT ;  /* 0x000000540300720c */ /* 0x040fe40003fc4070 */
        /* <DEDUP_REMOVED lines=29> */
[----:B------:R-:W-:Y:S02]  /*8190*/  @!P5 IADD3 R102, R102, -R3, RZ ;  /* 0x800000036666d210 */ /* 0x000fe40007ffe0ff */
        /* <DEDUP_REMOVED lines=11> */
[----:B------:R-:W-:Y:S01]  /*8250*/  ISETP.GT.U32.AND P0, PT, R3, R98, PT ;  /* 0x000000620300720c */ /* 0x000fe20003f04070 */
[--C-:B------:R-:W-:Y:S01]  /*8260*/  @!P5 IMAD.IADD R109, R109, 0x1, -R3.reuse ;  /* 0x000000016d6dd824 */ /* 0x100fe200078e0a03 */
        /* <DEDUP_REMOVED lines=9> */
[----:B------:R-:W-:-:S02]  /*8300*/  ISETP.GT.U32.AND P3, PT, R3, R114, PT ;  /* 0x000000720300720c */ /* 0x000fc40003f64070 */
[----:B------:R-:W-:Y:S02]  /*8310*/  @!P0 IADD3 R98, R98, -R3, RZ ;  /* 0x8000000362628210 */ /* 0x000fe40007ffe0ff */
[----:B------:R-:W-:Y:S01]  /*8320*/  ISETP.GT.U32.AND P0, PT, R3, R104, PT ;  /* 0x000000680300720c */ /* 0x000fe20003f04070 */
[--C-:B------:R-:W-:Y:S01]  /*8330*/  @!P6 IMAD.IADD R97, R97, 0x1, -R3.reuse ;  /* 0x000000016161e824 */ /* 0x100fe200078e0a03 */
[----:B------:R-:W-:Y:S01]  /*8340*/  ISETP.GT.U32.AND P6, PT, R3, R109, PT ;  /* 0x0000006d0300720c */ /* 0x000fe20003fc4070 */
[--C-:B------:R-:W-:Y:S01]  /*8350*/  @!P5 IMAD.IADD R103, R103, 0x1, -R3.reuse ;  /* 0x000000016767d824 */ /* 0x100fe200078e0a03 */
[C---:B------:R-:W-:Y:S01]  /*8360*/  ISETP.GT.U32.AND P5, PT, R3.reuse, R110, PT ;  /* 0x0000006e0300720c */ /* 0x040fe20003fa4070 */
[----:B------:R-:W-:Y:S01]  /*8370*/  @!P4 IMAD.IADD R108, R108, 0x1, -R3 ;  /* 0x000000016c6cc824 */ /* 0x000fe200078e0a03 */
[----:B------:R-:W-:Y:S02]  /*8380*/  @!P2 IADD3 R106, R106, -R3, RZ ;  /* 0x800000036a6aa210 */ /* 0x000fe40007ffe0ff */
        /* <DEDUP_REMOVED lines=35> */
[----:B------:R-:W-:Y:S02]  /*85c0*/  ISETP.GT.U32.AND P0, PT, R3, R112, PT ;  /* 0x000000700300720c */ /* 0x000fe40003f04070 */
[----:B------:R-:W-:Y:S02]  /*85d0*/  @!P5 IADD3 R111, R111, -R3, RZ ;  /* 0x800000036f6fd210 */ /* 0x000fe40007ffe0ff */
        /* <DEDUP_REMOVED lines=26> */
[C---:B------:R-:W-:Y:S01]  /*8780*/  ISETP.GT.U32.AND P0, PT, R3.reuse, R125, PT ;  /* 0x0000007d0300720c */ /* 0x040fe20003f04070 */
[--C-:B------:R-:W-:Y:S01]  /*8790*/  @!P5 IMAD.IADD R124, R124, 0x1, -R3.reuse ;  /* 0x000000017c7cd824 */ /* 0x100fe200078e0a03 */
[----:B------:R-:W-:Y:S01]  /*87a0*/  ISETP.GT.U32.AND P5, PT, R3, R133, PT ;  /* 0x000000850300720c */ /* 0x000fe20003fa4070 */
[--C-:B------:R-:W-:Y:S01]  /*87b0*/  @!P2 IMAD.IADD R129, R129, 0x1, -R3.reuse ;  /* 0x000000018181a824 */ /* 0x100fe200078e0a03 */
[C---:B------:R-:W-:Y:S01]  /*87c0*/  ISETP.GT.U32.AND P2, PT, R3.reuse, R136, PT ;  /* 0x000000880300720c */ /* 0x040fe20003f44070 */
[--C-:B------:R-:W-:Y:S01]  /*87d0*/  @!P4 IMAD.IADD R132, R132, 0x1, -R3.reuse ;  /* 0x000000018484c824 */ /* 0x100fe200078e0a03 */
[----:B------:R-:W-:Y:S02]  /*87e0*/  ISETP.GT.U32.AND P4, PT, R3, R124, PT ;  /* 0x0000007c0300720c */ /* 0x000fe40003f84070 */
[----:B------:R-:W-:Y:S01]  /*87f0*/  @!P6 IADD3 R131, R131, -R3, RZ ;  /* 0x800000038383e210 */ /* 0x000fe20007ffe0ff */
        /* <DEDUP_REMOVED lines=63> */
[C---:B------:R-:W-:Y:S02]  /*8bf0*/  ISETP.GT.U32.AND P2, PT, R3.reuse, R144, PT ;  /* 0x000000900300720c */ /* 0x040fe40003f44070 */
        /* <DEDUP_REMOVED lines=44> */
[----:B------:R-:W-:Y:S01]  /*8ec0*/  @!P1 IMAD.IADD R163, R163, 0x1, -R3 ;  /* 0x00000001a3a39824 */ /* 0x000fe200078e0a03 */
[----:B------:R-:W-:-:S02]  /*8ed0*/  ISETP.GT.U32.AND P1, PT, R3, R157, PT ;  /* 0x0000009d0300720c */ /* 0x000fc40003f24070 */
[----:B------:R-:W-:Y:S01]  /*8ee0*/  @!P3 IADD3 R153, R153, -R3, RZ ;  /* 0x800000039999b210 */ /* 0x000fe20007ffe0ff */
[--C-:B------:R-:W-:Y:S01]  /*8ef0*/  @!P0 IMAD.IADD R155, R155, 0x1, -R3.reuse ;  /* 0x000000019b9b8824 */ /* 0x100fe200078e0a03 */
[C---:B------:R-:W-:Y:S02]  /*8f00*/  ISETP.GT.U32.AND P3, PT, R3.reuse, R159, PT ;  /* 0x0000009f0300720c */ /* 0x040fe40003f64070 */
[----:B------:R-:W-:Y:S01]  /*8f10*/  ISETP.GT.U32.AND P0, PT, R3, R162, PT ;  /* 0x000000a20300720c */ /* 0x000fe20003f04070 */
[--C-:B------:R-:W-:Y:S01]  /*8f20*/  @!P5 IMAD.IADD R161, R161, 0x1, -R3.reuse ;  /* 0x00000001a1a1d824 */ /* 0x100fe200078e0a03 */
[C---:B------:R-:W-:Y:S01]  /*8f30*/  ISETP.GT.U32.AND P5, PT, R3.reuse, R155, PT ;  /* 0x0000009b0300720c */ /* 0x040fe20003fa4070 */
[--C-:B------:R-:W-:Y:S01]  /*8f40*/  @!P2 IMAD.IADD R152, R152, 0x1, -R3.reuse ;  /* 0x000000019898a824 */ /* 0x100fe200078e0a03 */
[C---:B------:R-:W-:Y:S01]  /*8f50*/  ISETP.GT.U32.AND P2, PT, R3.reuse, R158, PT ;  /* 0x0000009e0300720c */ /* 0x040fe20003f44070 */
[--C-:B------:R-:W-:Y:S01]  /*8f60*/  @!P4 IMAD.IADD R154, R154, 0x1, -R3.reuse ;  /* 0x000000019a9ac824 */ /* 0x100fe200078e0a03 */
[----:B------:R-:W-:Y:S01]  /*8f70*/  ISETP.GT.U32.AND P4, PT, R3, R160, PT ;  /* 0x000000a00300720c */ /* 0x000fe20003f84070 */
[----:B------:R-:W-:Y:S01]  /*8f80*/  @!P1 IMAD.IADD R157, R157, 0x1, -R3 ;  /* 0x000000019d9d9824 */ /* 0x000fe200078e0a03 */
[----:B------:R-:W-:-:S02]  /*8f90*/  IABS R247, R247 ;  /* 0x000000f700f77213 */ /* 0x000fc40000000000 */
[----:B------:R-:W-:Y:S01]  /*8fa0*/  ISETP.GT.U32.AND P1, PT, R3, R164, PT ;  /* 0x000000a40300720c */ /* 0x000fe20003f24070 */
[--C-:B------:R-:W-:Y:S01]  /*8fb0*/  @!P3 IMAD.IADD R159, R159, 0x1, -R3.reuse ;  /* 0x000000019f9fb824 */ /* 0x100fe200078e0a03 */
[C---:B------:R-:W-:Y:S01]  /*8fc0*/  ISETP.GT.U32.AND P3, PT, R3.reuse, R166, PT ;  /* 0x000000a60300720c */ /* 0x040fe20003f64070 */
[----:B------:R-:W-:Y:S01]  /*8fd0*/  @!P0 IMAD.IADD R162, R162, 0x1, -R3 ;  /* 0x00000001a2a28824 */ /* 0x000fe200078e0a03 */
[----:B------:R-:W-:Y:S01]  /*8fe0*/  ISETP.GT.U32.AND P0, PT, R3, R156, PT ;  /* 0x0000009c0300720c */ /* 0x000fe20003f04070 */
[----:B------:R-:W-:Y:S01]  /*8ff0*/  VIADD R0, R7, 0xfa ;  /* 0x000000fa07007836 */ /* 0x000fe20000000000 */
[----:B------:R1:W-:Y:S01]  /*9000*/  STL [R1+0x14], R248 ;  /* 0x000014f801007387 */ /* 0x0003e20000100800 */
[----:B------:R-:W-:-:S03]  /*9010*/  IMAD.HI.U32 R126, R11, R247, RZ ;  /* 0x000000f70b7e7227 */ /* 0x000fc600078e00ff */
[----:B------:R-:W-:Y:S01]  /*9020*/  STL [R1+0x10], R127 ;  /* 0x0000107f01007387 */ /* 0x000fe20000100800 */
[--C-:B------:R-:W-:Y:S01]  /*9030*/  @!P5 IMAD.IADD R155, R155, 0x1, -R3.reuse ;  /* 0x000000019b9bd824 */ /* 0x100fe200078e0a03 */
[C---:B------:R-:W-:Y:S01]  /*9040*/  ISETP.GT.U32.AND P5, PT, R3.reuse, R161, PT ;  /* 0x000000a10300720c */ /* 0x040fe20003fa4070 */
[----:B------:R-:W-:Y:S01]  /*9050*/  IMAD.MOV R126, RZ, RZ, -R126 ;  /* 0x000000ffff7e7224 */ /* 0x000fe200078e0a7e */
[----:B------:R-:W-:Y:S01]  /*9060*/  STL [R1+0xc], R249 ;  /* 0x00000cf901007387 */ /* 0x000fe20000100800 */
[--C-:B------:R-:W-:Y:S01]  /*9070*/  @!P2 IMAD.IADD R158, R158, 0x1, -R3.reuse ;  /* 0x000000019e9ea824 */ /* 0x100fe200078e0a03 */
[----:B-1----:R-:W-:Y:S02]  /*9080*/  IABS R248, R0 ;  /* 0x0000000000f87213 */ /* 0x002fe40000000000 */
[----:B------:R-:W-:Y:S01]  /*9090*/  STL [R1+0x8], R252 ;  /* 0x000008fc01007387 */ /* 0x000fe20000100800 */
[----:B------:R-:W-:Y:S01]  /*90a0*/  ISETP.GT.U32.AND P2, PT, R3, R165, PT ;  /* 0x000000a50300720c */ /* 0x000fe20003f44070 */
[----:B------:R-:W-:-:S02]  /*90b0*/  @!P4 IMAD.IADD R160, R160, 0x1, -R3 ;  /* 0x00000001a0a0c824 */ /* 0x000fc400078e0a03 */
[----:B------:R-:W-:Y:S01]  /*90c0*/  STL [R1+0x4], R251 ;  /* 0x000004fb01007387 */ /* 0x000fe20000100800 */
[C---:B------:R-:W-:Y:S01]  /*90d0*/  ISETP.GT.U32.AND P4, PT, R3.reuse, R167, PT ;  /* 0x000000a70300720c */ /* 0x040fe20003f84070 */
[----:B------:R-:W-:Y:S02]  /*90e0*/  IMAD R247, R3, R126, R247 ;  /* 0x0000007e03f77224 */ /* 0x000fe400078e02f7 */
[----:B------:R-:W-:Y:S01]  /*90f0*/  STL [R1], R250 ;  /* 0x000000fa01007387 */ /* 0x000fe20000100800 */
[----:B------:R-:W-:Y:S01]  /*9100*/  IMAD.HI.U32 R126, R11, R248, RZ ;  /* 0x000000f80b7e7227 */ /* 0x000fe200078e00ff */
[C---:B------:R-:W-:Y:S02]  /*9110*/  ISETP.GT.U32.AND P6, PT, R3.reuse, R151, PT ;  /* 0x000000970300720c */ /* 0x040fe40003fc4070 */
[----:B------:R1:W-:Y:S01]  /*9120*/  STL [R1+0x1150], R0 ;  /* 0x0011500001007387 */ /* 0x0003e20000100800 */
[--C-:B------:R-:W-:Y:S01]  /*9130*/  @!P1 IMAD.IADD R164, R164, 0x1, -R3.reuse ;  /* 0x00000001a4a49824 */ /* 0x100fe200078e0a03 */
[C---:B------:R-:W-:Y:S01]  /*9140*/  ISETP.GT.U32.AND P1, PT, R3.reuse, R171, PT ;  /* 0x000000ab0300720c */ /* 0x040fe20003f24070 */
[--C-:B------:R-:W-:Y:S01]  /*9150*/  @!P3 IMAD.IADD R166, R166, 0x1, -R3.reuse ;  /* 0x00000001a6a6b824 */ /* 0x100fe200078e0a03 */
[----:B------:R-:W-:Y:S01]  /*9160*/  ISETP.GT.U32.AND P3, PT, R3, R173, PT ;  /* 0x000000ad0300720c */ /* 0x000fe20003f64070 */
[----:B------:R-:W-:-:S02]  /*9170*/  @!P0 IMAD.IADD R156, R156, 0x1, -R3 ;  /* 0x000000019c9c8824 */ /* 0x000fc400078e0a03 */
[----:B-1----:R-:W-:Y:S01]  /*9180*/  VIADD R0, R7, 0xfb ;  /* 0x000000fb07007836 */ /* 0x002fe20000000000 */
[----:B------:R-:W-:Y:S01]  /*9190*/  ISETP.GT.U32.AND P0, PT, R3, R162, PT ;  /* 0x000000a20300720c */ /* 0x000fe20003f04070 */
[----:B------:R-:W-:Y:S01]  /*91a0*/  IMAD.MOV R126, RZ, RZ, -R126 ;  /* 0x000000ffff7e7224 */ /* 0x000fe200078e0a7e */
[----:B------:R-:W1:Y:S02]  /*91b0*/  S2R R127, SR_TID.X ;  /* 0x00000000007f7919 */ /* 0x000e640000002100 */
[----:B------:R-:W-:Y:S01]  /*91c0*/  IABS R249, R0 ;  /* 0x0000000000f97213 */ /* 0x000fe20000000000 */
[----:B------:R2:W-:Y:S01]  /*91d0*/  STL [R1+0x114c], R0 ;  /* 0x00114c0001007387 */ /* 0x0005e20000100800 */
[----:B------:R-:W-:Y:S01]  /*91e0*/  @!P5 IMAD.IADD R161, R161, 0x1, -R3 ;  /* 0x00000001a1a1d824 */ /* 0x000fe200078e0a03 */
[C---:B------:R-:W-:Y:S01]  /*91f0*/  ISETP.GT.U32.AND P5, PT, R3.reuse, R168, PT ;  /* 0x000000a80300720c */ /* 0x040fe20003fa4070 */
[----:B------:R-:W-:Y:S02]  /*9200*/  IMAD R248, R3, R126, R248 ;  /* 0x0000007e03f87224 */ /* 0x000fe400078e02f8 */
[----:B------:R-:W-:-:S04]  /*9210*/  IMAD.HI.U32 R126, R11, R249, RZ ;  /* 0x000000f90b7e7227 */ /* 0x000fc800078e00ff */
[----:B--2---:R-:W-:Y:S02]  /*9220*/  VIADD R0, R7, 0xfc ;  /* 0x000000fc07007836 */ /* 0x004fe40000000000 */
[--C-:B------:R-:W-:Y:S01]  /*9230*/  @!P2 IMAD.IADD R165, R165, 0x1, -R3.reuse ;  /* 0x00000001a5a5a824 */ /* 0x100fe200078e0a03 */
[----:B------:R-:W-:Y:S01]  /*9240*/  ISETP.GT.U32.AND P2, PT, R3, R172, PT ;  /* 0x000000ac0300720c */ /* 0x000fe20003f44070 */
[--C-:B------:R-:W-:Y:S01]  /*9250*/  @!P4 IMAD.IADD R167, R167, 0x1, -R3.reuse ;  /* 0x00000001a7a7c824 */ /* 0x100fe200078e0a03 */
[----:B------:R2:W-:Y:S01]  /*9260*/  STL [R1+0x1148], R0 ;  /* 0x0011480001007387 */ /* 0x0005e20000100800 */
[----:B------:R-:W-:Y:S01]  /*9270*/  IABS R250, R0 ;  /* 0x0000000000fa7213 */ /* 0x000fe20000000000 */
[----:B------:R-:W-:Y:S01]  /*9280*/  IMAD.MOV R126, RZ, RZ, -R126 ;  /* 0x000000ffff7e7224 */ /* 0x000fe200078e0a7e */
[----:B------:R-:W-:Y:S01]  /*9290*/  ISETP.GT.U32.AND P4, PT, R3, R174, PT ;  /* 0x000000ae0300720c */ /* 0x000fe20003f84070 */
[--C-:B------:R-:W-:Y:S01]  /*92a0*/  @!P6 IMAD.IADD R151, R151, 0x1, -R3.reuse ;  /* 0x000000019797e824 */ /* 0x100fe200078e0a03 */
[----:B------:R-:W-:Y:S01]  /*92b0*/  ISETP.GT.U32.AND P6, PT, R3, R163, PT ;  /* 0x000000a30300720c */ /* 0x000fe20003fc4070 */
[----:B------:R-:W-:Y:S01]  /*92c0*/  @!P3 IMAD.IADD R173, R173, 0x1, -R3 ;  /* 0x00000001adadb824 */ /* 0x000fe200078e0a03 */
[----:B------:R-:W-:Y:S01]  /*92d0*/  @!P1 IADD3 R171, R171, -R3, RZ ;  /* 0x80000003abab9210 */ /* 0x000fe20007ffe0ff */
[----:B--2---:R-:W-:Y:S01]  /*92e0*/  VIADD R0, R7, 0xfd ;  /* 0x000000fd07007836 */ /* 0x004fe20000000000 */
[C---:B------:R-:W-:Y:S01]  /*92f0*/  ISETP.GT.U32.AND P1, PT, R3.reuse, R165, PT ;  /* 0x000000a50300720c */ /* 0x040fe20003f24070 */
[C---:B------:R-:W-:Y:S01]  /*9300*/  IMAD R249, R3.reuse, R126, R249 ;  /* 0x0000007e03f97224 */ /* 0x040fe200078e02f9 */
[----:B------:R-:W-:Y:S01]  /*9310*/  ISETP.GT.U32.AND P3, PT, R3, R167, PT ;  /* 0x000000a70300720c */ /* 0x000fe20003f64070 */
[----:B------:R-:W-:Y:S01]  /*9320*/  IMAD.HI.U32 R126, R11, R250, RZ ;  /* 0x000000fa0b7e7227 */ /* 0x000fe200078e00ff */
[----:B------:R2:W-:Y:S01]  /*9330*/  STL [R1+0x1144], R0 ;  /* 0x0011440001007387 */ /* 0x0005e20000100800 */
[----:B------:R-:W-:-:S02]  /*9340*/  IABS R251, R0 ;  /* 0x0000000000fb7213 */ /* 0x000fc40000000000 */
[----:B------:R-:W-:Y:S02]  /*9350*/  @!P0 IADD3 R162, R162, -R3, RZ ;  /* 0x80000003a2a28210 */ /* 0x000fe40007ffe0ff */
[----:B------:R-:W-:Y:S01]  /*9360*/  ISETP.GT.U32.AND P0, PT, R3, R169, PT ;  /* 0x000000a90300720c */ /* 0x000fe20003f04070 */
[--C-:B------:R-:W-:Y:S02]  /*9370*/  @!P5 IMAD.IADD R168, R168, 0x1, -R3.reuse ;  /* 0x00000001a8a8d824 */ /* 0x100fe400078e0a03 */
[----:B--2---:R-:W-:Y:S01]  /*9380*/  VIADD R0, R7, 0xfe ;  /* 0x000000fe07007836 */ /* 0x004fe20000000000 */
[C---:B------:R-:W-:Y:S01]  /*9390*/  ISETP.GT.U32.AND P5, PT, R3.reuse, R175, PT ;  /* 0x000000af0300720c */ /* 0x040fe20003fa4070 */
[----:B------:R-:W-:Y:S02]  /*93a0*/  IMAD.MOV R126, RZ, RZ, -R126 ;  /* 0x000000ffff7e7224 */ /* 0x000fe400078e0a7e */
[--C-:B------:R-:W-:Y:S01]  /*93b0*/  @!P2 IMAD.IADD R172, R172, 0x1, -R3.reuse ;  /* 0x00000001acaca824 */ /* 0x100fe200078e0a03 */
[----:B------:R-:W-:Y:S01]  /*93c0*/  IABS R252, R0 ;  /* 0x0000000000fc7213 */ /* 0x000fe20000000000 */
[--C-:B------:R-:W-:Y:S01]  /*93d0*/  @!P4 IMAD.IADD R174, R174, 0x1, -R3.reuse ;  /* 0x00000001aeaec824 */ /* 0x100fe200078e0a03 */
[C---:B------:R-:W-:Y:S01]  /*93e0*/  ISETP.GT.U32.AND P2, PT, R3.reuse, R166, PT ;  /* 0x000000a60300720c */ /* 0x040fe20003f44070 */
[C---:B------:R-:W-:Y:S01]  /*93f0*/  IMAD R250, R3.reuse, R126, R250 ;  /* 0x0000007e03fa7224 */ /* 0x040fe200078e02fa */
[----:B------:R-:W-:Y:S01]  /*9400*/  ISETP.GT.U32.AND P4, PT, R3, R168, PT ;  /* 0x000000a80300720c */ /* 0x000fe20003f84070 */
[----:B------:R-:W-:Y:S01]  /*9410*/  @!P6 IMAD.IADD R163, R163, 0x1, -R3 ;  /* 0x00000001a3a3e824 */ /* 0x000fe200078e0a03 */
[----:B------:R-:W-:Y:S01]  /*9420*/  ISETP.GT.U32.AND P6, PT, R3, R170, PT ;  /* 0x000000aa0300720c */ /* 0x000fe20003fc4070 */
[----:B------:R-:W-:Y:S01]  /*9430*/  IMAD.HI.U32 R126, R11, R251, RZ ;  /* 0x000000fb0b7e7227 */ /* 0x000fe200078e00ff */
[----:B------:R-:W-:-:S03]  /*9440*/  @!P3 IADD3 R167, R167, -R3, RZ ;  /* 0x80000003a7a7b210 */ /* 0x000fc60007ffe0ff */
[----:B------:R-:W-:Y:S01]  /*9450*/  @!P1 IMAD.IADD R165, R165, 0x1, -R3 ;  /* 0x00000001a5a59824 */ /* 0x000fe200078e0a03 */
[----:B------:R-:W-:Y:S01]  /*9460*/  ISETP.GT.U32.AND P1, PT, R3, R171, PT ;  /* 0x000000ab0300720c */ /* 0x000fe20003f24070 */
[----:B------:R-:W-:Y:S01]  /*9470*/  IMAD.HI.U32 R11, R11, R252, RZ ;  /* 0x000000fc0b0b7227 */ /* 0x000fe200078e00ff */
[----:B------:R-:W-:-:S03]  /*9480*/  ISETP.GT.U32.AND P3, PT, R3, R173, PT ;  /* 0x000000ad0300720c */ /* 0x000fc60003f64070 */
[----:B------:R-:W-:Y:S01]  /*9490*/  @!P0 IMAD.IADD R169, R169, 0x1, -R3 ;  /* 0x00000001a9a98824 */ /* 0x000fe200078e0a03 */
[----:B------:R-:W-:Y:S01]  /*94a0*/  ISETP.GT.U32.AND P0, PT, R3, R176, PT ;  /* 0x000000b00300720c */ /* 0x000fe20003f04070 */
[----:B------:R-:W-:Y:S02]  /*94b0*/  IMAD.MOV R126, RZ, RZ, -R126 ;  /* 0x000000ffff7e7224 */ /* 0x000fe400078e0a7e */
[----:B------:R-:W-:Y:S01]  /*94c0*/  IMAD.MOV R11, RZ, RZ, -R11 ;  /* 0x000000ffff0b7224 */ /* 0x000fe200078e0a0b */
[----:B------:R2:W-:Y:S01]  /*94d0*/  STL [R1+0x1140], R0 ;  /* 0x0011400001007387 */ /* 0x0005e20000100800 */
[----:B------:R-:W-:Y:S01]  /*94e0*/  @!P5 IMAD.IADD R175, R175, 0x1, -R3 ;  /* 0x00000001afafd824 */ /* 0x000fe200078e0a03 */
[C---:B------:R-:W-:Y:S01]  /*94f0*/  ISETP.GT.U32.AND P5, PT, R3.reuse, R169, PT ;  /* 0x000000a90300720c */ /* 0x040fe20003fa4070 */
[----:B------:R-:W-:Y:S01]  /*9500*/  IMAD R251, R3, R126, R251 ;  /* 0x0000007e03fb7224 */ /* 0x000fe200078e02fb */
[----:B-1----:R-:W-:Y:S01]  /*9510*/  LOP3.LUT R126, R127, 0x60, RZ, 0xc0, !PT ;  /* 0x000000607f7e7812 */ /* 0x002fe200078ec0ff */
[----:B------:R-:W-:-:S02]  /*9520*/  IMAD R252, R3, R11, R252 ;  /* 0x0000000b03fc7224 */ /* 0x000fc400078e02fc */
[----:B------:R-:W-:Y:S02]  /*9530*/  IMAD.SHL.U32 R11, R127, 0x4, RZ ;  /* 0x000000047f0b7824 */ /* 0x000fe400078e00ff */
[--C-:B------:R-:W-:Y:S01]  /*9540*/  @!P2 IMAD.IADD R166, R166, 0x1, -R3.reuse ;  /* 0x00000001a6a6a824 */ /* 0x100fe200078e0a03 */
[----:B--2---:R-:W2:Y:S01]  /*9550*/  LDL R0, [R1+0xc4c] ;  /* 0x000c4c0001007983 */ /* 0x004ea20000100800 */
[C---:B------:R-:W-:Y:S01]  /*9560*/  ISETP.GT.U32.AND P2, PT, R3.reuse, R172, PT ;  /* 0x000000ac0300720c */ /* 0x040fe20003f44070 */
[--C-:B------:R-:W-:Y:S02]  /*9570*/  @!P4 IMAD.IADD R168, R168, 0x1, -R3.reuse ;  /* 0x00000001a8a8c824 */ /* 0x100fe400078e0a03 */
[----:B------:R-:W3:Y:S01]  /*9580*/  LDL R127, [R1+0xce8] ;  /* 0x000ce800017f7983 */ /* 0x000ee20000100800 */
[----:B------:R-:W-:Y:S01]  /*9590*/  ISETP.GT.U32.AND P4, PT, R3, R174, PT ;  /* 0x000000ae0300720c */ /* 0x000fe20003f84070 */
[--C-:B------:R-:W-:Y:S02]  /*95a0*/  @!P6 IMAD.IADD R170, R170, 0x1, -R3.reuse ;  /* 0x00000001aaaae824 */ /* 0x100fe400078e0a03 */
        /* <DEDUP_REMOVED lines=46> */
[----:B------:R-:W-:Y:S02]  /*9890*/  @!P0 IADD3 R184, R184, -R3, RZ ;  /* 0x80000003b8b88210 */ /* 0x000fe40007ffe0ff */
[----:B------:R-:W-:Y:S01]  /*98a0*/  ISETP.GT.U32.AND P0, PT, R3, R178, PT ;  /* 0x000000b20300720c */ /* 0x000fe20003f04070 */
[--C-:B------:R-:W-:Y:S01]  /*98b0*/  @!P5 IMAD.IADD R189, R189, 0x1, -R3.reuse ;  /* 0x00000001bdbdd824 */ /* 0x100fe200078e0a03 */
[C---:B------:R-:W-:Y:S02]  /*98c0*/  ISETP.GT.U32.AND P6, PT, R3.reuse, R177, PT ;  /* 0x000000b10300720c */ /* 0x040fe40003fc4070 */
[C---:B------:R-:W-:Y:S01]  /*98d0*/  ISETP.GT.U32.AND P5, PT, R3.reuse, R183, PT ;  /* 0x000000b70300720c */ /* 0x040fe20003fa4070 */
[----:B------:R-:W-:Y:S01]  /*98e0*/  @!P4 IMAD.IADD R182, R182, 0x1, -R3 ;  /* 0x00000001b6b6c824 */ /* 0x000fe200078e0a03 */
[----:B------:R-:W-:Y:S02]  /*98f0*/  @!P2 IADD3 R180, R180, -R3, RZ ;  /* 0x80000003b4b4a210 */ /* 0x000fe40007ffe0ff */
[----:B------:R-:W-:-:S02]  /*9900*/  ISETP.GT.U32.AND P2, PT, R3, R186, PT ;  /* 0x000000ba0300720c */ /* 0x000fc40003f44070 */
        /* <DEDUP_REMOVED lines=37> */
[C---:B------:R-:W-:Y:S01]  /*9b60*/  ISETP.GT.U32.AND P5, PT, R3.reuse, R191, PT ;  /* 0x000000bf0300720c */ /* 0x040fe20003fa4070 */
[--C-:B------:R-:W-:Y:S01]  /*9b70*/  @!P2 IMAD.IADD R200, R200, 0x1, -R3.reuse ;  /* 0x00000001c8c8a824 */ /* 0x100fe200078e0a03 */
[C---:B------:R-:W-:Y:S01]  /*9b80*/  ISETP.GT.U32.AND P2, PT, R3.reuse, R194, PT ;  /* 0x000000c20300720c */ /* 0x040fe20003f44070 */
[--C-:B------:R-:W-:Y:S01]  /*9b90*/  @!P4 IMAD.IADD R202, R202, 0x1, -R3.reuse ;  /* 0x00000001cacac824 */ /* 0x100fe200078e0a03 */
[C---:B------:R-:W-:Y:S02]  /*9ba0*/  ISETP.GT.U32.AND P6, PT, R3.reuse, R190, PT ;  /* 0x000000be0300720c */ /* 0x040fe40003fc4070 */
        /* <DEDUP_REMOVED lines=23> */
[----:B------:R-:W-:Y:S01]  /*9d20*/  @!P2 IMAD.IADD R200, R200, 0x1, -R3 ;  /* 0x00000001c8c8a824 */ /* 0x000fe200078e0a03 */
[----:B------:R-:W-:-:S02]  /*9d30*/  ISETP.GT.U32.AND P2, PT, R3, R207, PT ;  /* 0x000000cf0300720c */ /* 0x000fc40003f44070 */
[----:B------:R-:W-:Y:S01]  /*9d40*/  @!P6 IADD3 R202, R202, -R3, RZ ;  /* 0x80000003cacae210 */ /* 0x000fe20007ffe0ff */
[--C-:B------:R-:W-:Y:S01]  /*9d50*/  @!P4 IMAD.IADD R203, R203, 0x1, -R3.reuse ;  /* 0x00000001cbcbc824 */ /* 0x100fe200078e0a03 */
[C---:B------:R-:W-:Y:S02]  /*9d60*/  ISETP.GT.U32.AND P6, PT, R3.reuse, R209, PT ;  /* 0x000000d10300720c */ /* 0x040fe40003fc4070 */
        /* <DEDUP_REMOVED lines=15> */
[----:B------:R-:W-:Y:S01]  /*9e60*/  ISETP.GT.U32.AND P1, PT, R3, R207, PT ;  /* 0x000000cf0300720c */ /* 0x000fe20003f24070 */
[--C-:B------:R-:W-:Y:S01]  /*9e70*/  @!P3 IMAD.IADD R215, R215, 0x1, -R3.reuse ;  /* 0x00000001d7d7b824 */ /* 0x100fe200078e0a03 */
[----:B------:R-:W-:Y:S01]  /*9e80*/  ISETP.GT.U32.AND P3, PT, R3, R209, PT ;  /* 0x000000d10300720c */ /* 0x000fe20003f64070 */
[----:B------:R-:W-:Y:S02]  /*9e90*/  @!P0 IMAD.IADD R205, R205, 0x1, -R3 ;  /* 0x00000001cdcd8824 */ /* 0x000fe400078e0a03 */
[----:B------:R-:W-:-:S03]  /*9ea0*/  @!P5 IADD3 R211, R211, -R3, RZ ;  /* 0x80000003d3d3d210 */ /* 0x000fc60007ffe0ff */
[C---:B------:R-:W-:Y:S01]  /*9eb0*/  ISETP.GT.U32.AND P5, PT, R3.reuse, R205, PT ;  /* 0x000000cd0300720c */ /* 0x040fe20003fa4070 */
[--C-:B------:R-:W-:Y:S01]  /*9ec0*/  @!P2 IMAD.IADD R214, R214, 0x1, -R3.reuse ;  /* 0x00000001d6d6a824 */ /* 0x100fe200078e0a03 */
[C---:B------:R-:W-:Y:S01]  /*9ed0*/  ISETP.GT.U32.AND P2, PT, R3.reuse, R208, PT ;  /* 0x000000d00300720c */ /* 0x040fe20003f44070 */
[--C-:B------:R-:W-:Y:S01]  /*9ee0*/  @!P4 IMAD.IADD R204, R204, 0x1, -R3.reuse ;  /* 0x00000001ccccc824 */ /* 0x100fe200078e0a03 */
[----:B------:R-:W-:Y:S02]  /*9ef0*/  ISETP.GT.U32.AND P4, PT, R3, R210, PT ;  /* 0x000000d20300720c */ /* 0x000fe40003f84070 */
[----:B------:R-:W-:Y:S01]  /*9f00*/  @!P1 IADD3 R207, R207, -R3, RZ ;  /* 0x80000003cfcf9210 */ /* 0x000fe20007ffe0ff */
[----:B------:R-:W-:Y:S01]  /*9f10*/  @!P3 IMAD.IADD R209, R209, 0x1, -R3 ;  /* 0x00000001d1d1b824 */ /* 0x000fe200078e0a03 */
[C---:B------:R-:W-:Y:S02]  /*9f20*/  ISETP.GT.U32.AND P1, PT, R3.reuse, R213, PT ;  /* 0x000000d50300720c */ /* 0x040fe40003f24070 */
[----:B------:R-:W-:-:S03]  /*9f30*/  ISETP.GT.U32.AND P3, PT, R3, R216, PT ;  /* 0x000000d80300720c */ /* 0x000fc60003f64070 */
        /* <DEDUP_REMOVED lines=8> */
[C---:B------:R-:W-:Y:S01]  /*9fc0*/  ISETP.GT.U32.AND P1, PT, R3.reuse, R220, PT ;  /* 0x000000dc0300720c */ /* 0x040fe20003f24070 */
        /* <DEDUP_REMOVED lines=14> */
[--C-:B------:R-:W-:Y:S02]  /*a0b0*/  @!P5 IMAD.IADD R218, R218, 0x1, -R3.reuse ;  /* 0x00000001dadad824 */ /* 0x100fe400078e0a03 */
[-C--:B------:R-:W-:Y:S02]  /*a0c0*/  @!P6 IADD3 R215, R215, -R3.reuse, RZ ;  /* 0x80000003d7d7e210 */ /* 0x080fe40007ffe0ff */
[--C-:B------:R-:W-:Y:S01]  /*a0d0*/  @!P2 IMAD.IADD R221, R221, 0x1, -R3.reuse ;  /* 0x00000001dddda824 */ /* 0x100fe200078e0a03 */
[C---:B------:R-:W-:Y:S02]  /*a0e0*/  ISETP.GT.U32.AND P6, PT, R3.reuse, R222, PT ;  /* 0x000000de0300720c */ /* 0x040fe40003fc4070 */
[----:B------:R-:W-:Y:S02]  /*a0f0*/  @!P4 IADD3 R224, R224, -R3, RZ ;  /* 0x80000003e0e0c210 */ /* 0x000fe40007ffe0ff */
[----:B------:R-:W-:Y:S01]  /*a100*/  ISETP.GT.U32.AND P4, PT, R3, R218, PT ;  /* 0x000000da0300720c */ /* 0x000fe20003f84070 */
[--C-:B------:R-:W-:Y:S01]  /*a110*/  @!P1 IMAD.IADD R227, R227, 0x1, -R3.reuse ;  /* 0x00000001e3e39824 */ /* 0x100fe200078e0a03 */
[----:B------:R-:W-:Y:S01]  /*a120*/  ISETP.GT.U32.AND P1, PT, R3, R221, PT ;  /* 0x000000dd0300720c */ /* 0x000fe20003f24070 */
[----:B------:R-:W-:Y:S01]  /*a130*/  @!P3 IMAD.IADD R217, R217, 0x1, -R3 ;  /* 0x00000001d9d9b824 */ /* 0x000fe200078e0a03 */
[----:B------:R-:W-:-:S02]  /*a140*/  ISETP.GT.U32.AND P3, PT, R3, R223, PT ;  /* 0x000000df0300720c */ /* 0x000fc40003f64070 */
[----:B------:R-:W-:-:S03]  /*a150*/  ISETP.GT.U32.AND P2, PT, R3, R228, PT ;  /* 0x000000e40300720c */ /* 0x000fc60003f44070 */
[----:B------:R-:W-:Y:S01]  /*a160*/  @!P6 IMAD.IADD R222, R222, 0x1, -R3 ;  /* 0x00000001dedee824 */ /* 0x000fe200078e0a03 */
[----:B------:R-:W-:-:S03]  /*a170*/  ISETP.GT.U32.AND P6, PT, R3, R216, PT ;  /* 0x000000d80300720c */ /* 0x000fc60003fc4070 */
[--C-:B------:R-:W-:Y:S01]  /*a180*/  @!P4 IMAD.IADD R218, R218, 0x1, -R3.reuse ;  /* 0x00000001dadac824 */ /* 0x100fe200078e0a03 */
[----:B------:R-:W-:Y:S01]  /*a190*/  ISETP.GT.U32.AND P4, PT, R3, R224, PT ;  /* 0x000000e00300720c */ /* 0x000fe20003f84070 */
[--C-:B------:R-:W-:Y:S01]  /*a1a0*/  @!P1 IMAD.IADD R221, R221, 0x1, -R3.reuse ;  /* 0x00000001dddd9824 */ /* 0x100fe200078e0a03 */
[----:B------:R-:W-:Y:S01]  /*a1b0*/  ISETP.GT.U32.AND P1, PT, R3, R227, PT ;  /* 0x000000e30300720c */ /* 0x000fe20003f24070 */
[--C-:B------:R-:W-:Y:S01]  /*a1c0*/  @!P3 IMAD.IADD R223, R223, 0x1, -R3.reuse ;  /* 0x00000001dfdfb824 */ /* 0x100fe200078e0a03 */
[----:B------:R-:W-:Y:S01]  /*a1d0*/  ISETP.GT.U32.AND P3, PT, R3, R230, PT ;  /* 0x000000e60300720c */ /* 0x000fe20003f64070 */
[----:B------:R-:W-:-:S04]  /*a1e0*/  @!P2 IMAD.IADD R228, R228, 0x1, -R3 ;  /* 0x00000001e4e4a824 */ /* 0x000fc800078e0a03 */
[----:B------:R-:W-:Y:S01]  /*a1f0*/  @!P6 IMAD.IADD R216, R216, 0x1, -R3 ;  /* 0x00000001d8d8e824 */ /* 0x000fe200078e0a03 */
[----:B------:R-:W-:-:S03]  /*a200*/  ISETP.GT.U32.AND P6, PT, R3, R228, PT ;  /* 0x000000e40300720c */ /* 0x000fc60003fc4070 */
[--C-:B------:R-:W-:Y:S01]  /*a210*/  @!P4 IMAD.IADD R224, R224, 0x1, -R3.reuse ;  /* 0x00000001e0e0c824 */ /* 0x100fe200078e0a03 */
[----:B------:R-:W-:Y:S01]  /*a220*/  ISETP.GT.U32.AND P4, PT, R3, R231, PT ;  /* 0x000000e70300720c */ /* 0x000fe20003f84070 */
[--C-:B------:R-:W-:Y:S01]  /*a230*/  @!P1 IMAD.IADD R227, R227, 0x1, -R3.reuse ;  /* 0x00000001e3e39824 */ /* 0x100fe200078e0a03 */
[C---:B------:R-:W-:Y:S01]  /*a240*/  ISETP.GT.U32.AND P1, PT, R3.reuse, R234, PT ;  /* 0x000000ea0300720c */ /* 0x040fe20003f24070 */
[----:B------:R-:W-:Y:S01]  /*a250*/  @!P3 IMAD.IADD R230, R230, 0x1, -R3 ;  /* 0x00000001e6e6b824 */ /* 0x000fe200078e0a03 */
[----:B------:R-:W-:-:S05]  /*a260*/  ISETP.GT.U32.AND P3, PT, R3, R237, PT ;  /* 0x000000ed0300720c */ /* 0x000fca0003f64070 */
[----:B------:R-:W-:Y:S01]  /*a270*/  @!P6 IMAD.IADD R228, R228, 0x1, -R3 ;  /* 0x00000001e4e4e824 */ /* 0x000fe200078e0a03 */
[----:B------:R-:W-:-:S03]  /*a280*/  ISETP.GT.U32.AND P6, PT, R3, R235, PT ;  /* 0x000000eb0300720c */ /* 0x000fc60003fc4070 */
[--C-:B------:R-:W-:Y:S02]  /*a290*/  @!P4 IMAD.IADD R231, R231, 0x1, -R3.reuse ;  /* 0x00000001e7e7c824 */ /* 0x100fe400078e0a03 */
[--C-:B------:R-:W-:Y:S01]  /*a2a0*/  @!P1 IMAD.IADD R234, R234, 0x1, -R3.reuse ;  /* 0x00000001eaea9824 */ /* 0x100fe200078e0a03 */
[----:B------:R-:W-:Y:S01]  /*a2b0*/  ISETP.GT.U32.AND P1, PT, R3, R241, PT ;  /* 0x000000f10300720c */ /* 0x000fe20003f24070 */
[----:B------:R-:W-:Y:S01]  /*a2c0*/  @!P3 IMAD.IADD R237, R237, 0x1, -R3 ;  /* 0x00000001ededb824 */ /* 0x000fe200078e0a03 */
[----:B------:R-:W-:-:S05]  /*a2d0*/  ISETP.GT.U32.AND P3, PT, R3, R231, PT ;  /* 0x000000e70300720c */ /* 0x000fca0003f64070 */
[----:B------:R-:W-:-:S06]  /*a2e0*/  @!P6 IMAD.IADD R235, R235, 0x1, -R3 ;  /* 0x00000001ebebe824 */ /* 0x000fcc00078e0a03 */
[--C-:B------:R-:W-:Y:S01]  /*a2f0*/  @!P1 IMAD.IADD R241, R241, 0x1, -R3.reuse ;  /* 0x00000001f1f19824 */ /* 0x100fe200078e0a03 */
[----:B------:R-:W-:Y:S01]  /*a300*/  ISETP.GT.U32.AND P1, PT, R3, R235, PT ;  /* 0x000000eb0300720c */ /* 0x000fe20003f24070 */
[----:B------:R-:W-:Y:S01]  /*a310*/  @!P3 IMAD.IADD R231, R231, 0x1, -R3 ;  /* 0x00000001e7e7b824 */ /* 0x000fe200078e0a03 */
[----:B------:R-:W-:-:S11]  /*a320*/  ISETP.GT.U32.AND P3, PT, R3, R237, PT ;  /* 0x000000ed0300720c */ /* 0x000fd60003f64070 */
[--C-:B------:R-:W-:Y:S01]  /*a330*/  @!P1 IMAD.IADD R235, R235, 0x1, -R3.reuse ;  /* 0x00000001ebeb9824 */ /* 0x100fe200078e0a03 */
[----:B------:R-:W-:Y:S01]  /*a340*/  ISETP.GT.U32.AND P1, PT, R3, R242, PT ;  /* 0x000000f20300720c */ /* 0x000fe20003f24070 */
[----:B------:R-:W-:Y:S01]  /*a350*/  @!P3 IMAD.IADD R237, R237, 0x1, -R3 ;  /* 0x00000001ededb824 */ /* 0x000fe200078e0a03 */
[----:B------:R-:W-:-:S11]  /*a360*/  ISETP.GT.U32.AND P3, PT, R3, R244, PT ;  /* 0x000000f40300720c */ /* 0x000fd60003f64070 */
[----:B------:R-:W-:Y:S02]  /*a370*/  @!P1 IADD3 R242, R242, -R3, RZ ;  /* 0x80000003f2f29210 */ /* 0x000fe40007ffe0ff */
[C---:B------:R-:W-:Y:S01]  /*a380*/  ISETP.GT.U32.AND P1, PT, R3.reuse, R249, PT ;  /* 0x000000f90300720c */ /* 0x040fe20003f24070 */
[----:B------:R-:W-:Y:S01]  /*a390*/  @!P3 IMAD.IADD R244, R244, 0x1, -R3 ;  /* 0x00000001f4f4b824 */ /* 0x000fe200078e0a03 */
[----:B------:R-:W-:Y:S02]  /*a3a0*/  ISETP.GT.U32.AND P3, PT, R3, R251, PT ;  /* 0x000000fb0300720c */ /* 0x000fe40003f64070 */
[----:B------:R-:W-:-:S09]  /*a3b0*/  LOP3.LUT R11, R11, 0x7c, RZ, 0xc0, !PT ;  /* 0x0000007c0b0b7812 */ /* 0x000fd200078ec0ff */
[--C-:B------:R-:W-:Y:S01]  /*a3c0*/  @!P1 IMAD.IADD R249, R249, 0x1, -R3.reuse ;  /* 0x00000001f9f99824 */ /* 0x100fe200078e0a03 */
[----:B--2---:R-:W-:Y:S01]  /*a3d0*/  ISETP.GE.AND P1, PT, R0, RZ, PT ;  /* 0x000000ff0000720c */ /* 0x004fe20003f26270 */
[----:B------:R-:W-:Y:S01]  /*a3e0*/  @!P3 IMAD.IADD R251, R251, 0x1, -R3 ;  /* 0x00000001fbfbb824 */ /* 0x000fe200078e0a03 */
[----:B---3--:R-:W-:Y:S01]  /*a3f0*/  ISETP.NE.AND P3, PT, R127, RZ, PT ;  /* 0x000000ff7f00720c */ /* 0x008fe20003f65270 */
[----:B------:R-:W-:-:S05]  /*a400*/  IMAD R11, R126, 0x400, R11 ;  /* 0x000004007e0b7824 */ /* 0x000fca00078e020b */
[----:B------:R1:W-:Y:S04]  /*a410*/  STL [R1+0x152c], R11 ;  /* 0x00152c0b01007387 */ /* 0x0003e80000100800 */
[----:B------:R-:W2:Y:S01]  /*a420*/  LDL R0, [R1+0xcec] ;  /* 0x000cec0001007983 */ /* 0x000ea20000100800 */
[----:B------:R-:W-:Y:S02]  /*a430*/  @!P1 IMAD.MOV R2, RZ, RZ, -R2 ;  /* 0x000000ffff029224 */ /* 0x000fe400078e0a02 */
[----:B------:R-:W-:Y:S02]  /*a440*/  @!P3 LOP3.LUT R2, RZ, R127, RZ, 0x33, !PT ;  /* 0x0000007fff02b212 */ /* 0x000fe400078e33ff */
[----:B------:R-:W3:Y:S03]  /*a450*/  LDL R127, [R1+0x113c] ;  /* 0x00113c00017f7983 */ /* 0x000ee60000100800 */
[----:B------:R-:W-:Y:S01]  /*a460*/  IMAD R126, R2, UR5, RZ ;  /* 0x00000005027e7c24 */ /* 0x000fe2000f8e02ff */
[----:B-1----:R-:W4:Y:S04]  /*a470*/  LDL R11, [R1+0x1130] ;  /* 0x00113000010b7983 */ /* 0x002f280000100800 */
[----:B------:R1:W-:Y:S04]  /*a480*/  STL [R1+0x1530], R7 ;  /* 0x0015300701007387 */ /* 0x0003e80000100800 */
[----:B------:R-:W2:Y:S01]  /*a490*/  LDL R2, [R1+0x1528] ;  /* 0x0015280001027983 */ /* 0x000ea20000100800 */
[----:B------:R-:W-:-:S13]  /*a4a0*/  ISETP.GT.U32.AND P0, PT, R3, R212, PT ;  /* 0x000000d40300720c */ /* 0x000fda0003f04070 */
[----:B------:R-:W-:Y:S01]  /*a4b0*/  @!P0 IMAD.IADD R212, R212, 0x1, -R3 ;  /* 0x00000001d4d48824 */ /* 0x000fe200078e0a03 */
[----:B------:R-:W-:-:S13]  /*a4c0*/  ISETP.GT.U32.AND P0, PT, R3, R206, PT ;  /* 0x000000ce0300720c */ /* 0x000fda0003f04070 */
[----:B------:R-:W-:Y:S01]  /*a4d0*/  @!P0 IMAD.IADD R206, R206, 0x1, -R3 ;  /* 0x00000001cece8824 */ /* 0x000fe200078e0a03 */
[----:B------:R-:W-:-:S13]  /*a4e0*/  ISETP.GT.U32.AND P0, PT, R3, R212, PT ;  /* 0x000000d40300720c */ /* 0x000fda0003f04070 */
[----:B------:R-:W-:Y:S01]  /*a4f0*/  @!P0 IMAD.IADD R212, R212, 0x1, -R3 ;  /* 0x00000001d4d48824 */ /* 0x000fe200078e0a03 */
[C---:B------:R-:W-:Y:S02]  /*a500*/  ISETP.GT.U32.AND P0, PT, R3.reuse, R219, PT ;  /* 0x000000db0300720c */ /* 0x040fe40003f04070 */
[----:B------:R-:W-:-:S11]  /*a510*/  ISETP.GT.U32.AND P5, PT, R3, R225, PT ;  /* 0x000000e10300720c */ /* 0x000fd60003fa4070 */
[--C-:B------:R-:W-:Y:S01]  /*a520*/  @!P0 IMAD.IADD R219, R219, 0x1, -R3.reuse ;  /* 0x00000001dbdb8824 */ /* 0x100fe200078e0a03 */
[----:B------:R-:W-:Y:S01]  /*a530*/  ISETP.GT.U32.AND P0, PT, R3, R226, PT ;  /* 0x000000e20300720c */ /* 0x000fe20003f04070 */
[----:B------:R-:W-:-:S03]  /*a540*/  @!P5 IMAD.IADD R225, R225, 0x1, -R3 ;  /* 0x00000001e1e1d824 */ /* 0x000fc600078e0a03 */
[C---:B------:R-:W-:Y:S02]  /*a550*/  ISETP.GT.U32.AND P5, PT, R3.reuse, R219, PT ;  /* 0x000000db0300720c */ /* 0x040fe40003fa4070 */
[----:B------:R-:W-:-:S07]  /*a560*/  ISETP.GT.U32.AND P2, PT, R3, R222, PT ;  /* 0x000000de0300720c */ /* 0x000fce0003f44070 */
[----:B------:R-:W-:Y:S01]  /*a570*/  @!P0 IMAD.IADD R226, R226, 0x1, -R3 ;  /* 0x00000001e2e28824 */ /* 0x000fe200078e0a03 */
[----:B------:R-:W-:-:S03]  /*a580*/  ISETP.GT.U32.AND P0, PT, R3, R220, PT ;  /* 0x000000dc0300720c */ /* 0x000fc60003f04070 */
[--C-:B------:R-:W-:Y:S01]  /*a590*/  @!P5 IMAD.IADD R219, R219, 0x1, -R3.reuse ;  /* 0x00000001dbdbd824 */ /* 0x100fe200078e0a03 */
[C---:B------:R-:W-:Y:S01]  /*a5a0*/  ISETP.GT.U32.AND P5, PT, R3.reuse, R225, PT ;  /* 0x000000e10300720c */ /* 0x040fe20003fa4070 */
[----:B------:R-:W-:Y:S01]  /*a5b0*/  @!P2 IMAD.IADD R222, R222, 0x1, -R3 ;  /* 0x00000001dedea824 */ /* 0x000fe200078e0a03 */
[----:B------:R-:W-:-:S07]  /*a5c0*/  ISETP.GT.U32.AND P2, PT, R3, R229, PT ;  /* 0x000000e50300720c */ /* 0x000fce0003f44070 */
[-C--:B------:R-:W-:Y:S02]  /*a5d0*/  @!P0 IADD3 R220, R220, -R3.reuse, RZ ;  /* 0x80000003dcdc8210 */ /* 0x080fe40007ffe0ff */
[----:B------:R-:W-:Y:S02]  /*a5e0*/  ISETP.GT.U32.AND P0, PT, R3, R226, PT ;  /* 0x000000e20300720c */ /* 0x000fe40003f04070 */
[----:B------:R-:W-:Y:S01]  /*a5f0*/  @!P5 IMAD.IADD R225, R225, 0x1, -R3 ;  /* 0x00000001e1e1d824 */ /* 0x000fe200078e0a03 */
[----:B------:R-:W-:Y:S02]  /*a600*/  ISETP.GT.U32.AND P5, PT, R3, R232, PT ;  /* 0x000000e80300720c */ /* 0x000fe40003fa4070 */
[----:B------:R-:W-:Y:S02]  /*a610*/  @!P2 IADD3 R229, R229, -R3, RZ ;  /* 0x80000003e5e5a210 */ /* 0x000fe40007ffe0ff */
[----:B------:R-:W-:-:S06]  /*a620*/  ISETP.GT.U32.AND P2, PT, R3, R236, PT ;  /* 0x000000ec0300720c */ /* 0x000fcc0003f44070 */
[--C-:B------:R-:W-:Y:S01]  /*a630*/  @!P0 IMAD.IADD R226, R226, 0x1, -R3.reuse ;  /* 0x00000001e2e28824 */ /* 0x100fe200078e0a03 */
[C---:B------:R-:W-:Y:S02]  /*a640*/  ISETP.GT.U32.AND P0, PT, R3.reuse, R233, PT ;  /* 0x000000e90300720c */ /* 0x040fe40003f04070 */
[C---:B------:R-:W-:Y:S01]  /*a650*/  ISETP.GT.U32.AND P4, PT, R3.reuse, R238, PT ;  /* 0x000000ee0300720c */ /* 0x040fe20003f84070 */
[--C-:B------:R-:W-:Y:S01]  /*a660*/  @!P5 IMAD.IADD R232, R232, 0x1, -R3.reuse ;  /* 0x00000001e8e8d824 */ /* 0x100fe200078e0a03 */
[C---:B------:R-:W-:Y:S02]  /*a670*/  ISETP.GT.U32.AND P5, PT, R3.reuse, R239, PT ;  /* 0x000000ef0300720c */ /* 0x040fe40003fa4070 */
[----:B------:R-:W-:Y:S01]  /*a680*/  @!P2 IMAD.IADD R236, R236, 0x1, -R3 ;  /* 0x00000001ececa824 */ /* 0x000fe200078e0a03 */
[----:B------:R-:W-:-:S06]  /*a690*/  ISETP.GT.U32.AND P2, PT, R3, R230, PT ;  /* 0x000000e60300720c */ /* 0x000fcc0003f44070 */
[--C-:B------:R-:W-:Y:S01]  /*a6a0*/  @!P0 IMAD.IADD R233, R233, 0x1, -R3.reuse ;  /* 0x00000001e9e98824 */ /* 0x100fe200078e0a03 */
[----:B------:R-:W-:Y:S02]  /*a6b0*/  ISETP.GT.U32.AND P0, PT, R3, R240, PT ;  /* 0x000000f00300720c */ /* 0x000fe40003f04070 */
[----:B------:R-:W-:Y:S01]  /*a6c0*/  @!P4 IADD3 R238, R238, -R3, RZ ;  /* 0x80000003eeeec210 */ /* 0x000fe20007ffe0ff */
[--C-:B------:R-:W-:Y:S01]  /*a6d0*/  @!P5 IMAD.IADD R239, R239, 0x1, -R3.reuse ;  /* 0x00000001efefd824 */ /* 0x100fe200078e0a03 */
[C---:B------:R-:W-:Y:S02]  /*a6e0*/  ISETP.GT.U32.AND P4, PT, R3.reuse, R232, PT ;  /* 0x000000e80300720c */ /* 0x040fe40003f84070 */
[C---:B------:R-:W-:Y:S01]  /*a6f0*/  ISETP.GT.U32.AND P5, PT, R3.reuse, R233, PT ;  /* 0x000000e90300720c */ /* 0x040fe20003fa4070 */
[----:B------:R-:W-:Y:S01]  /*a700*/  @!P2 IMAD.IADD R230, R230, 0x1, -R3 ;  /* 0x00000001e6e6a824 */ /* 0x000fe200078e0a03 */
[C---:B------:R-:W-:Y:S02]  /*a710*/  ISETP.GT.U32.AND P2, PT, R3.reuse, R236, PT ;  /* 0x000000ec0300720c */ /* 0x040fe40003f44070 */
[----:B------:R-:W-:-:S03]  /*a720*/  ISETP.GT.U32.AND P6, PT, R3, R229, PT ;  /* 0x000000e50300720c */ /* 0x000fc60003fc4070 */
[----:B------:R-:W-:Y:S01]  /*a730*/  @!P0 IMAD.IADD R240, R240, 0x1, -R3 ;  /* 0x00000001f0f08824 */ /* 0x000fe200078e0a03 */
[----:B------:R-:W-:-:S03]  /*a740*/  ISETP.GT.U32.AND P0, PT, R3, R234, PT ;  /* 0x000000ea0300720c */ /* 0x000fc60003f04070 */
[--C-:B------:R-:W-:Y:S01]  /*a750*/  @!P4 IMAD.IADD R232, R232, 0x1, -R3.reuse ;  /* 0x00000001e8e8c824 */ /* 0x100fe200078e0a03 */
[----:B------:R-:W-:Y:S02]  /*a760*/  ISETP.GT.U32.AND P4, PT, R3, R238, PT ;  /* 0x000000ee0300720c */ /* 0x000fe40003f84070 */
[----:B------:R-:W-:Y:S02]  /*a770*/  @!P5 IADD3 R233, R233, -R3, RZ ;  /* 0x80000003e9e9d210 */ /* 0x000fe40007ffe0ff */
[C---:B------:R-:W-:Y:S01]  /*a780*/  ISETP.GT.U32.AND P5, PT, R3.reuse, R239, PT ;  /* 0x000000ef0300720c */ /* 0x040fe20003fa4070 */
[--C-:B------:R-:W-:Y:S01]  /*a790*/  @!P2 IMAD.IADD R236, R236, 0x1, -R3.reuse ;  /* 0x00000001ececa824 */ /* 0x100fe200078e0a03 */
[----:B------:R-:W-:Y:S01]  /*a7a0*/  ISETP.GT.U32.AND P2, PT, R3, R243, PT ;  /* 0x000000f30300720c */ /* 0x000fe20003f44070 */
[--C-:B------:R-:W-:Y:S02]  /*a7b0*/  @!P6 IMAD.IADD R229, R229, 0x1, -R3.reuse ;  /* 0x00000001e5e5e824 */ /* 0x100fe400078e0a03 */
[----:B------:R-:W-:Y:S01]  /*a7c0*/  @!P0 IMAD.IADD R234, R234, 0x1, -R3 ;  /* 0x00000001eaea8824 */ /* 0x000fe200078e0a03 */
[----:B------:R-:W-:-:S02]  /*a7d0*/  ISETP.GT.U32.AND P0, PT, R3, R240, PT ;  /* 0x000000f00300720c */ /* 0x000fc40003f04070 */
[C---:B------:R-:W-:Y:S01]  /*a7e0*/  ISETP.GT.U32.AND P6, PT, R3.reuse, R241, PT ;  /* 0x000000f10300720c */ /* 0x040fe20003fc4070 */
[----:B------:R-:W-:Y:S01]  /*a7f0*/  @!P4 IMAD.IADD R238, R238, 0x1, -R3 ;  /* 0x00000001eeeec824 */ /* 0x000fe200078e0a03 */
[----:B------:R-:W-:-:S03]  /*a800*/  ISETP.GT.U32.AND P4, PT, R3, R245, PT ;  /* 0x000000f50300720c */ /* 0x000fc60003f84070 */
[--C-:B------:R-:W-:Y:S01]  /*a810*/  @!P5 IMAD.IADD R239, R239, 0x1, -R3.reuse ;  /* 0x00000001efefd824 */ /* 0x100fe200078e0a03 */
[----:B------:R-:W-:Y:S01]  /*a820*/  ISETP.GT.U32.AND P5, PT, R3, R246, PT ;  /* 0x000000f60300720c */ /* 0x000fe20003fa4070 */
[----:B------:R-:W-:Y:S01]  /*a830*/  @!P2 IMAD.IADD R243, R243, 0x1, -R3 ;  /* 0x00000001f3f3a824 */ /* 0x000fe200078e0a03 */
[----:B------:R-:W-:-:S03]  /*a840*/  ISETP.GT.U32.AND P2, PT, R3, R250, PT ;  /* 0x000000fa0300720c */ /* 0x000fc60003f44070 */
[--C-:B------:R-:W-:Y:S01]  /*a850*/  @!P0 IMAD.IADD R240, R240, 0x1, -R3.reuse ;  /* 0x00000001f0f08824 */ /* 0x100fe200078e0a03 */
[----:B------:R-:W-:Y:S01]  /*a860*/  ISETP.GT.U32.AND P0, PT, R3, R247, PT ;  /* 0x000000f70300720c */ /* 0x000fe20003f04070 */
[--C-:B------:R-:W-:Y:S01]  /*a870*/  @!P6 IMAD.IADD R241, R241, 0x1, -R3.reuse ;  /* 0x00000001f1f1e824 */ /* 0x100fe200078e0a03 */
[----:B------:R-:W-:Y:S01]  /*a880*/  ISETP.GT.U32.AND P6, PT, R3, R248, PT ;  /* 0x000000f80300720c */ /* 0x000fe20003fc4070 */
[----:B------:R-:W-:Y:S01]  /*a890*/  @!P4 IMAD.IADD R245, R245, 0x1, -R3 ;  /* 0x00000001f5f5c824 */ /* 0x000fe200078e0a03 */
[----:B------:R-:W-:-:S03]  /*a8a0*/  ISETP.GT.U32.AND P4, PT, R3, R252, PT ;  /* 0x000000fc0300720c */ /* 0x000fc60003f84070 */
[--C-:B------:R-:W-:Y:S01]  /*a8b0*/  @!P5 IMAD.IADD R246, R246, 0x1, -R3.reuse ;  /* 0x00000001f6f6d824 */ /* 0x100fe200078e0a03 */
[C---:B------:R-:W-:Y:S02]  /*a8c0*/  ISETP.GT.U32.AND P5, PT, R3.reuse, R242, PT ;  /* 0x000000f20300720c */ /* 0x040fe40003fa4070 */
[----:B------:R-:W-:Y:S02]  /*a8d0*/  @!P2 IADD3 R250, R250, -R3, RZ ;  /* 0x80000003fafaa210 */ /* 0x000fe40007ffe0ff */
[----:B------:R-:W-:Y:S01]  /*a8e0*/  ISETP.GT.U32.AND P2, PT, R3, R245, PT ;  /* 0x000000f50300720c */ /* 0x000fe20003f44070 */
[--C-:B------:R-:W-:Y:S01]  /*a8f0*/  @!P0 IMAD.IADD R247, R247, 0x1, -R3.reuse ;  /* 0x00000001f7f78824 */ /* 0x100fe200078e0a03 */
[C---:B------:R-:W-:Y:S01]  /*a900*/  ISETP.GT.U32.AND P0, PT, R3.reuse, R243, PT ;  /* 0x000000f30300720c */ /* 0x040fe20003f04070 */
[--C-:B------:R-:W-:Y:S01]  /*a910*/  @!P6 IMAD.IADD R248, R248, 0x1, -R3.reuse ;  /* 0x00000001f8f8e824 */ /* 0x100fe200078e0a03 */
[C---:B------:R-:W-:Y:S01]  /*a920*/  ISETP.GT.U32.AND P6, PT, R3.reuse, R244, PT ;  /* 0x000000f40300720c */ /* 0x040fe20003fc4070 */
[----:B------:R-:W-:Y:S01]  /*a930*/  @!P4 IMAD.IADD R252, R252, 0x1, -R3 ;  /* 0x00000001fcfcc824 */ /* 0x000fe200078e0a03 */
[----:B------:R-:W-:-:S03]  /*a940*/  ISETP.GT.U32.AND P1, PT, R3, R249, PT ;  /* 0x000000f90300720c */ /* 0x000fc60003f24070 */
        /* <DEDUP_REMOVED lines=8> */
[C---:B------:R-:W-:Y:S02]  /*a9d0*/  ISETP.GT.U32.AND P6, PT, R3.reuse, R251, PT ;  /* 0x000000fb0300720c */ /* 0x040fe40003fc4070 */
[----:B------:R-:W-:Y:S01]  /*a9e0*/  ISETP.GT.U32.AND P3, PT, R3, R252, PT ;  /* 0x000000fc0300720c */ /* 0x000fe20003f64070 */
[----:B------:R-:W-:-:S02]  /*a9f0*/  @!P1 IMAD.IADD R249, R249, 0x1, -R3 ;  /* 0x00000001f9f99824 */ /* 0x000fc400078e0a03 */
[--C-:B------:R-:W-:Y:S02]  /*aa00*/  @!P5 IMAD.IADD R248, R248, 0x1, -R3.reuse ;  /* 0x00000001f8f8d824 */ /* 0x100fe400078e0a03 */
[--C-:B------:R-:W-:Y:S01]  /*aa10*/  @!P4 IMAD.IADD R246, R246, 0x1, -R3.reuse ;  /* 0x00000001f6f6c824 */ /* 0x100fe200078e0a03 */
[----:B------:R-:W-:Y:S01]  /*aa20*/  ISETP.GE.AND P4, PT, R7, RZ, PT ;  /* 0x000000ff0700720c */ /* 0x000fe20003f86270 */
[--C-:B------:R-:W-:Y:S01]  /*aa30*/  @!P2 IMAD.IADD R250, R250, 0x1, -R3.reuse ;  /* 0x00000001fafaa824 */ /* 0x100fe200078e0a03 */
[----:B-1----:R-:W4:Y:S01]  /*aa40*/  LDL R7, [R1+0x1134] ;  /* 0x0011340001077983 */ /* 0x002f220000100800 */
[----:B------:R-:W-:Y:S02]  /*aa50*/  @!P0 IADD3 R247, R247, -R3, RZ ;  /* 0x80000003f7f78210 */ /* 0x000fe40007ffe0ff */
[--C-:B------:R-:W-:Y:S01]  /*aa60*/  @!P6 IMAD.IADD R251, R251, 0x1, -R3.reuse ;  /* 0x00000001fbfbe824 */ /* 0x100fe200078e0a03 */
[----:B------:R-:W-:Y:S01]  /*aa70*/  STL [R1+0x1558], R248 ;  /* 0x001558f801007387 */ /* 0x000fe20000100800 */
[----:B------:R-:W-:-:S03]  /*aa80*/  @!P3 IMAD.IADD R252, R252, 0x1, -R3 ;  /* 0x00000001fcfcb824 */ /* 0x000fc600078e0a03 */
[----:B------:R1:W-:Y:S04]  /*aa90*/  STL [R1+0x155c], R249 ;  /* 0x00155cf901007387 */ /* 0x0003e80000100800 */
[----:B-1----:R-:W4:Y:S04]  /*aaa0*/  LDL R249, [R1+0x1160] ;  /* 0x0011600001f97983 */ /* 0x002f280000100800 */
[----:B------:R1:W-:Y:S04]  /*aab0*/  STL [R1+0x1560], R250 ;  /* 0x001560fa01007387 */ /* 0x0003e80000100800 */
[----:B-1----:R-:W4:Y:S04]  /*aac0*/  LDL R250, [R1+0x1170] ;  /* 0x0011700001fa7983 */ /* 0x002f280000100800 */
[----:B------:R1:W-:Y:S04]  /*aad0*/  STL [R1+0x1564], R251 ;  /* 0x001564fb01007387 */ /* 0x0003e80000100800 */
[----:B-1----:R-:W4:Y:S01]  /*aae0*/  LDL R251, [R1+0x1164] ;  /* 0x0011640001fb7983 */ /* 0x002f220000100800 */
[----:B--2---:R-:W-:-:S02]  /*aaf0*/  ISETP.GE.AND P0, PT, R2, RZ, PT ;  /* 0x000000ff0200720c */ /* 0x004fc40003f06270 */
[----:B------:R-:W-:-:S04]  /*ab00*/  LEA R2, P1, R126, UR6, 0x2 ;  /* 0x000000067e027c11 */ /* 0x000fc8000f8210ff */
[----:B------:R-:W-:Y:S01]  /*ab10*/  LEA.HI.X.SX32 R3, R126, UR7, 0x2, P1 ;  /* 0x000000077e037c11 */ /* 0x000fe200088f16ff */
[----:B------:R1:W-:Y:S04]  /*ab20*/  STL [R1+0x1538], R2 ;  /* 0x0015380201007387 */ /* 0x0003e80000100800 */
[----:B-1----:R-:W2:Y:S04]  /*ab30*/  LDL R2, [R1+0x115c] ;  /* 0x00115c0001027983 */ /* 0x002ea80000100800 */
[----:B------:R1:W-:Y:S01]  /*ab40*/  STL [R1+0x1534], R3 ;  /* 0x0015340301007387 */ /* 0x0003e20000100800 */
[----:B---3--:R-:W-:-:S02]  /*ab50*/  ISETP.GE.AND P5, PT, R127, RZ, PT ;  /* 0x000000ff7f00720c */ /* 0x008fc40003fa6270 */
[----:B------:R-:W3:Y:S01]  /*ab60*/  LDC.64 R126, c[0x0][0x238] ;  /* 0x00008e00ff7e7b82 */ /* 0x000ee20000000a00 */
[----:B------:R-:W2:Y:S04]  /*ab70*/  LDL R248, [R1+0x117c] ;  /* 0x00117c0001f87983 */ /* 0x000ea80000100800 */
[----:B-1----:R-:W4:Y:S01]  /*ab80*/  LDL R3, [R1+0x1138] ;  /* 0x0011380001037983 */ /* 0x002f220000100800 */
[----:B------:R-:W-:-:S03]  /*ab90*/  ISETP.NE.AND P1, PT, R0, RZ, PT ;  /* 0x000000ff0000720c */ /* 0x000fc60003f25270 */
[----:B---3--:R1:W-:Y:S04]  /*aba0*/  STL [R1+0x153c], R126 ;  /* 0x00153c7e01007387 */ /* 0x0083e80000100800 */
[----:B-1----:R-:W3:Y:S01]  /*abb0*/  LDL R126, [R1+0x1158] ;  /* 0x00115800017e7983 */ /* 0x002ee20000100800 */
[----:B----4-:R-:W-:-:S03]  /*abc0*/  ISETP.GE.AND P2, PT, R3, RZ, PT ;  /* 0x000000ff0300720c */ /* 0x010fc60003f46270 */
[----:B------:R-:W4:Y:S04]  /*abd0*/  LDL.LU R3, [R1+0x24] ;  /* 0x0000240001037983 */ /* 0x000f280000300800 */
[----:B------:R-:W2:Y:S01]  /*abe0*/  LDL.LU R0, [R1+0x1568] ;  /* 0x0015680001007983 */ /* 0x000ea20000300800 */
[----:B------:R-:W-:-:S03]  /*abf0*/  ISETP.GE.AND P3, PT, R7, RZ, PT ;  /* 0x000000ff0700720c */ /* 0x000fc60003f66270 */
[----:B------:R-:W3:Y:S01]  /*ac00*/  LDL R7, [R1+0x1180] ;  /* 0x0011800001077983 */ /* 0x000ee20000100800 */
[----:B----4-:R-:W-:Y:S01]  /*ac10*/  @!P4 IMAD.MOV R3, RZ, RZ, -R3 ;  /* 0x000000ffff03c224 */ /* 0x010fe200078e0a03 */
[----:B------:R-:W-:Y:S01]  /*ac20*/  ISETP.GE.AND P4, PT, R11, RZ, PT ;  /* 0x000000ff0b00720c */ /* 0x000fe20003f86270 */
[----:B--2---:R-:W-:-:S03]  /*ac30*/  @!P0 IMAD.MOV R0, RZ, RZ, -R0 ;  /* 0x000000ffff008224 */ /* 0x004fc600078e0a00 */
[----:B------:R1:W-:Y:S04]  /*ac40*/  STL [R1+0x28], R3 ;  /* 0x0000280301007387 */ /* 0x0003e80000100800 */
[----:B-1----:R-:W2:Y:S04]  /*ac50*/  LDL.LU R3, [R1+0x20] ;  /* 0x0000200001037983 */ /* 0x002ea80000300800 */
[----:B------:R-:W4:Y:S04]  /*ac60*/  LDL R11, [R1+0x1184] ;  /* 0x00118400010b7983 */ /* 0x000f280000100800 */
[----:B------:R1:W-:Y:S04]  /*ac70*/  STL [R1+0x24], R0 ;  /* 0x0000240001007387 */ /* 0x0003e80000100800 */
[----:B-1----:R-:W4:Y:S01]  /*ac80*/  LDL.LU R0, [R1+0x1c] ;  /* 0x00001c0001007983 */ /* 0x002f220000300800 */
[----:B---3--:R-:W-:Y:S01]  /*ac90*/  ISETP.GE.AND P0, PT, R126, RZ, PT ;  /* 0x000000ff7e00720c */ /* 0x008fe20003f06270 */
[----:B--2---:R-:W-:Y:S01]  /*aca0*/  @!P5 IMAD.MOV R3, RZ, RZ, -R3 ;  /* 0x000000ffff03d224 */ /* 0x004fe200078e0a03 */
[----:B------:R-:W-:-:S02]  /*acb0*/  ISETP.GE.AND P5, PT, R2, RZ, PT ;  /* 0x000000ff0200720c */ /* 0x000fc40003fa6270 */
[----:B------:R-:W2:Y:S04]  /*acc0*/  LDL.LU R2, [R1+0x18] ;  /* 0x0000180001027983 */ /* 0x000ea80000300800 */
[----:B------:R-:W-:Y:S01]  /*acd0*/  STL [R1+0x20], R3 ;  /* 0x0000200301007387 */ /* 0x000fe20000100800 */
[----:B----4-:R-:W-:Y:S02]  /*ace0*/  @!P2 IADD3 R0, -R0, RZ, RZ ;  /* 0x000000ff0000a210 */ /* 0x010fe40007ffe1ff */
[----:B------:R-:W-:-:S03]  /*acf0*/  ISETP.GE.AND P2, PT, R249, RZ, PT ;  /* 0x000000fff900720c */ /* 0x000fc60003f46270 */
[----:B------:R1:W-:Y:S04]  /*ad00*/  STL [R1+0x1c], R0 ;  /* 0x00001c0001007387 */ /* 0x0003e80000100800 */
[----:B-1----:R-:W3:Y:S04]  /*ad10*/  LDL.LU R0, [R1+0x14] ;  /* 0x0000140001007983 */ /* 0x002ee80000300800 */
[----:B------:R-:W4:Y:S04]  /*ad20*/  LDL R249, [R1+0x1190] ;  /* 0x0011900001f97983 */ /* 0x000f280000100800 */
[----:B------:R-:W4:Y:S01]  /*ad30*/  LDL.LU R126, [R1+0x10] ;  /* 0x00001000017e7983 */ /* 0x000f220000300800 */
[----:B--2---:R-:W-:-:S05]  /*ad40*/  @!P3 IMAD.MOV R2, RZ, RZ, -R2 ;  /* 0x000000ffff02b224 */ /* 0x004fca00078e0a02 */
[----:B------:R1:W-:Y:S04]  /*ad50*/  STL [R1+0x18], R2 ;  /* 0x0000180201007387 */ /* 0x0003e80000100800 */
[----:B-1----:R-:W2:Y:S01]  /*ad60*/  LDL.LU R2, [R1+0xc] ;  /* 0x00000c0001027983 */ /* 0x002ea20000300800 */
[----:B---3--:R-:W-:Y:S02]  /*ad70*/  @!P4 IMAD.MOV R0, RZ, RZ, -R0 ;  /* 0x000000ffff00c224 */ /* 0x008fe400078e0a00 */
[----:B----4-:R-:W-:-:S03]  /*ad80*/  @!P0 IMAD.MOV R126, RZ, RZ, -R126 ;  /* 0x000000ffff7e8224 */ /* 0x010fc600078e0a7e */
[----:B------:R-:W-:Y:S04]  /*ad90*/  STL [R1+0x14], R0 ;  /* 0x0000140001007387 */ /* 0x000fe80000100800 */
[----:B------:R1:W-:Y:S04]  /*ada0*/  STL [R1+0x1540], R126 ;  /* 0x0015407e01007387 */ /* 0x0003e80000100800 */
[----:B-1----:R-:W3:Y:S04]  /*adb0*/  LDL R126, [R1+0x11a4] ;  /* 0x0011a400017e7983 */ /* 0x002ee80000100800 */
[----:B------:R-:W4:Y:S04]  /*adc0*/  LDL.LU R3, [R1+0x8] ;  /* 0x0000080001037983 */ /* 0x000f280000300800 */
[----:B------:R-:W3:Y:S01]  /*add0*/  LDL R0, [R1+0x11a8] ;  /* 0x0011a80001007983 */ /* 0x000ee20000100800 */
[----:B------:R-:W-:-:S02]  /*ade0*/  ISETP.GE.AND P0, PT, R248, RZ, PT ;  /* 0x000000fff800720c */ /* 0x000fc40003f06270 */
[----:B------:R-:W-:Y:S01]  /*adf0*/  ISETP.GE.AND P3, PT, R251, RZ, PT ;  /* 0x000000fffb00720c */ /* 0x000fe20003f66270 */
[----:B--2---:R-:W-:Y:S01]  /*ae00*/  @!P5 IMAD.MOV R2, RZ, RZ, -R2 ;  /* 0x000000ffff02d224 */ /* 0x004fe200078e0a02 */
[----:B------:R-:W-:-:S04]  /*ae10*/  ISETP.GE.AND P5, PT, R7, RZ, PT ;  /* 0x000000ff0700720c */ /* 0x000fc80003fa6270 */
[----:B------:R1:W-:Y:S04]  /*ae20*/  STL [R1+0x1544], R2 ;  /* 0x0015440201007387 */ /* 0x0003e80000100800 */
[----:B-1----:R-:W2:Y:S04]  /*ae30*/  LDL R2, [R1+0x11a0] ;  /* 0x0011a00001027983 */ /* 0x002ea80000100800 */
[----:B------:R-:W2:Y:S04]  /*ae40*/  LDL.LU R7, [R1+0x4] ;  /* 0x0000040001077983 */ /* 0x000ea80000300800 */
[----:B------:R-:W2:Y:S01]  /*ae50*/  LDL R248, [R1+0x11ac] ;  /* 0x0011ac0001f87983 */ /* 0x000ea20000100800 */
[----:B----4-:R-:W-:Y:S01]  /*ae60*/  @!P2 IMAD.MOV R3, RZ, RZ, -R3 ;  /* 0x000000ffff03a224 */ /* 0x010fe200078e0a03 */
[----:B------:R-:W-:-:S04]  /*ae70*/  ISETP.GE.AND P2, PT, R11, RZ, PT ;  /* 0x000000ff0b00720c */ /* 0x000fc80003f46270 */
[----:B------:R1:W-:Y:S04]  /*ae80*/  STL [R1+0x1548], R3 ;  /* 0x0015480301007387 */ /* 0x0003e80000100800 */
[----:B------:R-:W4:Y:S04]  /*ae90*/  LDL R251, [R1+0x11b4] ;  /* 0x0011b40001fb7983 */ /* 0x000f280000100800 */
[----:B-1----:R-:W4:Y:S04]  /*aea0*/  LDL R3, [R1+0x118c] ;  /* 0x00118c0001037983 */ /* 0x002f280000100800 */
[----:B------:R-:W4:Y:S01]  /*aeb0*/  LDL.LU R11, [R1] ;  /* 0x00000000010b7983 */ /* 0x000f220000300800 */
[----:B------:R-:W-:-:S03]  /*aec0*/  ISETP.GE.AND P4, PT, R250, RZ, PT ;  /* 0x000000fffa00720c */ /* 0x000fc60003f86270 */
[----:B------:R-:W4:Y:S01]  /*aed0*/  LDL R250, [R1+0x11c0] ;  /* 0x0011c00001fa7983 */ /* 0x000f220000100800 */
[----:B------:R-:W-:Y:S01]  /*aee0*/  @!P0 IMAD.MOV R4, RZ, RZ, -R4 ;  /* 0x000000ffff048224 */ /* 0x000fe200078e0a04 */
[----:B------:R-:W-:Y:S01]  /*aef0*/  @!P5 IADD3 R5, -R5, RZ, RZ ;  /* 0x000000ff0505d210 */ /* 0x000fe20007ffe1ff */
[----:B------:R-:W-:Y:S01]  /*af00*/  @!P2 IMAD.MOV R6, RZ, RZ, -R6 ;  /* 0x000000ffff06a224 */ /* 0x000fe200078e0a06 */
[----:B---3--:R-:W-:Y:S02]  /*af10*/  ISETP.GE.AND P5, PT, R126, RZ, PT ;  /* 0x000000ff7e00720c */ /* 0x008fe40003fa6270 */
[----:B------:R-:W-:Y:S01]  /*af20*/  ISETP.GE.AND P2, PT, R0, RZ, PT ;  /* 0x000000ff0000720c */ /* 0x000fe20003f46270 */
[----:B--2---:R-:W-:-:S05]  /*af30*/  @!P3 IMAD.MOV R7, RZ, RZ, -R7 ;  /* 0x000000ffff07b224 */ /* 0x004fca00078e0a07 */
[----:B------:R1:W-:Y:S01]  /*af40*/  STL [R1+0x154c], R7 ;  /* 0x00154c0701007387 */ /* 0x0003e20000100800 */
[----:B------:R-:W-:Y:S02]  /*af50*/  ISETP.GE.AND P0, PT, R2, RZ, PT ;  /* 0x000000ff0200720c */ /* 0x000fe40003f06270 */
[----:B----4-:R-:W-:Y:S02]  /*af60*/  ISETP.GE.AND P3, PT, R3, RZ, PT ;  /* 0x000000ff0300720c */ /* 0x010fe40003f66270 */
[----:B------:R-:W2:Y:S01]  /*af70*/  LDL R3, [R1+0x11c8] ;  /* 0x0011c80001037983 */ /* 0x000ea20000100800 */
[----:B------:R-:W-:Y:S01]  /*af80*/  @!P4 IMAD.MOV R11, RZ, RZ, -R11 ;  /* 0x000000ffff0bc224 */ /* 0x000fe200078e0a0b */
[----:B------:R-:W-:-:S04]  /*af90*/  ISETP.GE.AND P4, PT, R249, RZ, PT ;  /* 0x000000fff900720c */ /* 0x000fc80003f86270 */
[----:B------:R-:W-:Y:S04]  /*afa0*/  STL [R1+0x1550], R11 ;  /* 0x0015500b01007387 */ /* 0x000fe80000100800 */
[----:B------:R-:W3:Y:S04]  /*afb0*/  LDL R249, [R1+0x11cc] ;  /* 0x0011cc0001f97983 */ /* 0x000ee80000100800 */
[----:B------:R4:W-:Y:S04]  /*afc0*/  STL [R1+0x1554], R4 ;  /* 0x0015540401007387 */ /* 0x0009e80000100800 */
[----:B------:R-:W4:Y:S04]  /*afd0*/  LDL R2, [R1+0x11d4] ;  /* 0x0011d40001027983 */ /* 0x000f280000100800 */
[----:B------:R-:W4:Y:S04]  /*afe0*/  LDL R126, [R1+0x11dc] ;  /* 0x0011dc00017e7983 */ /* 0x000f280000100800 */
[----:B------:R-:W4:Y:S01]  /*aff0*/  LDL R0, [R1+0x11e4] ;  /* 0x0011e40001007983 */ /* 0x000f220000100800 */
[----:B------:R-:W-:Y:S01]  /*b000*/  @!P3 IMAD.MOV R8, RZ, RZ, -R8 ;  /* 0x000000ffff08b224 */ /* 0x000fe200078e0a08 */
[----:B------:R-:W-:-:S02]  /*b010*/  ISETP.GE.AND P3, PT, R248, RZ, PT ;  /* 0x000000fff800720c */ /* 0x000fc40003f66270 */
[----:B------:R-:W4:Y:S01]  /*b020*/  LDL R248, [R1+0x11e8] ;  /* 0x0011e80001f87983 */ /* 0x000f220000100800 */
[----:B------:R-:W-:Y:S01]  /*b030*/  @!P4 IMAD.MOV R9, RZ, RZ, -R9 ;  /* 0x000000ffff09c224 */ /* 0x000fe200078e0a09 */
[----:B------:R-:W-:Y:S01]  /*b040*/  ISETP.GE.AND P4, PT, R251, RZ, PT ;  /* 0x000000fffb00720c */ /* 0x000fe20003f86270 */
[----:B------:R-:W-:Y:S01]  /*b050*/  @!P0 IMAD.MOV R10, RZ, RZ, -R10 ;  /* 0x000000ffff0a8224 */ /* 0x000fe200078e0a0a */
[----:B------:R-:W-:Y:S01]  /*b060*/  ISETP.GE.AND P0, PT, R250, RZ, PT ;  /* 0x000000fffa00720c */ /* 0x000fe20003f06270 */
[----:B------:R-:W-:Y:S01]  /*b070*/  @!P5 IMAD.MOV R12, RZ, RZ, -R12 ;  /* 0x000000ffff0cd224 */ /* 0x000fe200078e0a0c */
[----:B------:R-:W4:Y:S04]  /*b080*/  LDL R251, [R1+0x11ec] ;  /* 0x0011ec0001fb7983 */ /* 0x000f280000100800 */
[----:B------:R-:W4:Y:S01]  /*b090*/  LDL R250, [R1+0x11f4] ;  /* 0x0011f40001fa7983 */ /* 0x000f220000100800 */
[----:B------:R-:W-:-:S02]  /*b0a0*/  @!P2 IMAD.MOV R13, RZ, RZ, -R13 ;  /* 0x000000ffff0da224 */ /* 0x000fc400078e0a0d */
[----:B------:R-:W-:Y:S01]  /*b0b0*/  @!P3 IMAD.MOV R14, RZ, RZ, -R14 ;  /* 0x000000ffff0eb224 */ /* 0x000fe200078e0a0e */
[----:B-1----:R-:W4:Y:S01]  /*b0c0*/  LDL R7, [R1+0x119c] ;  /* 0x00119c0001077983 */ /* 0x002f220000100800 */
[----:B------:R-:W-:Y:S02]  /*b0d0*/  @!P4 IMAD.MOV R15, RZ, RZ, -R15 ;  /* 0x000000ffff0fc224 */ /* 0x000fe400078e0a0f */
[----:B------:R-:W-:Y:S02]  /*b0e0*/  @!P0 IADD3 R16, -R16, RZ, RZ ;  /* 0x000000ff10108210 */ /* 0x000fe40007ffe1ff */
[----:B--2---:R-:W-:Y:S02]  /*b0f0*/  ISETP.GE.AND P5, PT, R3, RZ, PT ;  /* 0x000000ff0300720c */ /* 0x004fe40003fa6270 */
[----:B------:R-:W2:Y:S01]  /*b100*/  LDL R3, [R1+0x11fc] ;  /* 0x0011fc0001037983 */ /* 0x000ea20000100800 */
[----:B---3--:R-:W-:-:S03]  /*b110*/  ISETP.GE.AND P2, PT, R249, RZ, PT ;  /* 0x000000fff900720c */ /* 0x008fc60003f46270 */
[----:B------:R-:W3:Y:S01]  /*b120*/  LDL R249, [R1+0x1208] ;  /* 0x0012080001f97983 */ /* 0x000ee20000100800 */
[----:B----4-:R-:W-:-:S03]  /*b130*/  ISETP.GE.AND P3, PT, R2, RZ, PT ;  /* 0x000000ff0200720c */ /* 0x010fc60003f66270 */
[----:B------:R-:W4:Y:S01]  /*b140*/  LDL R2, [R1+0x120c] ;  /* 0x00120c0001027983 */ /* 0x000f220000100800 */
[----:B------:R-:W-:-:S03]  /*b150*/  ISETP.GE.AND P4, PT, R126, RZ, PT ;  /* 0x000000ff7e00720c */ /* 0x000fc60003f86270 */
[----:B------:R-:W4:Y:S01]  /*b160*/  LDL R126, [R1+0x1210] ;  /* 0x00121000017e7983 */ /* 0x000f220000100800 */
[----:B------:R-:W-:-:S03]  /*b170*/  ISETP.GE.AND P0, PT, R0, RZ, PT ;  /* 0x000000ff0000720c */ /* 0x000fc60003f06270 */
[----:B------:R-:W4:Y:S01]  /*b180*/  LDL R0, [R1+0x1214] ;  /* 0x0012140001007983 */ /* 0x000f220000100800 */
[----:B------:R-:W-:Y:S01]  /*b190*/  @!P5 IMAD.MOV R17, RZ, RZ, -R17 ;  /* 0x000000ffff11d224 */ /* 0x000fe200078e0a11 */
[----:B------:R-:W-:Y:S02]  /*b1a0*/  ISETP.GE.AND P5, PT, R248, RZ, PT ;  /* 0x000000fff800720c */ /* 0x000fe40003fa6270 */
[----:B------:R-:W4:Y:S01]  /*b1b0*/  LDL R248, [R1+0x121c] ;  /* 0x00121c0001f87983 */ /* 0x000f220000100800 */
[----:B------:R-:W-:Y:S02]  /*b1c0*/  @!P2 IMAD.MOV R18, RZ, RZ, -R18 ;  /* 0x000000ffff12a224 */ /* 0x000fe400078e0a12 */
[----:B------:R-:W-:Y:S01]  /*b1d0*/  @!P3 IMAD.MOV R19, RZ, RZ, -R19 ;  /* 0x000000ffff13b224 */ /* 0x000fe200078e0a13 */
[----:B------:R-:W-:Y:S01]  /*b1e0*/  ISETP.GE.AND P2, PT, R251, RZ, PT ;  /* 0x000000fffb00720c */ /* 0x000fe20003f46270 */
[----:B------:R-:W-:Y:S01]  /*b1f0*/  @!P4 IMAD.MOV R20, RZ, RZ, -R20 ;  /* 0x000000ffff14c224 */ /* 0x000fe200078e0a14 */
[----:B------:R-:W4:Y:S01]  /*b200*/  LDL R251, [R1+0x1230] ;  /* 0x0012300001fb7983 */ /* 0x000f220000100800 */
[----:B------:R-:W-:-:S03]  /*b210*/  ISETP.GE.AND P3, PT, R250, RZ, PT ;  /* 0x000000fffa00720c */ /* 0x000fc60003f66270 */
[----:B------:R-:W4:Y:S01]  /*b220*/  LDL R250, [R1+0x1234] ;  /* 0x0012340001fa7983 */ /* 0x000f220000100800 */
[----:B------:R-:W-:Y:S02]  /*b230*/  @!P0 IMAD.MOV R21, RZ, RZ, -R21 ;  /* 0x000000ffff158224 */ /* 0x000fe400078e0a15 */
[----:B------:R-:W-:-:S04]  /*b240*/  @!P5 IMAD.MOV R22, RZ, RZ, -R22 ;  /* 0x000000ffff16d224 */ /* 0x000fc800078e0a16 */
[----:B------:R-:W-:-:S03]  /*b250*/  @!P2 IMAD.MOV R23, RZ, RZ, -R23 ;  /* 0x000000ffff17a224 */ /* 0x000fc600078e0a17 */
[----:B------:R-:W-:Y:S01]  /*b260*/  @!P3 IMAD.MOV R24, RZ, RZ, -R24 ;  /* 0x000000ffff18b224 */ /* 0x000fe200078e0a18 */
        /* <DEDUP_REMOVED lines=10> */
[----:B------:R-:W-:Y:S02]  /*b310*/  @!P4 IADD3 R25, -R25, RZ, RZ ;  /* 0x000000ff1919c210 */ /* 0x000fe40007ffe1ff */
        /* <DEDUP_REMOVED lines=26> */
[----:B------:R-:W-:Y:S01]  /*b4c0*/  @!P3 IADD3 R34, -R34, RZ, RZ ;  /* 0x000000ff2222b210 */ /* 0x000fe20007ffe1ff */
[----:B------:R-:W-:Y:S02]  /*b4d0*/  @!P4 IMAD.MOV R35, RZ, RZ, -R35 ;  /* 0x000000ffff23c224 */ /* 0x000fe400078e0a23 */
[----:B------:R-:W-:Y:S01]  /*b4e0*/  @!P0 IMAD.MOV R36, RZ, RZ, -R36 ;  /* 0x000000ffff248224 */ /* 0x000fe200078e0a24 */
[----:B------:R-:W-:Y:S02]  /*b4f0*/  ISETP.GE.AND P3, PT, R251, RZ, PT ;  /* 0x000000fffb00720c */ /* 0x000fe40003f66270 */
        /* <DEDUP_REMOVED lines=20> */
[----:B------:R-:W-:Y:S01]  /*b640*/  @!P5 IMAD.MOV R42, RZ, RZ, -R42 ;  /* 0x000000ffff2ad224 */ /* 0x000fe200078e0a2a */
[----:B------:R-:W-:Y:S01]  /*b650*/  @!P2 IADD3 R43, -R43, RZ, RZ ;  /* 0x000000ff2b2ba210 */ /* 0x000fe20007ffe1ff */
        /* <DEDUP_REMOVED lines=47> */
[----:B------:R-:W-:Y:S02]  /*b950*/  @!P3 IMAD.MOV R59, RZ, RZ, -R59 ;  /* 0x000000ffff3bb224 */ /* 0x000fe400078e0a3b */
[----:B------:R-:W-:Y:S01]  /*b960*/  @!P4 IMAD.MOV R60, RZ, RZ, -R60 ;  /* 0x000000ffff3cc224 */ /* 0x000fe200078e0a3c */
[----:B------:R-:W-:-:S02]  /*b970*/  ISETP.GE.AND P2, PT, R251, RZ, PT ;  /* 0x000000fffb00720c */ /* 0x000fc40003f46270 */
[----:B------:R-:W4:Y:S01]  /*b980*/  LDL R251, [R1+0x1348] ;  /* 0x0013480001fb7983 */ /* 0x000f220000100800 */
[----:B------:R-:W-:-:S03]  /*b990*/  ISETP.GE.AND P3, PT, R250, RZ, PT ;  /* 0x000000fffa00720c */ /* 0x000fc60003f66270 */
[----:B------:R-:W4:Y:S01]  /*b9a0*/  LDL R250, [R1+0x134c] ;  /* 0x00134c0001fa7983 */ /* 0x000f220000100800 */
[----:B------:R-:W-:Y:S01]  /*b9b0*/  @!P0 IADD3 R61, -R61, RZ, RZ ;  /* 0x000000ff3d3d8210 */ /* 0x000fe20007ffe1ff */
[----:B------:R-:W-:-:S05]  /*b9c0*/  @!P5 IMAD.MOV R62, RZ, RZ, -R62 ;  /* 0x000000ffff3ed224 */ /* 0x000fca00078e0a3e */
        /* <DEDUP_REMOVED lines=22> */
[----:B------:R-:W-:Y:S01]  /*bb30*/  @!P3 IMAD.MOV R69, RZ, RZ, -R69 ;  /* 0x000000ffff45b224 */ /* 0x000fe200078e0a45 */
[----:B------:R-:W-:-:S05]  /*bb40*/  @!P4 IADD3 R70, -R70, RZ, RZ ;  /* 0x000000ff4646c210 */ /* 0x000fca0007ffe1ff */
        /* <DEDUP_REMOVED lines=22> */
[----:B------:R-:W-:Y:S02]  /*bcb0*/  @!P5 IMAD.MOV R77, RZ, RZ, -R77 ;  /* 0x000000ffff4dd224 */ /* 0x000fe400078e0a4d */
[----:B------:R-:W-:-:S04]  /*bcc0*/  @!P2 IMAD.MOV R78, RZ, RZ, -R78 ;  /* 0x000000ffff4ea224 */ /* 0x000fc800078e0a4e */
[----:B------:R-:W-:-:S03]  /*bcd0*/  @!P3 IADD3 R79, -R79, RZ, RZ ;  /* 0x000000ff4f4fb210 */ /* 0x000fc60007ffe1ff */
        /* <DEDUP_REMOVED lines=23> */
[----:B------:R-:W-:-:S03]  /*be50*/  @!P5 IMAD.MOV R87, RZ, RZ, -R87 ;  /* 0x000000ffff57d224 */ /* 0x000fc600078e0a57 */
        /* <DEDUP_REMOVED lines=431> */
[----:B------:R-:W-:Y:S01]  /*d950*/  @!P0 IMAD.MOV R233, RZ, RZ, -R233 ;  /* 0x000000ffffe98224 */ /* 0x000fe200078e0ae9 */
[----:B--2---:R-:W-:Y:S02]  /*d960*/  ISETP.GE.AND P2, PT, R3, RZ, PT ;  /* 0x000000ff0300720c */ /* 0x004fe40003f46270 */
[----:B------:R-:W2:Y:S01]  /*d970*/  LDL R3, [R1+0x116c] ;  /* 0x00116c0001037983 */ /* 0x000ea20000100800 */
[----:B---3--:R-:W-:-:S03]  /*d980*/  ISETP.GE.AND P3, PT, R249, RZ, PT ;  /* 0x000000fff900720c */ /* 0x008fc60003f66270 */
[----:B------:R-:W3:Y:S07]  /*d990*/  LDL R249, [R1+0x1174] ;  /* 0x0011740001f97983 */ /* 0x000eee0000100800 */
[----:B------:R-:W-:Y:S01]  /*d9a0*/  @!P2 IMAD.MOV R235, RZ, RZ, -R235 ;  /* 0x000000ffffeba224 */ /* 0x000fe200078e0aeb */
[----:B----4-:R-:W-:Y:S02]  /*d9b0*/  ISETP.GE.AND P4, PT, R2, RZ, PT ;  /* 0x000000ff0200720c */ /* 0x010fe40003f86270 */
        /* <DEDUP_REMOVED lines=8> */
[----:B------:R-:W-:Y:S02]  /*da40*/  @!P5 IADD3 R234, -R234, RZ, RZ ;  /* 0x000000ffeaead210 */ /* 0x000fe40007ffe1ff */
[----:B------:R-:W-:Y:S01]  /*da50*/  ISETP.GE.AND P5, PT, R7, RZ, PT ;  /* 0x000000ff0700720c */ /* 0x000fe20003fa6270 */
[----:B------:R-:W-:Y:S02]  /*da60*/  @!P4 IMAD.MOV R237, RZ, RZ, -R237 ;  /* 0x000000ffffedc224 */ /* 0x000fe400078e0aed */
[----:B------:R-:W-:Y:S01]  /*da70*/  @!P0 IMAD.MOV R238, RZ, RZ, -R238 ;  /* 0x000000ffffee8224 */ /* 0x000fe200078e0aee */
[----:B------:R-:W-:-:S02]  /*da80*/  ISETP.GE.AND P4, PT, R251, RZ, PT ;  /* 0x000000fffb00720c */ /* 0x000fc40003f86270 */
[----:B------:R-:W4:Y:S01]  /*da90*/  LDL R251, [R1+0x1148] ;  /* 0x0011480001fb7983 */ /* 0x000f220000100800 */
[----:B------:R-:W-:Y:S01]  /*daa0*/  ISETP.GE.AND P0, PT, R250, RZ, PT ;  /* 0x000000fffa00720c */ /* 0x000fe20003f06270 */
[----:B------:R-:W-:Y:S02]  /*dab0*/  @!P2 IMAD.MOV R240, RZ, RZ, -R240 ;  /* 0x000000fffff0a224 */ /* 0x000fe400078e0af0 */
[----:B------:R-:W4:Y:S03]  /*dac0*/  LDL R250, [R1+0x1144] ;  /* 0x0011440001fa7983 */ /* 0x000f260000100800 */
[----:B------:R-:W-:Y:S02]  /*dad0*/  @!P5 IMAD.MOV R239, RZ, RZ, -R239 ;  /* 0x000000ffffefd224 */ /* 0x000fe400078e0aef */
[----:B------:R-:W-:Y:S02]  /*dae0*/  @!P3 IMAD.MOV R241, RZ, RZ, -R241 ;  /* 0x000000fffff1b224 */ /* 0x000fe400078e0af1 */
[----:B------:R-:W-:-:S03]  /*daf0*/  @!P4 IMAD.MOV R242, RZ, RZ, -R242 ;  /* 0x000000fffff2c224 */ /* 0x000fc600078e0af2 */
[----:B------:R-:W-:Y:S02]  /*db00*/  @!P0 IADD3 R243, -R243, RZ, RZ ;  /* 0x000000fff3f38210 */ /* 0x000fe40007ffe1ff */
[----:B--2---:R-:W-:Y:S02]  /*db10*/  ISETP.GE.AND P2, PT, R3, RZ, PT ;  /* 0x000000ff0300720c */ /* 0x004fe40003f46270 */
[----:B---3--:R-:W-:Y:S02]  /*db20*/  ISETP.GE.AND P5, PT, R249, RZ, PT ;  /* 0x000000fff900720c */ /* 0x008fe40003fa6270 */
[----:B------:R-:W2:Y:S04]  /*db30*/  LDL R249, [R1+0x1140] ;  /* 0x0011400001f97983 */ /* 0x000ea80000100800 */
[----:B------:R-:W3:Y:S01]  /*db40*/  LDL.LU R4, [R1+0x28] ;  /* 0x0000280001047983 */ /* 0x000ee20000300800 */
[----:B----4-:R-:W-:-:S03]  /*db50*/  ISETP.GE.AND P3, PT, R2, RZ, PT ;  /* 0x000000ff0200720c */ /* 0x010fc60003f66270 */
[----:B------:R-:W4:Y:S01]  /*db60*/  LDL.LU R11, [R1+0x24] ;  /* 0x00002400010b7983 */ /* 0x000f220000300800 */
[----:B------:R-:W-:-:S03]  /*db70*/  ISETP.GE.AND P4, PT, R126, RZ, PT ;  /* 0x000000ff7e00720c */ /* 0x000fc60003f86270 */
[----:B------:R-:W4:Y:S01]  /*db80*/  LDL.LU R7, [R1+0x20] ;  /* 0x0000200001077983 */ /* 0x000f220000300800 */
[----:B------:R-:W-:-:S03]  /*db90*/  ISETP.GE.AND P0, PT, R0, RZ, PT ;  /* 0x000000ff0000720c */ /* 0x000fc60003f06270 */
[----:B------:R-:W4:Y:S01]  /*dba0*/  LDL.LU R3, [R1+0x1c] ;  /* 0x00001c0001037983 */ /* 0x000f220000300800 */
[----:B------:R-:W-:-:S03]  /*dbb0*/  IMAD.MOV.U32 R0, RZ, RZ, R247 ;  /* 0x000000ffff007224 */ /* 0x000fc600078e00f7 */
[----:B------:R-:W4:Y:S04]  /*dbc0*/  LDL.LU R2, [R1+0x18] ;  /* 0x0000180001027983 */ /* 0x000f280000300800 */
[----:B------:R-:W4:Y:S04]  /*dbd0*/  LDL.LU R126, [R1+0x14] ;  /* 0x00001400017e7983 */ /* 0x000f280000300800 */
[----:B------:R-:W3:Y:S01]  /*dbe0*/  LDL R247, [R1+0xcec] ;  /* 0x000cec0001f77983 */ /* 0x000ee20000100800 */
[----:B------:R-:W-:Y:S01]  /*dbf0*/  @!P5 IMAD.MOV R244, RZ, RZ, -R244 ;  /* 0x000000fffff4d224 */ /* 0x000fe200078e0af4 */
[----:B------:R-:W-:-:S02]  /*dc00*/  ISETP.GE.AND P5, PT, R248, RZ, PT ;  /* 0x000000fff800720c */ /* 0x000fc40003fa6270 */
[----:B------:R-:W1:Y:S01]  /*dc10*/  S2R R248, SR_TID.X ;  /* 0x0000000000f87919 */ /* 0x000e620000002100 */
[----:B------:R-:W-:Y:S01]  /*dc20*/  @!P2 IMAD.MOV R245, RZ, RZ, -R245 ;  /* 0x000000fffff5a224 */ /* 0x000fe200078e0af5 */
[----:B------:R-:W-:Y:S01]  /*dc30*/  ISETP.GE.AND P2, PT, R251, RZ, PT ;  /* 0x000000fffb00720c */ /* 0x000fe20003f46270 */
[----:B------:R-:W-:Y:S01]  /*dc40*/  @!P3 IMAD.MOV R246, RZ, RZ, -R246 ;  /* 0x000000fffff6b224 */ /* 0x000fe200078e0af6 */
[----:B------:R-:W4:Y:S01]  /*dc50*/  LDL.LU R251, [R1+0x1564] ;  /* 0x0015640001fb7983 */ /* 0x000f220000300800 */
[----:B------:R-:W-:Y:S01]  /*dc60*/  ISETP.GE.AND P3, PT, R250, RZ, PT ;  /* 0x000000fffa00720c */ /* 0x000fe20003f66270 */
[----:B------:R-:W-:Y:S02]  /*dc70*/  @!P4 IMAD.MOV R0, RZ, RZ, -R0 ;  /* 0x000000ffff00c224 */ /* 0x000fe400078e0a00 */
[----:B------:R-:W4:Y:S01]  /*dc80*/  LDL.LU R250, [R1+0x1560] ;  /* 0x0015600001fa7983 */ /* 0x000f220000300800 */
[----:B-1----:R-:W-:-:S05]  /*dc90*/  LOP3.LUT R248, R248, 0x7f, RZ, 0xc0, !PT ;  /* 0x0000007ff8f87812 */ /* 0x002fca00078ec0ff */
[----:B------:R-:W-:Y:S01]  /*dca0*/  IMAD R127, R248, R127, RZ ;  /* 0x0000007ff87f7224 */ /* 0x000fe200078e02ff */
[----:B--2---:R-:W-:Y:S02]  /*dcb0*/  ISETP.GE.AND P4, PT, R249, RZ, PT ;  /* 0x000000fff900720c */ /* 0x004fe40003f86270 */
[----:B------:R-:W2:Y:S04]  /*dcc0*/  LDL.LU R249, [R1+0x155c] ;  /* 0x00155c0001f97983 */ /* 0x000ea80000300800 */
[----:B------:R-:W2:Y:S01]  /*dcd0*/  LDL.LU R248, [R1+0x1558] ;  /* 0x0015580001f87983 */ /* 0x000ea20000300800 */
[----:B---3--:R-:W-:-:S04]  /*dce0*/  LOP3.LUT R247, RZ, R247, RZ, 0x33, !PT ;  /* 0x000000f7fff77212 */ /* 0x008fc800078e33ff */
[C---:B------:R-:W-:Y:S02]  /*dcf0*/  SEL R4, R247.reuse, R4, !P1 ;  /* 0x00000004f7047207 */ /* 0x040fe40004800000 */
[C---:B----4-:R-:W-:Y:S02]  /*dd00*/  SEL R11, R247.reuse, R11, !P1 ;  /* 0x0000000bf70b7207 */ /* 0x050fe40004800000 */
[C---:B------:R-:W-:Y:S01]  /*dd10*/  SEL R7, R247.reuse, R7, !P1 ;  /* 0x00000007f7077207 */ /* 0x040fe20004800000 */
[----:B------:R1:W-:Y:S01]  /*dd20*/  STL [R1+0xd8], R4 ;  /* 0x0000d80401007387 */ /* 0x0003e20000100800 */
[C---:B------:R-:W-:Y:S02]  /*dd30*/  SEL R3, R247.reuse, R3, !P1 ;  /* 0x00000003f7037207 */ /* 0x040fe40004800000 */
[C---:B------:R-:W-:Y:S02]  /*dd40*/  SEL R2, R247.reuse, R2, !P1 ;  /* 0x00000002f7027207 */ /* 0x040fe40004800000 */
[----:B------:R-:W-:Y:S01]  /*dd50*/  SEL R126, R247, R126, !P1 ;  /* 0x0000007ef77e7207 */ /* 0x000fe20004800000 */
[----:B-1----:R-:W3:Y:S04]  /*dd60*/  LDL.LU R4, [R1+0x1554] ;  /* 0x0015540001047983 */ /* 0x002ee80000300800 */
[----:B------:R1:W-:Y:S04]  /*dd70*/  STL [R1+0x24], R11 ;  /* 0x0000240b01007387 */ /* 0x0003e80000100800 */
[----:B-1----:R-:W4:Y:S04]  /*dd80*/  LDL.LU R11, [R1+0x1550] ;  /* 0x00155000010b7983 */ /* 0x002f280000300800 */
[----:B------:R1:W-:Y:S04]  /*dd90*/  STL [R1+0xd4], R7 ;  /* 0x0000d40701007387 */ /* 0x0003e80000100800 */
[----:B-1----:R-:W2:Y:S04]  /*dda0*/  LDL.LU R7, [R1+0x154c] ;  /* 0x00154c0001077983 */ /* 0x002ea80000300800 */
[----:B------:R1:W-:Y:S04]  /*ddb0*/  STL [R1+0xd0], R3 ;  /* 0x0000d00301007387 */ /* 0x0003e80000100800 */
[----:B-1----:R-:W2:Y:S04]  /*ddc0*/  LDL.LU R3, [R1+0x1548] ;  /* 0x0015480001037983 */ /* 0x002ea80000300800 */
[----:B------:R1:W-:Y:S04]  /*ddd0*/  STL [R1+0xcc], R2 ;  /* 0x0000cc0201007387 */ /* 0x0003e80000100800 */
[----:B-1----:R-:W2:Y:S04]  /*dde0*/  LDL.LU R2, [R1+0x1544] ;  /* 0x0015440001027983 */ /* 0x002ea80000300800 */
[----:B------:R1:W-:Y:S04]  /*ddf0*/  STL [R1+0xc8], R126 ;  /* 0x0000c87e01007387 */ /* 0x0003e80000100800 */
[----:B-1----:R-:W2:Y:S01]  /*de00*/  LDL.LU R126, [R1+0x1540] ;  /* 0x00154000017e7983 */ /* 0x002ea20000300800 */
[----:B------:R-:W-:Y:S01]  /*de10*/  @!P2 IMAD.MOV R250, RZ, RZ, -R250 ;  /* 0x000000fffffaa224 */ /* 0x000fe200078e0afa */
[----:B------:R-:W-:Y:S01]  /*de20*/  @!P3 IADD3 R251, -R251, RZ, RZ ;  /* 0x000000fffbfbb210 */ /* 0x000fe20007ffe1ff */
[----:B------:R-:W-:Y:S01]  /*de30*/  @!P4 IMAD.MOV R252, RZ, RZ, -R252 ;  /* 0x000000fffffcc224 */ /* 0x000fe200078e0afc */
[----:B------:R-:W-:-:S02]  /*de40*/  SEL R80, R247, R80, !P1 ;  /* 0x00000050f7507207 */ /* 0x000fc40004800000 */
[C---:B------:R-:W-:Y:S02]  /*de50*/  SEL R81, R247.reuse, R81, !P1 ;  /* 0x00000051f7517207 */ /* 0x040fe40004800000 */
[C---:B------:R-:W-:Y:S02]  /*de60*/  SEL R82, R247.reuse, R82, !P1 ;  /* 0x00000052f7527207 */ /* 0x040fe40004800000 */
[C---:B------:R-:W-:Y:S02]  /*de70*/  SEL R83, R247.reuse, R83, !P1 ;  /* 0x00000053f7537207 */ /* 0x040fe40004800000 */
[C---:B------:R-:W-:Y:S02]  /*de80*/  SEL R84, R247.reuse, R84, !P1 ;  /* 0x00000054f7547207 */ /* 0x040fe40004800000 */
[C---:B------:R-:W-:Y:S02]  /*de90*/  SEL R85, R247.reuse, R85, !P1 ;  /* 0x00000055f7557207 */ /* 0x040fe40004800000 */
        /* <DEDUP_REMOVED lines=47> */
[C---:B---3--:R-:W-:Y:S02]  /*e190*/  SEL R4, R247.reuse, R4, !P1 ;  /* 0x00000004f7047207 */ /* 0x048fe40004800000 */
[----:B----4-:R-:W-:-:S02]  /*e1a0*/  SEL R11, R247, R11, !P1 ;  /* 0x0000000bf70b7207 */ /* 0x010fc40004800000 */
[C---:B--2---:R-:W-:Y:S02]  /*e1b0*/  SEL R7, R247.reuse, R7, !P1 ;  /* 0x00000007f7077207 */ /* 0x044fe40004800000 */
[C---:B------:R-:W-:Y:S02]  /*e1c0*/  SEL R3, R247.reuse, R3, !P1 ;  /* 0x00000003f7037207 */ /* 0x040fe40004800000 */
[C---:B------:R-:W-:Y:S02]  /*e1d0*/  SEL R2, R247.reuse, R2, !P1 ;  /* 0x00000002f7027207 */ /* 0x040fe40004800000 */
[----:B------:R-:W-:-:S05]  /*e1e0*/  SEL R126, R247, R126, !P1 ;  /* 0x0000007ef77e7207 */ /* 0x000fca0004800000 */
[----:B------:R1:W-:Y:S04]  /*e1f0*/  STL [R1+0xc4], R126 ;  /* 0x0000c47e01007387 */ /* 0x0003e80000100800 */
[----:B-1----:R-:W2:Y:S04]  /*e200*/  LDL.LU R126, [R1+0x153c] ;  /* 0x00153c00017e7983 */ /* 0x002ea80000300800 */
[----:B------:R1:W-:Y:S04]  /*e210*/  STL [R1+0xc0], R2 ;  /* 0x0000c00201007387 */ /* 0x0003e80000100800 */
[----:B-1----:R-:W3:Y:S04]  /*e220*/  LDL.LU R2, [R1+0x1538] ;  /* 0x0015380001027983 */ /* 0x002ee80000300800 */
[----:B------:R1:W-:Y:S04]  /*e230*/  STL [R1+0xbc], R3 ;  /* 0x0000bc0301007387 */ /* 0x0003e80000100800 */
[----:B-1----:R-:W3:Y:S04]  /*e240*/  LDL.LU R3, [R1+0x1534] ;  /* 0x0015340001037983 */ /* 0x002ee80000300800 */
[----:B------:R1:W-:Y:S04]  /*e250*/  STL [R1+0xb8], R7 ;  /* 0x0000b80701007387 */ /* 0x0003e80000100800 */
[----:B-1----:R-:W4:Y:S04]  /*e260*/  LDL.LU R7, [R1+0x1530] ;  /* 0x0015300001077983 */ /* 0x002f280000300800 */
[----:B------:R1:W-:Y:S04]  /*e270*/  STL [R1+0xb4], R11 ;  /* 0x0000b40b01007387 */ /* 0x0003e80000100800 */
[----:B-1----:R-:W2:Y:S04]  /*e280*/  LDL.LU R11, [R1+0x152c] ;  /* 0x00152c00010b7983 */ /* 0x002ea80000300800 */
[----:B------:R1:W-:Y:S02]  /*e290*/  STL [R1+0xb0], R4 ;  /* 0x0000b00401007387 */ /* 0x0003e40000100800 */
[----:B-1----:R-:W-:-:S02]  /*e2a0*/  SEL R4, R247, R5, !P1 ;  /* 0x00000005f7047207 */ /* 0x002fc40004800000 */
[----:B------:R-:W-:-:S03]  /*e2b0*/  SEL R5, R247, R6, !P1 ;  /* 0x00000006f7057207 */ /* 0x000fc60004800000 */
[----:B------:R1:W-:Y:S01]  /*e2c0*/  STL [R1+0xac], R4 ;  /* 0x0000ac0401007387 */ /* 0x0003e20000100800 */
[----:B------:R-:W-:-:S03]  /*e2d0*/  SEL R6, R247, R9, !P1 ;  /* 0x00000009f7067207 */ /* 0x000fc60004800000 */
[----:B------:R1:W-:Y:S02]  /*e2e0*/  STL [R1+0xa8], R5 ;  /* 0x0000a80501007387 */ /* 0x0003e40000100800 */
[C---:B-1----:R-:W-:Y:S02]  /*e2f0*/  SEL R4, R247.reuse, R8, !P1 ;  /* 0x00000008f7047207 */ /* 0x042fe40004800000 */
[----:B------:R-:W-:-:S03]  /*e300*/  SEL R5, R247, R10, !P1 ;  /* 0x0000000af7057207 */ /* 0x000fc60004800000 */
[----:B------:R1:W-:Y:S04]  /*e310*/  STL [R1+0xa4], R4 ;  /* 0x0000a40401007387 */ /* 0x0003e80000100800 */
[----:B------:R1:W-:Y:S02]  /*e320*/  STL [R1+0xa0], R6 ;  /* 0x0000a00601007387 */ /* 0x0003e40000100800 */
[C---:B-1----:R-:W-:Y:S02]  /*e330*/  SEL R4, R247.reuse, R12, !P1 ;  /* 0x0000000cf7047207 */ /* 0x042fe40004800000 */
[----:B------:R1:W-:Y:S01]  /*e340*/  STL [R1+0x9c], R5 ;  /* 0x00009c0501007387 */ /* 0x0003e20000100800 */
[----:B------:R-:W-:-:S03]  /*e350*/  SEL R6, R247, R13, !P1 ;  /* 0x0000000df7067207 */ /* 0x000fc60004800000 */
[----:B------:R1:W-:Y:S02]  /*e360*/  STL [R1+0x98], R4 ;  /* 0x0000980401007387 */ /* 0x0003e40000100800 */
[C---:B-1----:R-:W-:Y:S02]  /*e370*/  SEL R5, R247.reuse, R14, !P1 ;  /* 0x0000000ef7057207 */ /* 0x042fe40004800000 */
[----:B------:R1:W-:Y:S01]  /*e380*/  STL [R1+0x94], R6 ;  /* 0x0000940601007387 */ /* 0x0003e20000100800 */
[----:B------:R-:W-:-:S03]  /*e390*/  SEL R4, R247, R15, !P1 ;  /* 0x0000000ff7047207 */ /* 0x000fc60004800000 */
[----:B------:R1:W-:Y:S04]  /*e3a0*/  STL [R1+0x90], R5 ;  /* 0x0000900501007387 */ /* 0x0003e80000100800 */
[----:B------:R1:W-:Y:S02]  /*e3b0*/  STL [R1+0x8c], R4 ;  /* 0x00008c0401007387 */ /* 0x0003e40000100800 */
[C---:B-1----:R-:W-:Y:S02]  /*e3c0*/  SEL R6, R247.reuse, R16, !P1 ;  /* 0x00000010f7067207 */ /* 0x042fe40004800000 */
[----:B------:R-:W-:-:S03]  /*e3d0*/  SEL R5, R247, R17, !P1 ;  /* 0x00000011f7057207 */ /* 0x000fc60004800000 */
        /* <DEDUP_REMOVED lines=36> */
[----:B------:R-:W-:Y:S01]  /*e620*/  STL [R1+0x40], R6 ;  /* 0x0000400601007387 */ /* 0x000fe20000100800 */
[----:B------:R-:W-:-:S03]  /*e630*/  SEL R4, R247, R36, !P1 ;  /* 0x00000024f7047207 */ /* 0x000fc60004800000 */
[----:B------:R-:W-:Y:S04]  /*e640*/  STL [R1+0x3c], R5 ;  /* 0x00003c0501007387 */ /* 0x000fe80000100800 */
[----:B------:R1:W-:Y:S01]  /*e650*/  STL [R1+0x38], R4 ;  /* 0x0000380401007387 */ /* 0x0003e20000100800 */
[C---:B------:R-:W-:Y:S02]  /*e660*/  SEL R35, R247.reuse, R38, !P1 ;  /* 0x00000026f7237207 */ /* 0x040fe40004800000 */
[C---:B------:R-:W-:Y:S02]  /*e670*/  SEL R36, R247.reuse, R37, !P1 ;  /* 0x00000025f7247207 */ /* 0x040fe40004800000 */
[C---:B------:R-:W-:Y:S02]  /*e680*/  SEL R38, R247.reuse, R68, !P1 ;  /* 0x00000044f7267207 */ /* 0x040fe40004800000 */
[----:B-1----:R-:W-:-:S02]  /*e690*/  SEL R4, R247, R67, !P1 ;  /* 0x00000043f7047207 */ /* 0x002fc40004800000 */
        /* <DEDUP_REMOVED lines=23> */
[----:B------:R1:W-:Y:S01]  /*e810*/  STL [R1], R4 ;  /* 0x0000000401007387 */ /* 0x0003e20000100800 */
[----:B------:R-:W-:Y:S01]  /*e820*/  @!P0 IMAD.MOV R248, RZ, RZ, -R248 ;  /* 0x000000fffff88224 */ /* 0x000fe200078e0af8 */
[C---:B------:R-:W-:Y:S01]  /*e830*/  SEL R34, R247.reuse, R39, !P1 ;  /* 0x00000027f7227207 */ /* 0x040fe20004800000 */
[----:B------:R-:W-:Y:S01]  /*e840*/  @!P5 IMAD.MOV R249, RZ, RZ, -R249 ;  /* 0x000000fffff9d224 */ /* 0x000fe200078e0af9 */
        /* <DEDUP_REMOVED lines=140> */
[----:B------:R-:W-:Y:S01]  /*f110*/  SEL R248, R247, R248, !P1 ;  /* 0x000000f8f7f87207 */ /* 0x000fe20004800000 */
[----:B---3--:R-:W-:Y:S01]  /*f120*/  STL.64 [R1+0x1628], R2 ;  /* 0x0016280201007387 */ /* 0x008fe20000100a00 */
[----:B------:R-:W-:Y:S01]  /*f130*/  ULDC UR31, c[0x0][0x240] ;  /* 0x00009000001f7ab9 */ /* 0x000fe20000000800 */
[----:B------:R-:W-:Y:S01]  /*f140*/  ULDC UR33, c[0x0][0x240] ;  /* 0x0000900000217ab9 */ /* 0x000fe20000000800 */
[----:B------:R-:W-:Y:S01]  /*f150*/  ULDC.64 UR6, c[0x0][0x218] ;  /* 0x0000860000067ab9 */ /* 0x000fe20000000a00 */
[----:B----4-:R3:W-:Y:S01]  /*f160*/  STL [R1+0x152c], R7 ;  /* 0x00152c0701007387 */ /* 0x0107e20000100800 */
[----:B-1----:R-:W-:Y:S02]  /*f170*/  LEA R4, P0, R127, UR6, 0x2 ;  /* 0x000000067f047c11 */ /* 0x002fe4000f8010ff */
[C---:B------:R-:W-:Y:S01]  /*f180*/  SEL R249, R247.reuse, R249, !P1 ;  /* 0x000000f9f7f97207 */ /* 0x040fe20004800000 */
[----:B------:R-:W4:Y:S01]  /*f190*/  LDL.LU R39, [R1+0x24] ;  /* 0x0000240001277983 */ /* 0x000f220000300800 */
[----:B------:R-:W-:-:S02]  /*f1a0*/  SEL R250, R247, R250, !P1 ;  /* 0x000000faf7fa7207 */ /* 0x000fc40004800000 */
[----:B------:R-:W-:Y:S01]  /*f1b0*/  SEL R251, R247, R251, !P1 ;  /* 0x000000fbf7fb7207 */ /* 0x000fe20004800000 */
[----:B------:R-:W2:Y:S01]  /*f1c0*/  LDL.LU R52, [R1+0xd8] ;  /* 0x0000d80001347983 */ /* 0x000ea20000300800 */
[----:B------:R-:W-:Y:S01]  /*f1d0*/  LEA.HI.X.SX32 R0, R127, UR7, 0x2, P0 ;  /* 0x000000077f007c11 */ /* 0x000fe200080f16ff */
[----:B------:R-:W-:Y:S01]  /*f1e0*/  IMAD R36, R36, UR33, RZ ;  /* 0x0000002124247c24 */ /* 0x000fe2000f8e02ff */
[----:B------:R-:W-:Y:S01]  /*f1f0*/  SEL R247, R247, R252, !P1 ;  /* 0x000000fcf7f77207 */ /* 0x000fe20004800000 */
[----:B------:R-:W2:Y:S01]  /*f200*/  LDL.LU R51, [R1+0xd4] ;  /* 0x0000d40001337983 */ /* 0x000ea20000300800 */
[----:B------:R-:W-:Y:S01]  /*f210*/  IMAD R35, R35, UR33, RZ ;  /* 0x0000002123237c24 */ /* 0x000fe2000f8e02ff */
[----:B------:R-:W-:Y:S01]  /*f220*/  ULDC UR34, c[0x0][0x240] ;  /* 0x0000900000227ab9 */ /* 0x000fe20000000800 */
[----:B------:R-:W-:Y:S01]  /*f230*/  IMAD R34, R34, UR33, RZ ;  /* 0x0000002122227c24 */ /* 0x000fe2000f8e02ff */
        /* <DEDUP_REMOVED lines=134> */
[----:B---3--:R-:W1:Y:S01]  /*faa0*/  LDC R7, c[0x0][0x230] ;  /* 0x00008c00ff077b82 */ /* 0x008e620000000800 */
[----:B----4-:R-:W-:Y:S01]  /*fab0*/  IMAD R78, R39, UR31, RZ ;  /* 0x0000001f274e7c24 */ /* 0x010fe2000f8e02ff */
[----:B------:R-:W-:Y:S01]  /*fac0*/  ULDC UR31, c[0x0][0x240] ;  /* 0x00009000001f7ab9 */ /* 0x000fe20000000800 */
[----:B------:R-:W3:Y:S01]  /*fad0*/  LDL.LU R39, [R1+0x9c] ;  /* 0x00009c0001277983 */ /* 0x000ee20000300800 */
[----:B--2---:R-:W-:-:S02]  /*fae0*/  IMAD R77, R52, UR33, RZ ;  /* 0x00000021344d7c24 */ /* 0x004fc4000f8e02ff */
[----:B------:R-:W-:Y:S02]  /*faf0*/  IMAD R73, R38, UR33, RZ ;  /* 0x0000002126497c24 */ /* 0x000fe4000f8e02ff */
[----:B------:R-:W2:Y:S01]  /*fb00*/  LDL.LU R38, [R1+0x98] ;  /* 0x0000980001267983 */ /* 0x000ea20000300800 */
[----:B------:R-:W-:-:S03]  /*fb10*/  IMAD R71, R37, UR33, RZ ;  /* 0x0000002125477c24 */ /* 0x000fc6000f8e02ff */
[----:B------:R-:W4:Y:S01]  /*fb20*/  LDL.LU R37, [R1+0x94] ;  /* 0x0000940001257983 */ /* 0x000f220000300800 */
[----:B------:R-:W-:Y:S02]  /*fb30*/  IMAD R69, R46, UR33, RZ ;  /* 0x000000212e457c24 */ /* 0x000fe4000f8e02ff */
[----:B------:R-:W-:Y:S02]  /*fb40*/  IMAD R68, R45, UR33, RZ ;  /* 0x000000212d447c24 */ /* 0x000fe4000f8e02ff */
[----:B------:R-:W-:Y:S02]  /*fb50*/  IMAD R67, R44, UR33, RZ ;  /* 0x000000212c437c24 */ /* 0x000fe4000f8e02ff */
[----:B------:R-:W-:Y:S01]  /*fb60*/  IMAD R66, R43, UR33, RZ ;  /* 0x000000212b427c24 */ /* 0x000fe2000f8e02ff */
[----:B------:R-:W-:Y:S04]  /*fb70*/  STL.64 [R1+0x1680], R68 ;  /* 0x0016804401007387 */ /* 0x000fe80000100a00 */
[----:B------:R-:W-:Y:S01]  /*fb80*/  STL.64 [R1+0x1678], R66 ;  /* 0x0016784201007387 */ /* 0x000fe20000100a00 */
[----:B------:R-:W-:-:S03]  /*fb90*/  IMAD R65, R42, UR33, RZ ;  /* 0x000000212a417c24 */ /* 0x000fc6000f8e02ff */
[----:B------:R-:W4:Y:S01]  /*fba0*/  LDL.LU R59, [R1+0x90] ;  /* 0x00009000013b7983 */ /* 0x000f220000300800 */
[----:B------:R-:W-:-:S03]  /*fbb0*/  IMAD R64, R41, UR33, RZ ;  /* 0x0000002129407c24 */ /* 0x000fc6000f8e02ff */
[----:B------:R-:W4:Y:S04]  /*fbc0*/  LDL.LU R58, [R1+0x8c] ;  /* 0x00008c00013a7983 */ /* 0x000f280000300800 */
[----:B------:R-:W4:Y:S04]  /*fbd0*/  LDL.LU R57, [R1+0x88] ;  /* 0x0000880001397983 */ /* 0x000f280000300800 */
[----:B------:R-:W4:Y:S04]  /*fbe0*/  LDL.LU R56, [R1+0x84] ;  /* 0x0000840001387983 */ /* 0x000f280000300800 */
[----:B------:R-:W4:Y:S01]  /*fbf0*/  LDL.LU R55, [R1+0x80] ;  /* 0x0000800001377983 */ /* 0x000f220000300800 */
[----:B------:R-:W-:-:S03]  /*fc00*/  IMAD R76, R51, UR33, RZ ;  /* 0x00000021334c7c24 */ /* 0x000fc6000f8e02ff */
[----:B------:R-:W4:Y:S01]  /*fc10*/  LDL.LU R54, [R1+0x7c] ;  /* 0x00007c0001367983 */ /* 0x000f220000300800 */
[----:B------:R-:W-:-:S03]  /*fc20*/  IMAD R75, R50, UR33, RZ ;  /* 0x00000021324b7c24 */ /* 0x000fc6000f8e02ff */
[----:B------:R-:W4:Y:S01]  /*fc30*/  LDL.LU R53, [R1+0x78] ;  /* 0x0000780001357983 */ /* 0x000f220000300800 */
[----:B------:R-:W-:-:S03]  /*fc40*/  IMAD R74, R49, UR33, RZ ;  /* 0x00000021314a7c24 */ /* 0x000fc6000f8e02ff */
[----:B------:R-:W4:Y:S01]  /*fc50*/  LDL.LU R52, [R1+0x74] ;  /* 0x0000740001347983 */ /* 0x000f220000300800 */
[----:B------:R-:W-:-:S03]  /*fc60*/  IMAD R63, R40, UR33, RZ ;  /* 0x00000021283f7c24 */ /* 0x000fc6000f8e02ff */
[----:B------:R-:W-:Y:S01]  /*fc70*/  STL.64 [R1+0x1670], R64 ;  /* 0x0016704001007387 */ /* 0x000fe20000100a00 */
[----:B------:R-:W-:-:S03]  /*fc80*/  IMAD R72, R48, UR33, RZ ;  /* 0x0000002130487c24 */ /* 0x000fc6000f8e02ff */
[----:B------:R-:W4:Y:S01]  /*fc90*/  LDL.LU R51, [R1+0x70] ;  /* 0x0000700001337983 */ /* 0x000f220000300800 */
[----:B------:R-:W-:-:S03]  /*fca0*/  IMAD R70, R47, UR33, RZ ;  /* 0x000000212f467c24 */ /* 0x000fc6000f8e02ff */
[----:B------:R-:W4:Y:S04]  /*fcb0*/  LDL.LU R50, [R1+0x6c] ;  /* 0x00006c0001327983 */ /* 0x000f280000300800 */
[----:B------:R-:W4:Y:S04]  /*fcc0*/  LDL.LU R49, [R1+0x68] ;  /* 0x0000680001317983 */ /* 0x000f280000300800 */
[----:B------:R-:W4:Y:S04]  /*fcd0*/  LDL.LU R48, [R1+0x64] ;  /* 0x0000640001307983 */ /* 0x000f280000300800 */
[----:B------:R-:W4:Y:S04]  /*fce0*/  LDL.LU R47, [R1+0x60] ;  /* 0x00006000012f7983 */ /* 0x000f280000300800 */
[----:B------:R-:W4:Y:S01]  /*fcf0*/  LDL.LU R46, [R1+0x5c] ;  /* 0x00005c00012e7983 */ /* 0x000f220000300800 */
[----:B---3--:R-:W-:-:S05]  /*fd00*/  IMAD R62, R39, UR33, RZ ;  /* 0x00000021273e7c24 */ /* 0x008fca000f8e02ff */
[----:B------:R-:W-:Y:S04]  /*fd10*/  STL.64 [R1+0x1688], R62 ;  /* 0x0016883e01007387 */ /* 0x000fe80000100a00 */
[----:B------:R-:W3:Y:S04]  /*fd20*/  LDL.LU R45, [R1+0x58] ;  /* 0x00005800012d7983 */ /* 0x000ee80000300800 */
[----:B------:R-:W3:Y:S04]  /*fd30*/  LDL.LU R44, [R1+0x54] ;  /* 0x00005400012c7983 */ /* 0x000ee80000300800 */
[----:B------:R-:W3:Y:S01]  /*fd40*/  LDL.LU R43, [R1+0x50] ;  /* 0x00005000012b7983 */ /* 0x000ee20000300800 */
[----:B--2---:R-:W-:-:S03]  /*fd50*/  IMAD R61, R38, UR33, RZ ;  /* 0x00000021263d7c24 */ /* 0x004fc6000f8e02ff */
[----:B------:R-:W2:Y:S04]  /*fd60*/  LDL.LU R42, [R1+0x4c] ;  /* 0x00004c00012a7983 */ /* 0x000ea80000300800 */
[----:B------:R-:W2:Y:S01]  /*fd70*/  LDL.LU R41, [R1+0x48] ;  /* 0x0000480001297983 */ /* 0x000ea20000300800 */
[----:B----4-:R-:W-:-:S03]  /*fd80*/  IMAD R60, R37, UR33, RZ ;  /* 0x00000021253c7c24 */ /* 0x010fc6000f8e02ff */
[----:B------:R-:W4:Y:S04]  /*fd90*/  LDL.LU R40, [R1+0x44] ;  /* 0x0000440001287983 */ /* 0x000f280000300800 */
[----:B------:R-:W4:Y:S04]  /*fda0*/  LDL.LU R39, [R1+0x40] ;  /* 0x0000400001277983 */ /* 0x000f280000300800 */
[----:B------:R-:W4:Y:S04]  /*fdb0*/  LDL.LU R38, [R1+0x3c] ;  /* 0x00003c0001267983 */ /* 0x000f280000300800 */
[----:B------:R-:W4:Y:S04]  /*fdc0*/  LDL.LU R37, [R1+0x38] ;  /* 0x0000380001257983 */ /* 0x000f280000300800 */
[----:B------:R1:W-:Y:S01]  /*fdd0*/  STL.64 [R1+0x1668], R60 ;  /* 0x0016683c01007387 */ /* 0x0003e20000100a00 */
[----:B------:R-:W-:-:S02]  /*fde0*/  IMAD R59, R59, UR33, RZ ;  /* 0x000000213b3b7c24 */ /* 0x000fc4000f8e02ff */
[----:B------:R-:W-:-:S05]  /*fdf0*/  IMAD R58, R58, UR33, RZ ;  /* 0x000000213a3a7c24 */ /* 0x000fca000f8e02ff */
[----:B------:R-:W-:Y:S01]  /*fe00*/  STL.64 [R1+0x1660], R58 ;  /* 0x0016603a01007387 */ /* 0x000fe20000100a00 */
[----:B------:R-:W-:Y:S02]  /*fe10*/  IMAD R55, R55, UR33, RZ ;  /* 0x0000002137377c24 */ /* 0x000fe4000f8e02ff */
[----:B------:R-:W-:Y:S02]  /*fe20*/  IMAD R54, R54, UR33, RZ ;  /* 0x0000002136367c24 */ /* 0x000fe4000f8e02ff */
[----:B------:R-:W-:Y:S02]  /*fe30*/  IMAD R53, R53, UR33, RZ ;  /* 0x0000002135357c24 */ /* 0x000fe4000f8e02ff */
[----:B------:R-:W-:Y:S01]  /*fe40*/  IMAD R52, R52, UR33, RZ ;  /* 0x0000002134347c24 */ /* 0x000fe2000f8e02ff */
[----:B------:R-:W-:Y:S01]  /*fe50*/  STL.64 [R1+0x1658], R54 ;  /* 0x0016583601007387 */ /* 0x000fe20000100a00 */
[----:B------:R-:W-:Y:S02]  /*fe60*/  IMAD R51, R51, UR33, RZ ;  /* 0x0000002133337c24 */ /* 0x000fe4000f8e02ff */
[----:B------:R-:W-:Y:S01]  /*fe70*/  IMAD R50, R50, UR33, RZ ;  /* 0x0000002132327c24 */ /* 0x000fe2000f8e02ff */
[----:B------:R-:W-:Y:S01]  /*fe80*/  STL.64 [R1+0x1650], R52 ;  /* 0x0016503401007387 */ /* 0x000fe20000100a00 */
[----:B------:R-:W-:-:S02]  /*fe90*/  IMAD R49, R49, UR33, RZ ;  /* 0x0000002131317c24 */ /* 0x000fc4000f8e02ff */
[----:B------:R-:W-:Y:S01]  /*fea0*/  IMAD R48, R48, UR33, RZ ;  /* 0x0000002130307c24 */ /* 0x000fe2000f8e02ff */
[----:B------:R-:W-:Y:S01]  /*feb0*/  STL.64 [R1+0x1648], R50 ;  /* 0x0016483201007387 */ /* 0x000fe20000100a00 */
[----:B------:R-:W-:Y:S02]  /*fec0*/  IMAD R47, R47, UR33, RZ ;  /* 0x000000212f2f7c24 */ /* 0x000fe4000f8e02ff */
[----:B------:R-:W-:Y:S01]  /*fed0*/  IMAD R46, R46, UR33, RZ ;  /* 0x000000212e2e7c24 */ /* 0x000fe2000f8e02ff */
[----:B------:R-:W-:Y:S04]  /*fee0*/  STL.64 [R1+0x1638], R48 ;  /* 0x0016383001007387 */ /* 0x000fe80000100a00 */
[----:B------:R-:W-:Y:S01]  /*fef0*/  STL.64 [R1+0x1630], R46 ;  /* 0x0016302e01007387 */ /* 0x000fe20000100a00 */
[----:B---3--:R-:W-:-:S02]  /*ff00*/  IMAD R45, R45, UR33, RZ ;  /* 0x000000212d2d7c24 */ /* 0x008fc4000f8e02ff */
[----:B------:R-:W-:-:S05]  /*ff10*/  IMAD R44, R44, UR33, RZ ;  /* 0x000000212c2c7c24 */ /* 0x000fca000f8e02ff */
[----:B------:R3:W-:Y:S04]  /*ff20*/  STL.64 [R1+0x1640], R44 ;  /* 0x0016402c01007387 */ /* 0x0007e80000100a00 */
[----:B------:R-:W4:Y:S04]  /*ff30*/  LDL.LU R127, [R1+0x34] ;  /* 0x00003400017f7983 */ /* 0x000f280000300800 */
[----:B------:R-:W4:Y:S04]  /*ff40*/  LDL.LU R252, [R1+0x30] ;  /* 0x0000300001fc7983 */ /* 0x000f280000300800 */
[----:B-1----:R-:W2:Y:S04]  /*ff50*/  LDL.LU R61, [R1+0x10] ;  /* 0x00001000013d7983 */ /* 0x002ea80000300800 */
[----:B------:R-:W4:Y:S04]  /*ff60*/  LDL.LU R62, [R1+0x1c] ;  /* 0x00001c00013e7983 */ /* 0x000f280000300800 */
        /* <DEDUP_REMOVED lines=8> */
[----:B------:R-:W4:Y:S01]  /*fff0*/  LDL.LU R69, [R1] ;  /* 0x0000000001457983 */ /* 0x000f220000300800 */
[----:B---3--:R-:W-:-:S04]  /*10000*/  LEA R44, P1, R78, R4, 0x2 ;  /* 0x000000044e2c7211 */ /* 0x008fc800078210ff */
[----:B------:R-:W-:-:S05]  /*10010*/  LEA.HI.X.SX32 R45, R78, R0, 0x2, P1 ;  /* 0x000000004e2d7211 */ /* 0x000fca00008f16ff */
[----:B------:R-:W-:Y:S01]  /*10020*/  STL.64 [R1+0x60], R44 ;  /* 0x0000602c01007387 */ /* 0x000fe20000100a00 */
[----:B--2---:R-:W-:Y:S02]  /*10030*/  IMAD R55, R61, UR33, RZ ;  /* 0x000000213d377c24 */ /* 0x004fe4000f8e02ff */
[----:B----4-:R-:W-:Y:S01]  /*10040*/  IMAD R58, R62, UR33, RZ ;  /* 0x000000213e3a7c24 */ /* 0x010fe2000f8e02ff */
[----:B------:R-:W-:Y:S01]  /*10050*/  LEA R62, P2, R77, R4, 0x2 ;  /* 0x000000044d3e7211 */ /* 0x000fe200078410ff */
[----:B------:R-:W-:-:S03]  /*10060*/  IMAD R61, R63, UR33, RZ ;  /* 0x000000213f3d7c24 */ /* 0x000fc6000f8e02ff */
[----:B------:R-:W-:-:S05]  /*10070*/  LEA.HI.X.SX32 R63, R77, R0, 0x2, P2 ;  /* 0x000000004d3f7211 */ /* 0x000fca00010f16ff */
[----:B------:R1:W-:Y:S01]  /*10080*/  STL.64 [R1+0x858], R62 ;  /* 0x0008583e01007387 */ /* 0x0003e20000100a00 */
[----:B------:R-:W-:Y:S01]  /*10090*/  IMAD R49, R66, UR33, RZ ;  /* 0x0000002142317c24 */ /* 0x000fe2000f8e02ff */
[-C--:B------:R-:W-:Y:S02]  /*100a0*/  LEA R66, P4, R75, R4.reuse, 0x2 ;  /* 0x000000044b427211 */ /* 0x080fe400078810ff */
[----:B-1----:R-:W2:Y:S01]  /*100b0*/  LDL.LU.64 R62, [R1+0x1688] ;  /* 0x00168800013e7983 */ /* 0x002ea20000300a00 */
[----:B------:R-:W-:Y:S02]  /*100c0*/  IMAD R54, R67, UR33, RZ ;  /* 0x0000002143367c24 */ /* 0x000fe4000f8e02ff */
[----:B------:R-:W-:Y:S01]  /*100d0*/  IMAD R46, R68, UR33, RZ ;  /* 0x00000021442e7c24 */ /* 0x000fe2000f8e02ff */
[----:B------:R-:W-:Y:S01]  /*100e0*/  LEA R68, P3, R76, R4, 0x2 ;  /* 0x000000044c447211 */ /* 0x000fe200078610ff */
[----:B------:R-:W-:-:S03]  /*100f0*/  IMAD R50, R69, UR33, RZ ;  /* 0x0000002145327c24 */ /* 0x000fc6000f8e02ff */
[----:B------:R-:W-:Y:S01]  /*10100*/  LEA.HI.X.SX32 R69, R76, R0, 0x2, P3 ;  /* 0x000000004c457211 */ /* 0x000fe200018f16ff */
[----:B------:R-:W-:Y:S01]  /*10110*/  IMAD.MOV.U32 R78, RZ, RZ, R50 ;  /* 0x000000ffff4e7224 */ /* 0x000fe200078e0032 */
[----:B------:R-:W-:Y:S02]  /*10120*/  LEA R50, P2, R70, R4, 0x2 ;  /* 0x0000000446327211 */ /* 0x000fe400078410ff */
[----:B------:R-:W-:Y:S01]  /*10130*/  LEA.HI.X.SX32 R67, R75, R0, 0x2, P4 ;  /* 0x000000004b437211 */ /* 0x000fe200020f16ff */
[----:B------:R1:W-:Y:S04]  /*10140*/  STL.64 [R1+0x850], R68 ;  /* 0x0008504401007387 */ /* 0x0003e80000100a00 */
[----:B-1----:R-:W3:Y:S04]  /*10150*/  LDL.LU.64 R68, [R1+0x1680] ;  /* 0x0016800001447983 */ /* 0x002ee80000300a00 */
[----:B------:R-:W-:Y:S04]  /*10160*/  STL [R1+0x820], R50 ;  /* 0x0008203201007387 */ /* 0x000fe80000100800 */
[----:B------:R1:W-:Y:S04]  /*10170*/  STL.64 [R1+0x848], R66 ;  /* 0x0008484201007387 */ /* 0x0003e80000100a00 */
[----:B-1----:R-:W4:Y:S01]  /*10180*/  LDL.LU.64 R66, [R1+0x1678] ;  /* 0x0016780001427983 */ /* 0x002f220000300a00 */
[----:B------:R-:W-:Y:S01]  /*10190*/  IMAD.MOV.U32 R53, RZ, RZ, R58 ;  /* 0x000000ffff357224 */ /* 0x000fe200078e003a */
[-C--:B------:R-:W-:Y:S01]  /*101a0*/  LEA R52, P5, R74, R4.reuse, 0x2 ;  /* 0x000000044a347211 */ /* 0x080fe200078a10ff */
[----:B------:R-:W-:Y:S01]  /*101b0*/  IMAD R60, R64, UR33, RZ ;  /* 0x00000021403c7c24 */ /* 0x000fe2000f8e02ff */
[-C--:B------:R-:W-:Y:S01]  /*101c0*/  LEA R58, P6, R73, R4.reuse, 0x2 ;  /* 0x00000004493a7211 */ /* 0x080fe200078c10ff */
[----:B------:R-:W-:Y:S01]  /*101d0*/  IMAD.MOV.U32 R77, RZ, RZ, R61 ;  /* 0x000000ffff4d7224 */ /* 0x000fe200078e003d */
[----:B------:R-:W-:Y:S01]  /*101e0*/  LEA R64, P0, R72, R4, 0x2 ;  /* 0x0000000448407211 */ /* 0x000fe200078010ff */
[----:B------:R-:W-:Y:S01]  /*101f0*/  IMAD.MOV.U32 R61, RZ, RZ, R53 ;  /* 0x000000ffff3d7224 */ /* 0x000fe200078e0035 */
[----:B------:R-:W-:Y:S01]  /*10200*/  LEA.HI.X.SX32 R53, R74, R0, 0x2, P5 ;  /* 0x000000004a357211 */ /* 0x000fe200028f16ff */
[----:B------:R-:W-:Y:S01]  /*10210*/  IMAD R48, R65, UR33, RZ ;  /* 0x0000002141307c24 */ /* 0x000fe2000f8e02ff */
[----:B------:R-:W-:-:S02]  /*10220*/  LEA R44, P1, R71, R4, 0x2 ;  /* 0x00000004472c7211 */ /* 0x000fc400078210ff */
[-C--:B------:R-:W-:Y:S01]  /*10230*/  LEA.HI.X.SX32 R59, R73, R0.reuse, 0x2, P6 ;  /* 0x00000000493b7211 */ /* 0x080fe200030f16ff */
[----:B------:R-:W-:Y:S01]  /*10240*/  IMAD.MOV.U32 R75, RZ, RZ, R60 ;  /* 0x000000ffff4b7224 */ /* 0x000fe200078e003c */
[-C--:B------:R-:W-:Y:S01]  /*10250*/  LEA.HI.X.SX32 R65, R72, R0.reuse, 0x2, P0 ;  /* 0x0000000048417211 */ /* 0x080fe200000f16ff */
[----:B------:R-:W-:Y:S01]  /*10260*/  STL.64 [R1+0x840], R52 ;  /* 0x0008403401007387 */ /* 0x000fe20000100a00 */
[----:B------:R-:W-:Y:S01]  /*10270*/  IMAD.MOV.U32 R72, RZ, RZ, R50 ;  /* 0x000000ffff487224 */ /* 0x000fe200078e0032 */
[-C--:B------:R-:W-:Y:S01]  /*10280*/  LEA.HI.X.SX32 R45, R71, R0.reuse, 0x2, P1 ;  /* 0x00000000472d7211 */ /* 0x080fe200008f16ff */
[----:B------:R-:W-:Y:S01]  /*10290*/  IMAD.MOV.U32 R73, RZ, RZ, R51 ;  /* 0x000000ffff497224 */ /* 0x000fe200078e0033 */
[----:B------:R-:W-:Y:S01]  /*102a0*/  STL.64 [R1+0x838], R58 ;  /* 0x0008383a01007387 */ /* 0x000fe20000100a00 */
[----:B------:R-:W-:Y:S01]  /*102b0*/  LEA.HI.X.SX32 R73, R70, R0, 0x2, P2 ;  /* 0x0000000046497211 */ /* 0x000fe200010f16ff */
[----:B------:R-:W-:Y:S01]  /*102c0*/  IMAD.MOV.U32 R72, RZ, RZ, R77 ;  /* 0x000000ffff487224 */ /* 0x000fe200078e004d */
[----:B------:R-:W-:Y:S01]  /*102d0*/  MOV R70, R61 ;  /* 0x0000003d00467202 */ /* 0x000fe20000000f00 */
[----:B------:R1:W-:Y:S04]  /*102e0*/  STL.64 [R1+0x830], R64 ;  /* 0x0008304001007387 */ /* 0x0003e80000100a00 */
[----:B-1----:R-:W2:Y:S04]  /*102f0*/  LDL.LU.64 R64, [R1+0x1670] ;  /* 0x0016700001407983 */ /* 0x002ea80000300a00 */
[----:B------:R-:W-:Y:S04]  /*10300*/  STL.64 [R1+0x828], R44 ;  /* 0x0008282c01007387 */ /* 0x000fe80000100a00 */
[----:B------:R-:W-:Y:S01]  /*10310*/  STL [R1+0x824], R73 ;  /* 0x0008244901007387 */ /* 0x000fe20000100800 */
[----:B---3--:R-:W-:-:S02]  /*10320*/  LEA R76, P3, R69, R4, 0x2 ;  /* 0x00000004454c7211 */ /* 0x008fc400078610ff */
[C---:B------:R-:W-:Y:S02]  /*10330*/  LEA R60, P4, R68.reuse, R4, 0x2 ;  /* 0x00000004443c7211 */ /* 0x040fe400078810ff */
[-C--:B------:R-:W-:Y:S02]  /*10340*/  LEA.HI.X.SX32 R77, R69, R0.reuse, 0x2, P3 ;  /* 0x00000000454d7211 */ /* 0x080fe400018f16ff */
[----:B------:R-:W-:-:S03]  /*10350*/  LEA.HI.X.SX32 R61, R68, R0, 0x2, P4 ;  /* 0x00000000443d7211 */ /* 0x000fc600020f16ff */
[----:B------:R-:W-:Y:S04]  /*10360*/  STL.64 [R1+0x818], R76 ;  /* 0x0008184c01007387 */ /* 0x000fe80000100a00 */
[----:B------:R1:W-:Y:S01]  /*10370*/  STL.64 [R1+0x810], R60 ;  /* 0x0008103c01007387 */ /* 0x0003e20000100a00 */
[CC--:B----4-:R-:W-:Y:S02]  /*10380*/  LEA R52, P5, R67.reuse, R4.reuse, 0x2 ;  /* 0x0000000443347211 */ /* 0x0d0fe400078a10ff */
[C---:B------:R-:W-:Y:S02]  /*10390*/  LEA R58, P6, R66.reuse, R4, 0x2 ;  /* 0x00000004423a7211 */ /* 0x040fe400078c10ff */
[-C--:B------:R-:W-:Y:S01]  /*103a0*/  LEA.HI.X.SX32 R53, R67, R0.reuse, 0x2, P5 ;  /* 0x0000000043357211 */ /* 0x080fe200028f16ff */
[----:B-1----:R-:W3:Y:S01]  /*103b0*/  LDL.LU.64 R60, [R1+0x1668] ;  /* 0x00166800013c7983 */ /* 0x002ee20000300a00 */
[----:B------:R-:W-:-:S03]  /*103c0*/  LEA.HI.X.SX32 R59, R66, R0, 0x2, P6 ;  /* 0x00000000423b7211 */ /* 0x000fc600030f16ff */
[----:B------:R-:W-:Y:S04]  /*103d0*/  STL.64 [R1+0x808], R52 ;  /* 0x0008083401007387 */ /* 0x000fe80000100a00 */
[----:B------:R1:W-:Y:S04]  /*103e0*/  STL.64 [R1+0x800], R58 ;  /* 0x0008003a01007387 */ /* 0x0003e80000100a00 */
[----:B-1----:R-:W4:Y:S01]  /*103f0*/  LDL.LU.64 R58, [R1+0x1660] ;  /* 0x00166000013a7983 */ /* 0x002f220000300a00 */
[----:B------:R-:W-:Y:S02]  /*10400*/  IMAD R2, R2, UR33, RZ ;  /* 0x0000002102027c24 */ /* 0x000fe4000f8e02ff */
[----:B------:R-:W-:Y:S01]  /*10410*/  IMAD.MOV.U32 R73, RZ, RZ, R48 ;  /* 0x000000ffff497224 */ /* 0x000fe200078e0030 */
[-C--:B--2---:R-:W-:Y:S01]  /*10420*/  LEA R48, P2, R63, R4.reuse, 0x2 ;  /* 0x000000043f307211 */ /* 0x084fe200078410ff */
[----:B------:R-:W-:Y:S01]  /*10430*/  IMAD.MOV.U32 R76, RZ, RZ, R54 ;  /* 0x000000ffff4c7224 */ /* 0x000fe200078e0036 */
[----:B------:R-:W-:-:S02]  /*10440*/  LEA R54, P3, R62, R4, 0x2 ;  /* 0x000000043e367211 */ /* 0x000fc400078610ff */
[-C--:B------:R-:W-:Y:S02]  /*10450*/  LEA R50, P0, R65, R4.reuse, 0x2 ;  /* 0x0000000441327211 */ /* 0x080fe400078010ff */
[C---:B------:R-:W-:Y:S01]  /*10460*/  LEA R44, P1, R64.reuse, R4, 0x2 ;  /* 0x00000004402c7211 */ /* 0x040fe200078210ff */
[----:B------:R-:W-:Y:S01]  /*10470*/  IMAD R3, R3, UR33, RZ ;  /* 0x0000002103037c24 */ /* 0x000fe2000f8e02ff */
[-C--:B------:R-:W-:Y:S01]  /*10480*/  LEA.HI.X.SX32 R51, R65, R0.reuse, 0x2, P0 ;  /* 0x0000000041337211 */ /* 0x080fe200000f16ff */
[----:B------:R-:W-:Y:S01]  /*10490*/  IMAD.MOV.U32 R77, RZ, RZ, R2 ;  /* 0x000000ffff4d7224 */ /* 0x000fe200078e0002 */
[-C--:B------:R-:W-:Y:S01]  /*104a0*/  LEA.HI.X.SX32 R45, R64, R0.reuse, 0x2, P1 ;  /* 0x00000000402d7211 */ /* 0x080fe200008f16ff */
[----:B------:R-:W-:Y:S01]  /*104b0*/  IMAD.MOV.U32 R74, RZ, RZ, R49 ;  /* 0x000000ffff4a7224 */ /* 0x000fe200078e0031 */
[-C--:B------:R-:W-:Y:S01]  /*104c0*/  LEA.HI.X.SX32 R49, R63, R0.reuse, 0x2, P2 ;  /* 0x000000003f317211 */ /* 0x080fe200010f16ff */
[----:B------:R-:W-:Y:S01]  /*104d0*/  IMAD.MOV.U32 R69, RZ, RZ, R55 ;  /* 0x000000ffff457224 */ /* 0x000fe200078e0037 */
[----:B------:R-:W-:Y:S01]  /*104e0*/  LEA.HI.X.SX32 R55, R62, R0, 0x2, P3 ;  /* 0x000000003e377211 */ /* 0x000fe200018f16ff */
[----:B------:R-:W-:Y:S01]  /*104f0*/  IMAD.MOV.U32 R71, RZ, RZ, R75 ;  /* 0x000000ffff477224 */ /* 0x000fe200078e004b */
[----:B------:R1:W-:Y:S01]  /*10500*/  STL.64 [R1+0x7f8], R50 ;  /* 0x0007f83201007387 */ /* 0x0003e20000100a00 */
[----:B------:R-:W-:-:S02]  /*10510*/  IMAD.MOV.U32 R63, RZ, RZ, R67 ;  /* 0x000000ffff3f7224 */ /* 0x000fc400078e0043 */
[----:B------:R-:W-:Y:S01]  /*10520*/  IMAD.MOV.U32 R75, RZ, RZ, R3 ;  /* 0x000000ffff4b7224 */ /* 0x000fe200078e0003 */
[CC--:B---3--:R-:W-:Y:S02]  /*10530*/  LEA R2, P4, R61.reuse, R4.reuse, 0x2 ;  /* 0x000000043d027211 */ /* 0x0c8fe400078810ff */
[C---:B------:R-:W-:Y:S02]  /*10540*/  LEA R52, P5, R60.reuse, R4, 0x2 ;  /* 0x000000043c347211 */ /* 0x040fe400078a10ff */
[-C--:B------:R-:W-:Y:S01]  /*10550*/  LEA.HI.X.SX32 R3, R61, R0.reuse, 0x2, P4 ;  /* 0x000000003d037211 */ /* 0x080fe200020f16ff */
[----:B------:R-:W-:Y:S01]  /*10560*/  IMAD.MOV.U32 R61, RZ, RZ, R63 ;  /* 0x000000ffff3d7224 */ /* 0x000fe200078e003f */
[----:B------:R-:W-:Y:S02]  /*10570*/  LEA.HI.X.SX32 R53, R60, R0, 0x2, P5 ;  /* 0x000000003c357211 */ /* 0x000fe400028f16ff */
[-C--:B----4-:R-:W-:Y:S02]  /*10580*/  LEA R66, P6, R59, R4.reuse, 0x2 ;  /* 0x000000043b427211 */ /* 0x090fe400078c10ff */
[----:B-1----:R-:W-:-:S03]  /*10590*/  LEA R50, P0, R58, R4, 0x2 ;  /* 0x000000043a327211 */ /* 0x002fc600078010ff */
[----:B------:R-:W-:Y:S01]  /*105a0*/  STL [R1+0x7c8], R66 ;  /* 0x0007c84201007387 */ /* 0x000fe20000100800 */
[----:B------:R-:W-:-:S03]  /*105b0*/  LEA.HI.X.SX32 R61, R59, R0, 0x2, P6 ;  /* 0x000000003b3d7211 */ /* 0x000fc600030f16ff */
[----:B------:R-:W-:Y:S01]  /*105c0*/  STL.64 [R1+0x7f0], R44 ;  /* 0x0007f02c01007387 */ /* 0x000fe20000100a00 */
[----:B------:R-:W-:-:S03]  /*105d0*/  LEA.HI.X.SX32 R51, R58, R0, 0x2, P0 ;  /* 0x000000003a337211 */ /* 0x000fc600000f16ff */
[----:B------:R-:W-:Y:S04]  /*105e0*/  STL.64 [R1+0x7e8], R48 ;  /* 0x0007e83001007387 */ /* 0x000fe80000100a00 */
[----:B------:R1:W-:Y:S04]  /*105f0*/  STL.64 [R1+0x7e0], R54 ;  /* 0x0007e03601007387 */ /* 0x0003e80000100a00 */
[----:B-1----:R-:W2:Y:S04]  /*10600*/  LDL.LU.64 R54, [R1+0x1658] ;  /* 0x0016580001367983 */ /* 0x002ea80000300a00 */
[----:B------:R-:W-:Y:S04]  /*10610*/  STL.64 [R1+0x7d8], R2 ;  /* 0x0007d80201007387 */ /* 0x000fe80000100a00 */
[----:B------:R1:W-:Y:S04]  /*10620*/  STL.64 [R1+0x7d0], R52 ;  /* 0x0007d03401007387 */ /* 0x0003e80000100a00 */
[----:B-1----:R-:W3:Y:S04]  /*10630*/  LDL.LU.64 R52, [R1+0x1650] ;  /* 0x0016500001347983 */ /* 0x002ee80000300a00 */
[----:B------:R-:W-:Y:S04]  /*10640*/  STL [R1+0x7cc], R61 ;  /* 0x0007cc3d01007387 */ /* 0x000fe80000100800 */
[----:B------:R1:W-:Y:S04]  /*10650*/  STL.64 [R1+0x7c0], R50 ;  /* 0x0007c03201007387 */ /* 0x0003e80000100a00 */
[----:B-1----:R-:W4:Y:S01]  /*10660*/  LDL.LU.64 R50, [R1+0x1648] ;  /* 0x0016480001327983 */ /* 0x002f220000300a00 */
[----:B------:R-:W-:-:S02]  /*10670*/  IMAD R57, R57, UR33, RZ ;  /* 0x0000002139397c24 */ /* 0x000fc4000f8e02ff */
[----:B------:R-:W-:-:S03]  /*10680*/  IMAD R56, R56, UR33, RZ ;  /* 0x0000002138387c24 */ /* 0x000fc6000f8e02ff */
[CC--:B------:R-:W-:Y:S02]  /*10690*/  LEA R44, P1, R57.reuse, R4.reuse, 0x2 ;  /* 0x00000004392c7211 */ /* 0x0c0fe400078210ff */
[C---:B------:R-:W-:Y:S01]  /*106a0*/  LEA R48, P2, R56.reuse, R4, 0x2 ;  /* 0x0000000438307211 */ /* 0x040fe200078410ff */
[----:B------:R-:W-:Y:S01]  /*106b0*/  IMAD.MOV.U32 R68, RZ, RZ, R69 ;  /* 0x000000ffff447224 */ /* 0x000fe200078e0045 */
[-C--:B------:R-:W-:Y:S01]  /*106c0*/  LEA.HI.X.SX32 R45, R57, R0.reuse, 0x2, P1 ;  /* 0x00000000392d7211 */ /* 0x080fe200008f16ff */
[----:B------:R-:W-:Y:S01]  /*106d0*/  IMAD.MOV.U32 R69, RZ, RZ, R70 ;  /* 0x000000ffff457224 */ /* 0x000fe200078e0046 */
[----:B------:R-:W-:Y:S01]  /*106e0*/  LEA.HI.X.SX32 R49, R56, R0, 0x2, P2 ;  /* 0x0000000038317211 */ /* 0x000fe200010f16ff */
[----:B------:R-:W-:Y:S02]  /*106f0*/  IMAD.MOV.U32 R70, RZ, RZ, R72 ;  /* 0x000000ffff467224 */ /* 0x000fe400078e0048 */
[----:B------:R-:W-:Y:S01]  /*10700*/  IMAD.MOV.U32 R72, RZ, RZ, R73 ;  /* 0x000000ffff487224 */ /* 0x000fe200078e0049 */
[----:B------:R1:W-:Y:S01]  /*10710*/  STL.64 [R1+0x7b8], R44 ;  /* 0x0007b82c01007387 */ /* 0x0003e20000100a00 */
[----:B------:R-:W-:Y:S01]  /*10720*/  IMAD.MOV.U32 R73, RZ, RZ, R74 ;  /* 0x000000ffff497224 */ /* 0x000fe200078e004a */
[----:B------:R-:W-:Y:S01]  /*10730*/  MOV R74, R75 ;  /* 0x0000004b004a7202 */ /* 0x000fe20000000f00 */
[----:B------:R-:W-:-:S02]  /*10740*/  IMAD.MOV.U32 R75, RZ, RZ, R76 ;  /* 0x000000ffff4b7224 */ /* 0x000fc400078e004c */
[----:B------:R-:W-:Y:S02]  /*10750*/  IMAD.MOV.U32 R76, RZ, RZ, R77 ;  /* 0x000000ffff4c7224 */ /* 0x000fe400078e004d */
[----:B------:R-:W-:Y:S01]  /*10760*/  IMAD.MOV.U32 R77, RZ, RZ, R46 ;  /* 0x000000ffff4d7224 */ /* 0x000fe200078e002e */
[----:B-1----:R-:W3:Y:S04]  /*10770*/  LDL.LU.64 R44, [R1+0x1640] ;  /* 0x00164000012c7983 */ /* 0x002ee80000300a00 */
[----:B------:R1:W-:Y:S01]  /*10780*/  STL.64 [R1+0x7b0], R48 ;  /* 0x0007b03001007387 */ /* 0x0003e20000100a00 */
[----:B------:R-:W-:-:S03]  /*10790*/  IMAD.MOV.U32 R57, RZ, RZ, R47 ;  /* 0x000000ffff397224 */ /* 0x000fc600078e002f */
[----:B-1----:R-:W3:Y:S01]  /*107a0*/  LDL.LU.64 R48, [R1+0x1638] ;  /* 0x0016380001307983 */ /* 0x002ee20000300a00 */
[----:B----4-:R-:W-:-:S05]  /*107b0*/  LEA R46, P1, R50, R4, 0x2 ;  /* 0x00000004322e7211 */ /* 0x010fca00078210ff */
[----:B------:R1:W-:Y:S01]  /*107c0*/  STL [R1+0x780], R46 ;  /* 0x0007802e01007387 */ /* 0x0003e20000100800 */
[----:B------:R-:W-:-:S03]  /*107d0*/  IMAD.MOV.U32 R56, RZ, RZ, R46 ;  /* 0x000000ffff387224 */ /* 0x000fc600078e002e */
[----:B-1----:R-:W4:Y:S01]  /*107e0*/  LDL.LU.64 R46, [R1+0x1630] ;  /* 0x00163000012e7983 */ /* 0x002f220000300a00 */
[----:B------:R-:W-:Y:S02]  /*107f0*/  MOV R62, R66 ;  /* 0x00000042003e7202 */ /* 0x000fe40000000f00 */
[-C--:B--2---:R-:W-:Y:S02]  /*10800*/  LEA R66, P3, R55, R4.reuse, 0x2 ;  /* 0x0000000437427211 */ /* 0x084fe400078610ff */
[-C--:B------:R-:W-:Y:S01]  /*10810*/  LEA R2, P4, R54, R4.reuse, 0x2 ;  /* 0x0000000436027211 */ /* 0x080fe200078810ff */
[----:B------:R-:W-:Y:S01]  /*10820*/  IMAD.MOV.U32 R60, RZ, RZ, R62 ;  /* 0x000000ffff3c7224 */ /* 0x000fe200078e003e */
[----:B---3--:R-:W-:Y:S02]  /*10830*/  LEA R62, P5, R53, R4, 0x2 ;  /* 0x00000004353e7211 */ /* 0x008fe400078a10ff */
[----:B------:R-:W-:Y:S02]  /*10840*/  LEA.HI.X.SX32 R67, R55, R0, 0x2, P3 ;  /* 0x0000000037437211 */ /* 0x000fe400018f16ff */
[----:B------:R-:W-:-:S02]  /*10850*/  LEA R60, P6, R52, R4, 0x2 ;  /* 0x00000004343c7211 */ /* 0x000fc400078c10ff */
[----:B------:R-:W-:Y:S02]  /*10860*/  LEA.HI.X.SX32 R3, R54, R0, 0x2, P4 ;  /* 0x0000000036037211 */ /* 0x000fe400020f16ff */
[----:B------:R-:W-:Y:S01]  /*10870*/  LEA R58, P0, R51, R4, 0x2 ;  /* 0x00000004333a7211 */ /* 0x000fe200078010ff */
[----:B------:R-:W-:Y:S01]  /*10880*/  STL.64 [R1+0x7a8], R66 ;  /* 0x0007a84201007387 */ /* 0x000fe20000100a00 */
[-C--:B------:R-:W-:Y:S02]  /*10890*/  LEA.HI.X.SX32 R63, R53, R0.reuse, 0x2, P5 ;  /* 0x00000000353f7211 */ /* 0x080fe400028f16ff */
[-C--:B------:R-:W-:Y:S01]  /*108a0*/  LEA.HI.X.SX32 R61, R52, R0.reuse, 0x2, P6 ;  /* 0x00000000343d7211 */ /* 0x080fe200030f16ff */
[----:B------:R1:W-:Y:S01]  /*108b0*/  STL.64 [R1+0x7a0], R2 ;  /* 0x0007a00201007387 */ /* 0x0003e20000100a00 */
[----:B------:R-:W-:Y:S01]  /*108c0*/  LEA.HI.X.SX32 R59, R51, R0, 0x2, P0 ;  /* 0x00000000333b7211 */ /* 0x000fe200000f16ff */
[----:B------:R-:W-:Y:S01]  /*108d0*/  IMAD R43, R43, UR33, RZ ;  /* 0x000000212b2b7c24 */ /* 0x000fe2000f8e02ff */
[-C--:B------:R-:W-:Y:S01]  /*108e0*/  LEA R64, P2, R49, R4.reuse, 0x2 ;  /* 0x0000000431407211 */ /* 0x080fe200078410ff */
[----:B-1----:R-:W2:Y:S01]  /*108f0*/  LDL.LU.64 R2, [R1+0x1628] ;  /* 0x0016280001027983 */ /* 0x002ea20000300a00 */
[----:B------:R-:W-:-:S03]  /*10900*/  LEA R66, P3, R48, R4, 0x2 ;  /* 0x0000000430427211 */ /* 0x000fc600078610ff */
[----:B------:R-:W-:Y:S01]  /*10910*/  IMAD.MOV.U32 R54, RZ, RZ, R64 ;  /* 0x000000ffff367224 */ /* 0x000fe200078e0040 */
[----:B------:R-:W-:Y:S01]  /*10920*/  STL [R1+0x778], R64 ;  /* 0x0007784001007387 */ /* 0x000fe20000100800 */
[----:B------:R-:W-:Y:S01]  /*10930*/  IMAD R42, R42, UR33, RZ ;  /* 0x000000212a2a7c24 */ /* 0x000fe2000f8e02ff */
[-C--:B------:R-:W-:Y:S02]  /*10940*/  LEA.HI.X.SX32 R57, R50, R0.reuse, 0x2, P1 ;  /* 0x0000000032397211 */ /* 0x080fe400008f16ff */
[----:B------:R-:W-:Y:S01]  /*10950*/  STL.64 [R1+0x798], R62 ;  /* 0x0007983e01007387 */ /* 0x000fe20000100a00 */
[----:B------:R-:W-:Y:S02]  /*10960*/  IMAD R41, R41, UR33, RZ ;  /* 0x0000002129297c24 */ /* 0x000fe4000f8e02ff */
[----:B------:R-:W-:Y:S01]  /*10970*/  IMAD.MOV.U32 R55, RZ, RZ, R65 ;  /* 0x000000ffff377224 */ /* 0x000fe200078e0041 */
[----:B------:R1:W-:Y:S01]  /*10980*/  STL.64 [R1+0x790], R60 ;  /* 0x0007903c01007387 */ /* 0x0003e20000100a00 */
[----:B------:R-:W-:Y:S01]  /*10990*/  IMAD R40, R40, UR33, RZ ;  /* 0x0000002128287c24 */ /* 0x000fe2000f8e02ff */
[----:B------:R-:W-:-:S02]  /*109a0*/  LEA.HI.X.SX32 R55, R49, R0, 0x2, P2 ;  /* 0x0000000031377211 */ /* 0x000fc400010f16ff */
[----:B------:R3:W-:Y:S01]  /*109b0*/  STL.64 [R1+0x788], R58 ;  /* 0x0007883a01007387 */ /* 0x0007e20000100a00 */
[----:B------:R-:W-:Y:S01]  /*109c0*/  IMAD R39, R39, UR33, RZ ;  /* 0x0000002127277c24 */ /* 0x000fe2000f8e02ff */
[----:B------:R-:W-:Y:S01]  /*109d0*/  LEA.HI.X.SX32 R67, R48, R0, 0x2, P3 ;  /* 0x0000000030437211 */ /* 0x000fe200018f16ff */
[----:B------:R-:W-:Y:S01]  /*109e0*/  IMAD R38, R38, UR33, RZ ;  /* 0x0000002126267c24 */ /* 0x000fe2000f8e02ff */
[-C--:B------:R-:W-:Y:S01]  /*109f0*/  LEA R56, P1, R43, R4.reuse, 0x2 ;  /* 0x000000042b387211 */ /* 0x080fe200078210ff */
[----:B------:R3:W-:Y:S01]  /*10a00*/  STL [R1+0x784], R57 ;  /* 0x0007843901007387 */ /* 0x0007e20000100800 */
[-C--:B------:R-:W-:Y:S02]  /*10a10*/  LEA R54, P2, R42, R4.reuse, 0x2 ;  /* 0x000000042a367211 */ /* 0x080fe400078410ff */
[-C--:B-1----:R-:W-:Y:S02]  /*10a20*/  LEA R60, P6, R45, R4.reuse, 0x2 ;  /* 0x000000042d3c7211 */ /* 0x082fe400078c10ff */
[-C--:B---3--:R-:W-:Y:S01]  /*10a30*/  LEA R58, P0, R44, R4.reuse, 0x2 ;  /* 0x000000042c3a7211 */ /* 0x088fe200078010ff */
[----:B------:R1:W-:Y:S01]  /*10a40*/  STL [R1+0x77c], R55 ;  /* 0x00077c3701007387 */ /* 0x0003e20000100800 */
[----:B------:R-:W-:-:S02]  /*10a50*/  LEA R52, P3, R41, R4, 0x2 ;  /* 0x0000000429347211 */ /* 0x000fc400078610ff */
[-C--:B------:R-:W-:Y:S01]  /*10a60*/  LEA.HI.X.SX32 R59, R44, R0.reuse, 0x2, P0 ;  /* 0x000000002c3b7211 */ /* 0x080fe200000f16ff */
[----:B------:R-:W-:Y:S01]  /*10a70*/  IMAD R37, R37, UR33, RZ ;  /* 0x0000002125257c24 */ /* 0x000fe2000f8e02ff */
[-C--:B------:R-:W-:Y:S01]  /*10a80*/  LEA.HI.X.SX32 R61, R45, R0.reuse, 0x2, P6 ;  /* 0x000000002d3d7211 */ /* 0x080fe200030f16ff */
[----:B------:R-:W-:Y:S01]  /*10a90*/  STL.64 [R1+0x770], R66 ;  /* 0x0007704201007387 */ /* 0x000fe20000100a00 */
[-C--:B------:R-:W-:Y:S02]  /*10aa0*/  LEA.HI.X.SX32 R57, R43, R0.reuse, 0x2, P1 ;  /* 0x000000002b397211 */ /* 0x080fe400008f16ff */
[-C--:B------:R-:W-:Y:S02]  /*10ab0*/  LEA.HI.X.SX32 R53, R41, R0.reuse, 0x2, P3 ;  /* 0x0000000029357211 */ /* 0x080fe400018f16ff */
[----:B-1----:R-:W-:Y:S01]  /*10ac0*/  LEA.HI.X.SX32 R55, R42, R0, 0x2, P2 ;  /* 0x000000002a377211 */ /* 0x002fe200010f16ff */
[----:B------:R-:W-:Y:S02]  /*10ad0*/  IMAD R252, R252, UR33, RZ ;  /* 0x00000021fcfc7c24 */ /* 0x000fe4000f8e02ff */
[----:B------:R-:W-:-:S02]  /*10ae0*/  IMAD R127, R127, UR33, RZ ;  /* 0x000000217f7f7c24 */ /* 0x000fc4000f8e02ff */
[----:B------:R-:W-:Y:S02]  /*10af0*/  IMAD R120, R120, UR33, RZ ;  /* 0x0000002178787c24 */ /* 0x000fe4000f8e02ff */
[----:B------:R-:W-:Y:S02]  /*10b00*/  IMAD R121, R121, UR33, RZ ;  /* 0x0000002179797c24 */ /* 0x000fe4000f8e02ff */
[----:B------:R-:W-:Y:S02]  /*10b10*/  IMAD R122, R122, UR33, RZ ;  /* 0x000000217a7a7c24 */ /* 0x000fe4000f8e02ff */
[----:B------:R-:W-:Y:S02]  /*10b20*/  IMAD R123, R123, UR33, RZ ;  /* 0x000000217b7b7c24 */ /* 0x000fe4000f8e02ff */
        /* <DEDUP_REMOVED lines=42> */
[----:B----4-:R-:W-:-:S02]  /*10dd0*/  LEA R64, P4, R47, R4, 0x2 ;  /* 0x000000042f407211 */ /* 0x010fc400078810ff */
[C---:B------:R-:W-:Y:S02]  /*10de0*/  LEA R62, P5, R46.reuse, R4, 0x2 ;  /* 0x000000042e3e7211 */ /* 0x040fe400078a10ff */
[-C--:B------:R-:W-:Y:S02]  /*10df0*/  LEA.HI.X.SX32 R65, R47, R0.reuse, 0x2, P4 ;  /* 0x000000002f417211 */ /* 0x080fe400020f16ff */
[----:B------:R-:W-:Y:S02]  /*10e00*/  LEA.HI.X.SX32 R63, R46, R0, 0x2, P5 ;  /* 0x000000002e3f7211 */ /* 0x000fe400028f16ff */
[-C--:B------:R-:W-:Y:S01]  /*10e10*/  LEA R50, P4, R40, R4.reuse, 0x2 ;  /* 0x0000000428327211 */ /* 0x080fe200078810ff */
[----:B------:R-:W-:Y:S01]  /*10e20*/  STL.64 [R1+0x768], R64 ;  /* 0x0007684001007387 */ /* 0x000fe20000100a00 */
[-C--:B------:R-:W-:Y:S02]  /*10e30*/  LEA R48, P5, R39, R4.reuse, 0x2 ;  /* 0x0000000427307211 */ /* 0x080fe400078a10ff */
[----:B------:R-:W-:Y:S01]  /*10e40*/  LEA R46, P6, R38, R4, 0x2 ;  /* 0x00000004262e7211 */ /* 0x000fe200078c10ff */
[----:B------:R-:W-:Y:S01]  /*10e50*/  STL.64 [R1+0x760], R62 ;  /* 0x0007603e01007387 */ /* 0x000fe20000100a00 */
[----:B------:R-:W-:-:S02]  /*10e60*/  LEA.HI.X.SX32 R51, R40, R0, 0x2, P4 ;  /* 0x0000000028337211 */ /* 0x000fc400020f16ff */
[-C--:B------:R-:W-:Y:S01]  /*10e70*/  LEA.HI.X.SX32 R49, R39, R0.reuse, 0x2, P5 ;  /* 0x0000000027317211 */ /* 0x080fe200028f16ff */
[----:B------:R1:W-:Y:S01]  /*10e80*/  STL.64 [R1+0x750], R58 ;  /* 0x0007503a01007387 */ /* 0x0003e20000100a00 */
[----:B------:R-:W-:-:S03]  /*10e90*/  LEA.HI.X.SX32 R47, R38, R0, 0x2, P6 ;  /* 0x00000000262f7211 */ /* 0x000fc600030f16ff */
[----:B------:R-:W-:Y:S04]  /*10ea0*/  STL.64 [R1+0x758], R60 ;  /* 0x0007583c01007387 */ /* 0x000fe80000100a00 */
[----:B------:R3:W-:Y:S01]  /*10eb0*/  STL.64 [R1+0x748], R56 ;  /* 0x0007483801007387 */ /* 0x0007e20000100a00 */
[----:B-1----:R-:W-:-:S03]  /*10ec0*/  LEA R58, P0, R37, R4, 0x2 ;  /* 0x00000004253a7211 */ /* 0x002fc600078010ff */
[----:B------:R1:W-:Y:S04]  /*10ed0*/  STL.64 [R1+0x740], R54 ;  /* 0x0007403601007387 */ /* 0x0003e80000100a00 */
[----:B------:R4:W-:Y:S01]  /*10ee0*/  STL.64 [R1+0x738], R52 ;  /* 0x0007383401007387 */ /* 0x0009e20000100a00 */
[----:B---3--:R-:W-:-:S03]  /*10ef0*/  LEA R56, P1, R36, R4, 0x2 ;  /* 0x0000000424387211 */ /* 0x008fc600078210ff */
[----:B------:R3:W-:Y:S01]  /*10f00*/  STL.64 [R1+0x730], R50 ;  /* 0x0007303201007387 */ /* 0x0007e20000100a00 */
[----:B------:R-:W-:Y:S02]  /*10f10*/  LEA.HI.X.SX32 R59, R37, R0, 0x2, P0 ;  /* 0x00000000253b7211 */ /* 0x000fe400000f16ff */
[C---:B-1----:R-:W-:Y:S01]  /*10f20*/  LEA R54, P2, R35.reuse, R4, 0x2 ;  /* 0x0000000423367211 */ /* 0x042fe200078410ff */
[----:B------:R1:W-:Y:S01]  /*10f30*/  STL.64 [R1+0x728], R48 ;  /* 0x0007283001007387 */ /* 0x0003e20000100a00 */
[----:B------:R-:W-:Y:S02]  /*10f40*/  LEA.HI.X.SX32 R57, R36, R0, 0x2, P1 ;  /* 0x0000000024397211 */ /* 0x000fe400008f16ff */
[----:B----4-:R-:W-:Y:S01]  /*10f50*/  LEA R52, P3, R34, R4, 0x2 ;  /* 0x0000000422347211 */ /* 0x010fe200078610ff */
[----:B------:R4:W-:Y:S01]  /*10f60*/  STL.64 [R1+0x720], R46 ;  /* 0x0007202e01007387 */ /* 0x0009e20000100a00 */
[----:B------:R-:W-:Y:S02]  /*10f70*/  LEA.HI.X.SX32 R55, R35, R0, 0x2, P2 ;  /* 0x0000000023377211 */ /* 0x000fe400010f16ff */
[----:B---3--:R-:W-:-:S02]  /*10f80*/  LEA R50, P4, R33, R4, 0x2 ;  /* 0x0000000421327211 */ /* 0x008fc400078810ff */
[-C--:B------:R-:W-:Y:S02]  /*10f90*/  LEA R44, P0, R30, R4.reuse, 0x2 ;  /* 0x000000041e2c7211 */ /* 0x080fe400078010ff */
[----:B-1----:R-:W-:Y:S02]  /*10fa0*/  LEA R48, P5, R32, R4, 0x2 ;  /* 0x0000000420307211 */ /* 0x002fe400078a10ff */
[----:B------:R-:W-:Y:S02]  /*10fb0*/  LEA.HI.X.SX32 R53, R34, R0, 0x2, P3 ;  /* 0x0000000022357211 */ /* 0x000fe400018f16ff */
[-C--:B----4-:R-:W-:Y:S01]  /*10fc0*/  LEA R46, P6, R31, R4.reuse, 0x2 ;  /* 0x000000041f2e7211 */ /* 0x090fe200078c10ff */
[----:B------:R-:W-:Y:S01]  /*10fd0*/  STL.64 [R1+0x718], R58 ;  /* 0x0007183a01007387 */ /* 0x000fe20000100a00 */
[----:B------:R-:W-:Y:S02]  /*10fe0*/  LEA R42, P1, R29, R4, 0x2 ;  /* 0x000000041d2a7211 */ /* 0x000fe400078210ff */
[----:B------:R-:W-:Y:S01]  /*10ff0*/  LEA.HI.X.SX32 R51, R33, R0, 0x2, P4 ;  /* 0x0000000021337211 */ /* 0x000fe200020f16ff */
[----:B------:R-:W-:Y:S01]  /*11000*/  STL.64 [R1+0x710], R56 ;  /* 0x0007103801007387 */ /* 0x000fe20000100a00 */
[----:B------:R-:W-:-:S02]  /*11010*/  LEA R40, P2, R28, R4, 0x2 ;  /* 0x000000041c287211 */ /* 0x000fc400078410ff */
[----:B------:R-:W-:Y:S01]  /*11020*/  LEA.HI.X.SX32 R49, R32, R0, 0x2, P5 ;  /* 0x0000000020317211 */ /* 0x000fe200028f16ff */
[----:B------:R-:W-:Y:S01]  /*11030*/  STL.64 [R1+0x708], R54 ;  /* 0x0007083601007387 */ /* 0x000fe20000100a00 */
[----:B------:R-:W-:Y:S02]  /*11040*/  LEA R38, P3, R27, R4, 0x2 ;  /* 0x000000041b267211 */ /* 0x000fe400078610ff */
[----:B------:R-:W-:Y:S01]  /*11050*/  LEA.HI.X.SX32 R47, R31, R0, 0x2, P6 ;  /* 0x000000001f2f7211 */ /* 0x000fe200030f16ff */
        /* <DEDUP_REMOVED lines=11> */
[-C--:B------:R-:W-:Y:S01]  /*11110*/  LEA.HI.X.SX32 R39, R27, R0.reuse, 0x2, P3 ;  /* 0x000000001b277211 */ /* 0x080fe200018f16ff */
[----:B------:R-:W-:Y:S01]  /*11120*/  STL.64 [R1+0x6e0], R44 ;  /* 0x0006e02c01007387 */ /* 0x000fe20000100a00 */
[----:B------:R-:W-:-:S02]  /*11130*/  LEA.HI.X.SX32 R37, R26, R0, 0x2, P4 ;  /* 0x000000001a257211 */ /* 0x000fc400020f16ff */
[-C--:B------:R-:W-:Y:S01]  /*11140*/  LEA.HI.X.SX32 R35, R25, R0.reuse, 0x2, P5 ;  /* 0x0000000019237211 */ /* 0x080fe200028f16ff */
[----:B------:R1:W-:Y:S01]  /*11150*/  STL.64 [R1+0x6d8], R42 ;  /* 0x0006d82a01007387 */ /* 0x0003e20000100a00 */
[-C--:B------:R-:W-:Y:S02]  /*11160*/  LEA.HI.X.SX32 R33, R24, R0.reuse, 0x2, P6 ;  /* 0x0000000018217211 */ /* 0x080fe400030f16ff */
[----:B------:R-:W-:Y:S01]  /*11170*/  LEA.HI.X.SX32 R31, R23, R0, 0x2, P0 ;  /* 0x00000000171f7211 */ /* 0x000fe200000f16ff */
[----:B------:R3:W-:Y:S04]  /*11180*/  STL.64 [R1+0x6d0], R40 ;  /* 0x0006d02801007387 */ /* 0x0007e80000100a00 */
[----:B------:R4:W-:Y:S01]  /*11190*/  STL.64 [R1+0x6c8], R38 ;  /* 0x0006c82601007387 */ /* 0x0009e20000100a00 */
[----:B-1----:R-:W-:-:S03]  /*111a0*/  LEA R42, P1, R22, R4, 0x2 ;  /* 0x00000004162a7211 */ /* 0x002fc600078210ff */
[----:B------:R1:W-:Y:S01]  /*111b0*/  STL.64 [R1+0x6c0], R36 ;  /* 0x0006c02401007387 */ /* 0x0003e20000100a00 */
[----:B---3--:R-:W-:-:S03]  /*111c0*/  LEA R40, P2, R21, R4, 0x2 ;  /* 0x0000000415287211 */ /* 0x008fc600078410ff */
[----:B------:R3:W-:Y:S01]  /*111d0*/  STL.64 [R1+0x6b8], R34 ;  /* 0x0006b82201007387 */ /* 0x0007e20000100a00 */
[----:B------:R-:W-:Y:S02]  /*111e0*/  LEA.HI.X.SX32 R43, R22, R0, 0x2, P1 ;  /* 0x00000000162b7211 */ /* 0x000fe400008f16ff */
[C---:B----4-:R-:W-:Y:S01]  /*111f0*/  LEA R38, P3, R20.reuse, R4, 0x2 ;  /* 0x0000000414267211 */ /* 0x050fe200078610ff */
[----:B------:R4:W-:Y:S01]  /*11200*/  STL.64 [R1+0x6b0], R32 ;  /* 0x0006b02001007387 */ /* 0x0009e20000100a00 */
[----:B------:R-:W-:Y:S02]  /*11210*/  LEA.HI.X.SX32 R41, R21, R0, 0x2, P2 ;  /* 0x0000000015297211 */ /* 0x000fe400010f16ff */
[----:B-1----:R-:W-:Y:S01]  /*11220*/  LEA R36, P4, R19, R4, 0x2 ;  /* 0x0000000413247211 */ /* 0x002fe200078810ff */
[----:B------:R1:W-:Y:S01]  /*11230*/  STL.64 [R1+0x6a8], R30 ;  /* 0x0006a81e01007387 */ /* 0x0003e20000100a00 */
[----:B------:R-:W-:Y:S02]  /*11240*/  LEA.HI.X.SX32 R39, R20, R0, 0x2, P3 ;  /* 0x0000000014277211 */ /* 0x000fe400018f16ff */
[----:B---3--:R-:W-:-:S02]  /*11250*/  LEA R34, P5, R18, R4, 0x2 ;  /* 0x0000000412227211 */ /* 0x008fc400078a10ff */
[-C--:B------:R-:W-:Y:S02]  /*11260*/  LEA R28, P1, R15, R4.reuse, 0x2 ;  /* 0x000000040f1c7211 */ /* 0x080fe400078210ff */
[----:B----4-:R-:W-:Y:S02]  /*11270*/  LEA R32, P6, R17, R4, 0x2 ;  /* 0x0000000411207211 */ /* 0x010fe400078c10ff */
[----:B------:R-:W-:Y:S02]  /*11280*/  LEA.HI.X.SX32 R37, R19, R0, 0x2, P4 ;  /* 0x0000000013257211 */ /* 0x000fe400020f16ff */
[-C--:B-1----:R-:W-:Y:S01]  /*11290*/  LEA R30, P0, R16, R4.reuse, 0x2 ;  /* 0x00000004101e7211 */ /* 0x082fe200078010ff */
        /* <DEDUP_REMOVED lines=8> */
[-C--:B------:R-:W-:Y:S01]  /*11320*/  LEA.HI.X.SX32 R31, R16, R0.reuse, 0x2, P0 ;  /* 0x00000000101f7211 */ /* 0x080fe200000f16ff */
[----:B------:R-:W-:Y:S01]  /*11330*/  STL.64 [R1+0x688], R36 ;  /* 0x0006882401007387 */ /* 0x000fe20000100a00 */
[----:B------:R-:W-:Y:S02]  /*11340*/  LEA.HI.X.SX32 R29, R15, R0, 0x2, P1 ;  /* 0x000000000f1d7211 */ /* 0x000fe400008f16ff */
[----:B------:R-:W-:Y:S01]  /*11350*/  LEA R20, P5, R10, R4, 0x2 ;  /* 0x000000040a147211 */ /* 0x000fe200078a10ff */
[----:B------:R-:W-:Y:S01]  /*11360*/  STL.64 [R1+0x680], R34 ;  /* 0x0006802201007387 */ /* 0x000fe20000100a00 */
[----:B------:R-:W-:-:S02]  /*11370*/  LEA.HI.X.SX32 R27, R14, R0, 0x2, P2 ;  /* 0x000000000e1b7211 */ /* 0x000fc400010f16ff */
[----:B------:R-:W-:Y:S01]  /*11380*/  LEA R18, P6, R9, R4, 0x2 ;  /* 0x0000000409127211 */ /* 0x000fe200078c10ff */
[----:B------:R-:W-:Y:S01]  /*11390*/  STL.64 [R1+0x678], R32 ;  /* 0x0006782001007387 */ /* 0x000fe20000100a00 */
[----:B------:R-:W-:Y:S02]  /*113a0*/  LEA.HI.X.SX32 R25, R13, R0, 0x2, P3 ;  /* 0x000000000d197211 */ /* 0x000fe400018f16ff */
[----:B------:R-:W-:Y:S01]  /*113b0*/  LEA R16, P0, R8, R4, 0x2 ;  /* 0x0000000408107211 */ /* 0x000fe200078010ff */
[----:B------:R-:W-:Y:S01]  /*113c0*/  STL.64 [R1+0x670], R30 ;  /* 0x0006701e01007387 */ /* 0x000fe20000100a00 */
[-C--:B------:R-:W-:Y:S02]  /*113d0*/  LEA.HI.X.SX32 R23, R12, R0.reuse, 0x2, P4 ;  /* 0x000000000c177211 */ /* 0x080fe400020f16ff */
[-C--:B------:R-:W-:Y:S01]  /*113e0*/  LEA.HI.X.SX32 R21, R10, R0.reuse, 0x2, P5 ;  /* 0x000000000a157211 */ /* 0x080fe200028f16ff */
[----:B------:R1:W-:Y:S01]  /*113f0*/  STL.64 [R1+0x668], R28 ;  /* 0x0006681c01007387 */ /* 0x0003e20000100a00 */
[----:B------:R-:W-:-:S02]  /*11400*/  LEA.HI.X.SX32 R19, R9, R0, 0x2, P6 ;  /* 0x0000000009137211 */ /* 0x000fc400030f16ff */
        /* <DEDUP_REMOVED lines=8> */
[----:B----4-:R-:W-:Y:S01]  /*11490*/  LEA R24, P3, R127, R4, 0x2 ;  /* 0x000000047f187211 */ /* 0x010fe200078610ff */
[----:B------:R4:W-:Y:S01]  /*114a0*/  STL.64 [R1+0x640], R18 ;  /* 0x0006401201007387 */ /* 0x0009e20000100a00 */
[----:B------:R-:W-:Y:S02]  /*114b0*/  LEA.HI.X.SX32 R27, R5, R0, 0x2, P2 ;  /* 0x00000000051b7211 */ /* 0x000fe400010f16ff */
[-C--:B-1----:R-:W-:Y:S01]  /*114c0*/  LEA R22, P4, R252, R4.reuse, 0x2 ;  /* 0x00000004fc167211 */ /* 0x082fe200078810ff */
[----:B------:R1:W-:Y:S01]  /*114d0*/  STL.64 [R1+0x638], R16 ;  /* 0x0006381001007387 */ /* 0x0003e20000100a00 */
[----:B---3--:R-:W-:Y:S02]  /*114e0*/  LEA R20, P5, R68, R4, 0x2 ;  /* 0x0000000444147211 */ /* 0x008fe400078a10ff */
[----:B------:R-:W-:-:S02]  /*114f0*/  LEA.HI.X.SX32 R23, R252, R0, 0x2, P4 ;  /* 0x00000000fc177211 */ /* 0x000fc400020f16ff */
[-C--:B----4-:R-:W-:Y:S02]  /*11500*/  LEA R18, P6, R69, R4.reuse, 0x2 ;  /* 0x0000000445127211 */ /* 0x090fe400078c10ff */
[----:B------:R-:W-:Y:S02]  /*11510*/  LEA R14, P1, R71, R4, 0x2 ;  /* 0x00000004470e7211 */ /* 0x000fe400078210ff */
[----:B------:R-:W-:Y:S02]  /*11520*/  LEA.HI.X.SX32 R25, R127, R0, 0x2, P3 ;  /* 0x000000007f197211 */ /* 0x000fe400018f16ff */
[-C--:B-1----:R-:W-:Y:S01]  /*11530*/  LEA R16, P0, R70, R4.reuse, 0x2 ;  /* 0x0000000446107211 */ /* 0x082fe200078010ff */
[----:B------:R-:W-:Y:S01]  /*11540*/  STL.64 [R1+0x630], R28 ;  /* 0x0006301c01007387 */ /* 0x000fe20000100a00 */
[----:B------:R-:W-:Y:S02]  /*11550*/  LEA R12, P2, R72, R4, 0x2 ;  /* 0x00000004480c7211 */ /* 0x000fe400078410ff */
[----:B------:R-:W-:Y:S01]  /*11560*/  LEA.HI.X.SX32 R21, R68, R0, 0x2, P5 ;  /* 0x0000000044157211 */ /* 0x000fe200028f16ff */
[----:B------:R-:W-:Y:S01]  /*11570*/  STL.64 [R1+0x628], R26 ;  /* 0x0006281a01007387 */ /* 0x000fe20000100a00 */
[----:B------:R-:W-:-:S02]  /*11580*/  LEA R8, P3, R73, R4, 0x2 ;  /* 0x0000000449087211 */ /* 0x000fc400078610ff */
[-C--:B------:R-:W-:Y:S01]  /*11590*/  LEA.HI.X.SX32 R19, R69, R0.reuse, 0x2, P6 ;  /* 0x0000000045137211 */ /* 0x080fe200030f16ff */
[----:B------:R1:W-:Y:S01]  /*115a0*/  STL.64 [R1+0x618], R22 ;  /* 0x0006181601007387 */ /* 0x0003e20000100a00 */
[-C--:B------:R-:W-:Y:S02]  /*115b0*/  LEA.HI.X.SX32 R17, R70, R0.reuse, 0x2, P0 ;  /* 0x0000000046117211 */ /* 0x080fe400000f16ff */
[-C--:B------:R-:W-:Y:S01]  /*115c0*/  LEA.HI.X.SX32 R15, R71, R0.reuse, 0x2, P1 ;  /* 0x00000000470f7211 */ /* 0x080fe200008f16ff */
[----:B------:R-:W-:Y:S01]  /*115d0*/  STL.64 [R1+0x620], R24 ;  /* 0x0006201801007387 */ /* 0x000fe20000100a00 */
[-C--:B------:R-:W-:Y:S02]  /*115e0*/  LEA.HI.X.SX32 R13, R72, R0.reuse, 0x2, P2 ;  /* 0x00000000480d7211 */ /* 0x080fe400010f16ff */
[----:B------:R-:W-:Y:S01]  /*115f0*/  LEA.HI.X.SX32 R9, R73, R0, 0x2, P3 ;  /* 0x0000000049097211 */ /* 0x000fe200018f16ff */
        /* <DEDUP_REMOVED lines=14> */
[----:B------:R-:W-:Y:S02]  /*116e0*/  LEA.HI.X.SX32 R17, R77, R0, 0x2, P0 ;  /* 0x000000004d117211 */ /* 0x000fe400000f16ff */
[----:B-1----:R-:W-:Y:S01]  /*116f0*/  LEA R12, P2, R80, R4, 0x2 ;  /* 0x00000004500c7211 */ /* 0x002fe200078410ff */
[----:B------:R1:W-:Y:S01]  /*11700*/  STL.64 [R1+0x5e0], R22 ;  /* 0x0005e01601007387 */ /* 0x0003e20000100a00 */
[----:B------:R-:W-:Y:S01]  /*11710*/  LEA.HI.X.SX32 R15, R78, R0, 0x2, P1 ;  /* 0x000000004e0f7211 */ /* 0x000fe200008f16ff */
[----:B------:R-:W-:Y:S01]  /*11720*/  IMAD R153, R153, UR48, RZ ;  /* 0x0000003099997c24 */ /* 0x000fe2000f8e02ff */
[C---:B----4-:R-:W-:Y:S01]  /*11730*/  LEA R8, P3, R81.reuse, R4, 0x2 ;  /* 0x0000000451087211 */ /* 0x050fe200078610ff */
[----:B------:R3:W-:Y:S01]  /*11740*/  STL.64 [R1+0x5d8], R20 ;  /* 0x0005d81401007387 */ /* 0x0007e20000100a00 */
[-C--:B------:R-:W-:Y:S01]  /*11750*/  LEA.HI.X.SX32 R13, R80, R0.reuse, 0x2, P2 ;  /* 0x00000000500d7211 */ /* 0x080fe200010f16ff */
[----:B------:R-:W-:Y:S01]  /*11760*/  IMAD R154, R154, UR49, RZ ;  /* 0x000000319a9a7c24 */ /* 0x000fe2000f8e02ff */
[----:B------:R-:W-:Y:S01]  /*11770*/  LEA.HI.X.SX32 R9, R81, R0, 0x2, P3 ;  /* 0x0000000051097211 */ /* 0x000fe200018f16ff */
[----:B------:R4:W-:Y:S01]  /*11780*/  STL.64 [R1+0x5d0], R18 ;  /* 0x0005d01201007387 */ /* 0x0009e20000100a00 */
[----:B------:R-:W-:Y:S01]  /*11790*/  IMAD R155, R155, UR50, RZ ;  /* 0x000000329b9b7c24 */ /* 0x000fe2000f8e02ff */
[----:B------:R-:W-:Y:S01]  /*117a0*/  ULDC UR48, c[0x0][0x240] ;  /* 0x0000900000307ab9 */ /* 0x000fe20000000800 */
[----:B------:R-:W-:Y:S01]  /*117b0*/  IMAD R156, R156, UR51, RZ ;  /* 0x000000339c9c7c24 */ /* 0x000fe2000f8e02ff */
[CC--:B-1----:R-:W-:Y:S01]  /*117c0*/  LEA R22, P4, R82.reuse, R4.reuse, 0x2 ;  /* 0x0000000452167211 */ /* 0x0c2fe200078810ff */
[----:B------:R1:W-:Y:S01]  /*117d0*/  STL.64 [R1+0x5c8], R16 ;  /* 0x0005c81001007387 */ /* 0x0003e20000100a00 */
[----:B------:R-:W-:Y:S01]  /*117e0*/  IMAD R157, R157, UR52, RZ ;  /* 0x000000349d9d7c24 */ /* 0x000fe2000f8e02ff */
[----:B------:R-:W-:Y:S01]  /*117f0*/  ULDC UR49, c[0x0][0x240] ;  /* 0x0000900000317ab9 */ /* 0x000fe20000000800 */
[C---:B---3--:R-:W-:Y:S01]  /*11800*/  LEA R20, P5, R83.reuse, R4, 0x2 ;  /* 0x0000000453147211 */ /* 0x048fe200078a10ff */
[----:B------:R3:W-:Y:S01]  /*11810*/  STL.64 [R1+0x5c0], R14 ;  /* 0x0005c00e01007387 */ /* 0x0007e20000100a00 */
[----:B------:R-:W-:Y:S01]  /*11820*/  LEA.HI.X.SX32 R23, R82, R0, 0x2, P4 ;  /* 0x0000000052177211 */ /* 0x000fe200020f16ff */
[----:B------:R-:W-:Y:S01]  /*11830*/  IMAD R158, R158, UR53, RZ ;  /* 0x000000359e9e7c24 */ /* 0x000fe2000f8e02ff */
[C---:B----4-:R-:W-:Y:S01]  /*11840*/  LEA R18, P6, R84.reuse, R4, 0x2 ;  /* 0x0000000454127211 */ /* 0x050fe200078c10ff */
[----:B------:R4:W-:Y:S01]  /*11850*/  STL.64 [R1+0x5b8], R12 ;  /* 0x0005b80c01007387 */ /* 0x0009e20000100a00 */
[----:B------:R-:W-:Y:S01]  /*11860*/  LEA.HI.X.SX32 R21, R83, R0, 0x2, P5 ;  /* 0x0000000053157211 */ /* 0x000fe200028f16ff */
[----:B------:R-:W-:Y:S01]  /*11870*/  IMAD R159, R159, UR54, RZ ;  /* 0x000000369f9f7c24 */ /* 0x000fe2000f8e02ff */
[----:B------:R-:W-:Y:S01]  /*11880*/  ULDC UR50, c[0x0][0x240] ;  /* 0x0000900000327ab9 */ /* 0x000fe20000000800 */
[----:B-1----:R-:W-:Y:S01]  /*11890*/  LEA R16, P0, R85, R4, 0x2 ;  /* 0x0000000455107211 */ /* 0x002fe200078010ff */
[----:B------:R1:W-:Y:S01]  /*118a0*/  STL.64 [R1+0x5b0], R8 ;  /* 0x0005b00801007387 */ /* 0x0003e20000100a00 */
[----:B------:R-:W-:Y:S01]  /*118b0*/  LEA.HI.X.SX32 R19, R84, R0, 0x2, P6 ;  /* 0x0000000054137211 */ /* 0x000fe200030f16ff */
[----:B------:R-:W-:Y:S01]  /*118c0*/  IMAD R160, R160, UR55, RZ ;  /* 0x00000037a0a07c24 */ /* 0x000fe2000f8e02ff */
[----:B---3--:R-:W-:Y:S01]  /*118d0*/  LEA R14, P1, R86, R4, 0x2 ;  /* 0x00000004560e7211 */ /* 0x008fe200078210ff */
[----:B------:R-:W-:Y:S01]  /*118e0*/  IMAD R161, R161, UR56, RZ ;  /* 0x00000038a1a17c24 */ /* 0x000fe2000f8e02ff */
[----:B------:R-:W-:Y:S01]  /*118f0*/  LEA.HI.X.SX32 R17, R85, R0, 0x2, P0 ;  /* 0x0000000055117211 */ /* 0x000fe200000f16ff */
[----:B------:R-:W-:Y:S01]  /*11900*/  IMAD R162, R162, UR57, RZ ;  /* 0x00000039a2a27c24 */ /* 0x000fe2000f8e02ff */
[----:B----4-:R-:W-:Y:S01]  /*11910*/  LEA R12, P2, R87, R4, 0x2 ;  /* 0x00000004570c7211 */ /* 0x010fe200078410ff */
[----:B------:R3:W-:Y:S01]  /*11920*/  STL.64 [R1+0x5a8], R22 ;  /* 0x0005a81601007387 */ /* 0x0007e20000100a00 */
[----:B------:R-:W-:Y:S01]  /*11930*/  LEA.HI.X.SX32 R15, R86, R0, 0x2, P1 ;  /* 0x00000000560f7211 */ /* 0x000fe200008f16ff */
[----:B------:R-:W-:Y:S01]  /*11940*/  IMAD R163, R163, UR58, RZ ;  /* 0x0000003aa3a37c24 */ /* 0x000fe2000f8e02ff */
[----:B------:R-:W-:Y:S01]  /*11950*/  ULDC UR51, c[0x0][0x240] ;  /* 0x0000900000337ab9 */ /* 0x000fe20000000800 */
[----:B-1----:R-:W-:Y:S01]  /*11960*/  LEA R8, P3, R88, R4, 0x2 ;  /* 0x0000000458087211 */ /* 0x002fe200078610ff */
[----:B------:R1:W-:Y:S01]  /*11970*/  STL.64 [R1+0x5a0], R20 ;  /* 0x0005a01401007387 */ /* 0x0003e20000100a00 */
[-C--:B------:R-:W-:Y:S01]  /*11980*/  LEA.HI.X.SX32 R13, R87, R0.reuse, 0x2, P2 ;  /* 0x00000000570d7211 */ /* 0x080fe200010f16ff */
[----:B------:R-:W-:Y:S01]  /*11990*/  IMAD R164, R164, UR59, RZ ;  /* 0x0000003ba4a47c24 */ /* 0x000fe2000f8e02ff */
[----:B------:R-:W-:Y:S01]  /*119a0*/  LEA.HI.X.SX32 R9, R88, R0, 0x2, P3 ;  /* 0x0000000058097211 */ /* 0x000fe200018f16ff */
[----:B------:R4:W-:Y:S01]  /*119b0*/  STL.64 [R1+0x598], R18 ;  /* 0x0005981201007387 */ /* 0x0009e20000100a00 */
[----:B------:R-:W-:Y:S01]  /*119c0*/  IMAD R165, R165, UR60, RZ ;  /* 0x0000003ca5a57c24 */ /* 0x000fe2000f8e02ff */
[----:B------:R-:W-:Y:S01]  /*119d0*/  ULDC UR52, c[0x0][0x240] ;  /* 0x0000900000347ab9 */ /* 0x000fe20000000800 */
[-C--:B---3--:R-:W-:Y:S01]  /*119e0*/  LEA R22, P4, R89, R4.reuse, 0x2 ;  /* 0x0000000459167211 */ /* 0x088fe200078810ff */
[----:B------:R3:W-:Y:S01]  /*119f0*/  STL.64 [R1+0x590], R16 ;  /* 0x0005901001007387 */ /* 0x0007e20000100a00 */
[----:B------:R-:W-:Y:S01]  /*11a00*/  IMAD R166, R166, UR61, RZ ;  /* 0x0000003da6a67c24 */ /* 0x000fe2000f8e02ff */
[----:B------:R-:W-:Y:S01]  /*11a10*/  ULDC UR53, c[0x0][0x240] ;  /* 0x0000900000357ab9 */ /* 0x000fe20000000800 */
[----:B------:R-:W-:Y:S01]  /*11a20*/  IMAD R167, R167, UR5, RZ ;  /* 0x00000005a7a77c24 */ /* 0x000fe2000f8e02ff */
[----:B-1----:R-:W-:Y:S01]  /*11a30*/  LEA R20, P5, R90, R4, 0x2 ;  /* 0x000000045a147211 */ /* 0x002fe200078a10ff */
[----:B------:R1:W-:Y:S01]  /*11a40*/  STL.64 [R1+0x588], R14 ;  /* 0x0005880e01007387 */ /* 0x0003e20000100a00 */
[----:B------:R-:W-:Y:S01]  /*11a50*/  LEA.HI.X.SX32 R23, R89, R0, 0x2, P4 ;  /* 0x0000000059177211 */ /* 0x000fe200020f16ff */
[----:B------:R-:W-:Y:S01]  /*11a60*/  IMAD R168, R168, UR6, RZ ;  /* 0x00000006a8a87c24 */ /* 0x000fe2000f8e02ff */
[----:B----4-:R-:W-:Y:S01]  /*11a70*/  LEA R18, P6, R91, R4, 0x2 ;  /* 0x000000045b127211 */ /* 0x010fe200078c10ff */
[----:B------:R4:W-:Y:S01]  /*11a80*/  STL.64 [R1+0x580], R12 ;  /* 0x0005800c01007387 */ /* 0x0009e20000100a00 */
[----:B------:R-:W-:Y:S01]  /*11a90*/  LEA.HI.X.SX32 R21, R90, R0, 0x2, P5 ;  /* 0x000000005a157211 */ /* 0x000fe200028f16ff */
[----:B------:R-:W-:Y:S01]  /*11aa0*/  IMAD R169, R169, UR7, RZ ;  /* 0x00000007a9a97c24 */ /* 0x000fe2000f8e02ff */
[----:B---3--:R-:W-:Y:S01]  /*11ab0*/  LEA R16, P0, R92, R4, 0x2 ;  /* 0x000000045c107211 */ /* 0x008fe200078010ff */
[----:B------:R3:W-:Y:S01]  /*11ac0*/  STL.64 [R1+0x578], R8 ;  /* 0x0005780801007387 */ /* 0x0007e20000100a00 */
[----:B------:R-:W-:Y:S01]  /*11ad0*/  LEA.HI.X.SX32 R19, R91, R0, 0x2, P6 ;  /* 0x000000005b137211 */ /* 0x000fe200030f16ff */
[----:B------:R-:W-:Y:S01]  /*11ae0*/  IMAD R170, R170, UR8, RZ ;  /* 0x00000008aaaa7c24 */ /* 0x000fe2000f8e02ff */
[----:B------:R-:W-:Y:S01]  /*11af0*/  ULDC UR54, c[0x0][0x240] ;  /* 0x0000900000367ab9 */ /* 0x000fe20000000800 */
[----:B-1----:R-:W-:Y:S01]  /*11b00*/  LEA R14, P1, R93, R4, 0x2 ;  /* 0x000000045d0e7211 */ /* 0x002fe200078210ff */
[----:B------:R-:W-:Y:S01]  /*11b10*/  IMAD R171, R171, UR9, RZ ;  /* 0x00000009abab7c24 */ /* 0x000fe2000f8e02ff */
[----:B------:R-:W-:Y:S01]  /*11b20*/  LEA.HI.X.SX32 R17, R92, R0, 0x2, P0 ;  /* 0x000000005c117211 */ /* 0x000fe200000f16ff */
[----:B------:R-:W-:Y:S01]  /*11b30*/  IMAD R172, R172, UR10, RZ ;  /* 0x0000000aacac7c24 */ /* 0x000fe2000f8e02ff */
[C---:B----4-:R-:W-:Y:S01]  /*11b40*/  LEA R12, P2, R94.reuse, R4, 0x2 ;  /* 0x000000045e0c7211 */ /* 0x050fe200078410ff */
[----:B------:R1:W-:Y:S01]  /*11b50*/  STL.64 [R1+0x570], R22 ;  /* 0x0005701601007387 */ /* 0x0003e20000100a00 */
[----:B------:R-:W-:Y:S01]  /*11b60*/  LEA.HI.X.SX32 R15, R93, R0, 0x2, P1 ;  /* 0x000000005d0f7211 */ /* 0x000fe200008f16ff */
[----:B------:R-:W-:Y:S01]  /*11b70*/  IMAD R173, R173, UR11, RZ ;  /* 0x0000000badad7c24 */ /* 0x000fe2000f8e02ff */
[C---:B---3--:R-:W-:Y:S01]  /*11b80*/  LEA R8, P3, R95.reuse, R4, 0x2 ;  /* 0x000000045f087211 */ /* 0x048fe200078610ff */
        /* <DEDUP_REMOVED lines=172> */
[C---:B-1----:R-:W-:Y:S01]  /*12650*/  LEA R8, P3, R132.reuse, R4, 0x2 ;  /* 0x0000000484087211 */ /* 0x042fe200078610ff */
[----:B------:R1:W-:Y:S01]  /*12660*/  STL.64 [R1+0x450], R20 ;  /* 0x0004501401007387 */ /* 0x0003e20000100a00 */
[-C--:B------:R-:W-:Y:S01]  /*12670*/  LEA.HI.X.SX32 R13, R131, R0.reuse, 0x2, P2 ;  /* 0x00000000830d7211 */ /* 0x080fe200010f16ff */
[----:B------:R-:W-:Y:S01]  /*12680*/  ULDC UR16, c[0x0][0x240] ;  /* 0x0000900000107ab9 */ /* 0x000fe20000000800 */
[----:B------:R-:W-:Y:S01]  /*12690*/  LEA.HI.X.SX32 R9, R132, R0, 0x2, P3 ;  /* 0x0000000084097211 */ /* 0x000fe200018f16ff */
[----:B------:R4:W-:Y:S01]  /*126a0*/  STL.64 [R1+0x448], R18 ;  /* 0x0004481201007387 */ /* 0x0009e20000100a00 */
[----:B------:R-:W-:Y:S01]  /*126b0*/  ULDC UR17, c[0x0][0x240] ;  /* 0x0000900000117ab9 */ /* 0x000fe20000000800 */
[----:B------:R-:W-:Y:S01]  /*126c0*/  ULDC UR18, c[0x0][0x240] ;  /* 0x0000900000127ab9 */ /* 0x000fe20000000800 */
[CC--:B---3--:R-:W-:Y:S01]  /*126d0*/  LEA R22, P4, R133.reuse, R4.reuse, 0x2 ;  /* 0x0000000485167211 */ /* 0x0c8fe200078810ff */
[----:B------:R3:W-:Y:S01]  /*126e0*/  STL.64 [R1+0x440], R16 ;  /* 0x0004401001007387 */ /* 0x0007e20000100a00 */
[----:B------:R-:W-:Y:S01]  /*126f0*/  ULDC UR19, c[0x0][0x240] ;  /* 0x0000900000137ab9 */ /* 0x000fe20000000800 */
[----:B------:R-:W-:Y:S01]  /*12700*/  ULDC UR20, c[0x0][0x240] ;  /* 0x0000900000147ab9 */ /* 0x000fe20000000800 */
[----:B------:R-:W-:Y:S01]  /*12710*/  ULDC UR21, c[0x0][0x240] ;  /* 0x0000900000157ab9 */ /* 0x000fe20000000800 */
[C---:B-1----:R-:W-:Y:S01]  /*12720*/  LEA R20, P5, R134.reuse, R4, 0x2 ;  /* 0x0000000486147211 */ /* 0x042fe200078a10ff */
[----:B------:R1:W-:Y:S01]  /*12730*/  STL.64 [R1+0x438], R14 ;  /* 0x0004380e01007387 */ /* 0x0003e20000100a00 */
[----:B------:R-:W-:Y:S01]  /*12740*/  LEA.HI.X.SX32 R23, R133, R0, 0x2, P4 ;  /* 0x0000000085177211 */ /* 0x000fe200020f16ff */
[----:B------:R-:W-:Y:S01]  /*12750*/  ULDC UR22, c[0x0][0x240] ;  /* 0x0000900000167ab9 */ /* 0x000fe20000000800 */
[C---:B----4-:R-:W-:Y:S01]  /*12760*/  LEA R18, P6, R135.reuse, R4, 0x2 ;  /* 0x0000000487127211 */ /* 0x050fe200078c10ff */
[----:B------:R4:W-:Y:S01]  /*12770*/  STL.64 [R1+0x430], R12 ;  /* 0x0004300c01007387 */ /* 0x0009e20000100a00 */
[----:B------:R-:W-:Y:S01]  /*12780*/  LEA.HI.X.SX32 R21, R134, R0, 0x2, P5 ;  /* 0x0000000086157211 */ /* 0x000fe200028f16ff */
[----:B------:R-:W-:Y:S01]  /*12790*/  ULDC UR23, c[0x0][0x240] ;  /* 0x0000900000177ab9 */ /* 0x000fe20000000800 */
[C---:B---3--:R-:W-:Y:S01]  /*127a0*/  LEA R16, P0, R136.reuse, R4, 0x2 ;  /* 0x0000000488107211 */ /* 0x048fe200078010ff */
[----:B------:R3:W-:Y:S01]  /*127b0*/  STL.64 [R1+0x428], R8 ;  /* 0x0004280801007387 */ /* 0x0007e20000100a00 */
[----:B------:R-:W-:Y:S01]  /*127c0*/  LEA.HI.X.SX32 R19, R135, R0, 0x2, P6 ;  /* 0x0000000087137211 */ /* 0x000fe200030f16ff */
[----:B------:R-:W-:Y:S01]  /*127d0*/  ULDC UR24, c[0x0][0x240] ;  /* 0x0000900000187ab9 */ /* 0x000fe20000000800 */
[----:B------:R-:W-:Y:S01]  /*127e0*/  ULDC UR25, c[0x0][0x240] ;  /* 0x0000900000197ab9 */ /* 0x000fe20000000800 */
[C---:B-1----:R-:W-:Y:S01]  /*127f0*/  LEA R14, P1, R137.reuse, R4, 0x2 ;  /* 0x00000004890e7211 */ /* 0x042fe200078210ff */
[----:B------:R-:W-:Y:S01]  /*12800*/  ULDC UR26, c[0x0][0x240] ;  /* 0x00009000001a7ab9 */ /* 0x000fe20000000800 */
[----:B------:R-:W-:Y:S01]  /*12810*/  LEA.HI.X.SX32 R17, R136, R0, 0x2, P0 ;  /* 0x0000000088117211 */ /* 0x000fe200000f16ff */
[----:B------:R-:W1:Y:S01]  /*12820*/  LDC R78, c[0x0][0x230] ;  /* 0x00008c00ff4e7b82 */ /* 0x000e620000000800 */
[C---:B----4-:R-:W-:Y:S01]  /*12830*/  LEA R12, P2, R138.reuse, R4, 0x2 ;  /* 0x000000048a0c7211 */ /* 0x050fe200078410ff */
[----:B------:R4:W-:Y:S01]  /*12840*/  STL.64 [R1+0x420], R22 ;  /* 0x0004201601007387 */ /* 0x0009e20000100a00 */
[----:B------:R-:W-:Y:S01]  /*12850*/  LEA.HI.X.SX32 R15, R137, R0, 0x2, P1 ;  /* 0x00000000890f7211 */ /* 0x000fe200008f16ff */
[----:B------:R-:W-:Y:S01]  /*12860*/  ULDC UR27, c[0x0][0x240] ;  /* 0x00009000001b7ab9 */ /* 0x000fe20000000800 */
[C---:B---3--:R-:W-:Y:S01]  /*12870*/  LEA R8, P3, R139.reuse, R4, 0x2 ;  /* 0x000000048b087211 */ /* 0x048fe200078610ff */
[----:B------:R3:W-:Y:S01]  /*12880*/  STL.64 [R1+0x418], R20 ;  /* 0x0004181401007387 */ /* 0x0007e20000100a00 */
[-C--:B------:R-:W-:Y:S01]  /*12890*/  LEA.HI.X.SX32 R13, R138, R0.reuse, 0x2, P2 ;  /* 0x000000008a0d7211 */ /* 0x080fe200010f16ff */
[----:B------:R-:W-:Y:S01]  /*128a0*/  ULDC UR28, c[0x0][0x240] ;  /* 0x00009000001c7ab9 */ /* 0x000fe20000000800 */
[----:B------:R-:W-:Y:S01]  /*128b0*/  LEA.HI.X.SX32 R9, R139, R0, 0x2, P3 ;  /* 0x000000008b097211 */ /* 0x000fe200018f16ff */
[----:B------:R2:W-:Y:S01]  /*128c0*/  STL.64 [R1+0x410], R18 ;  /* 0x0004101201007387 */ /* 0x0005e20000100a00 */
[----:B------:R-:W-:Y:S01]  /*128d0*/  ULDC UR29, c[0x0][0x240] ;  /* 0x00009000001d7ab9 */ /* 0x000fe20000000800 */
[----:B------:R-:W-:Y:S01]  /*128e0*/  ULDC UR30, c[0x0][0x240] ;  /* 0x00009000001e7ab9 */ /* 0x000fe20000000800 */
[----:B------:R-:W-:Y:S01]  /*128f0*/  ULDC UR31, c[0x0][0x240] ;  /* 0x00009000001f7ab9 */ /* 0x000fe20000000800 */
[CC--:B----4-:R-:W-:Y:S01]  /*12900*/  LEA R22, P4, R140.reuse, R4.reuse, 0x2 ;  /* 0x000000048c167211 */ /* 0x0d0fe200078810ff */
[----:B------:R4:W-:Y:S01]  /*12910*/  STL.64 [R1+0x408], R16 ;  /* 0x0004081001007387 */ /* 0x0009e20000100a00 */
[----:B------:R-:W1:Y:S01]  /*12920*/  LDC R77, c[0x0][0x230] ;  /* 0x00008c00ff4d7b82 */ /* 0x000e620000000800 */
[----:B------:R-:W-:Y:S01]  /*12930*/  ULDC UR32, c[0x0][0x240] ;  /* 0x0000900000207ab9 */ /* 0x000fe20000000800 */
[C---:B---3--:R-:W-:Y:S01]  /*12940*/  LEA R20, P5, R141.reuse, R4, 0x2 ;  /* 0x000000048d147211 */ /* 0x048fe200078a10ff */
[----:B------:R3:W-:Y:S01]  /*12950*/  STL.64 [R1+0x400], R14 ;  /* 0x0004000e01007387 */ /* 0x0007e20000100a00 */
[----:B------:R-:W-:Y:S01]  /*12960*/  LEA.HI.X.SX32 R23, R140, R0, 0x2, P4 ;  /* 0x000000008c177211 */ /* 0x000fe200020f16ff */
[----:B------:R-:W-:Y:S01]  /*12970*/  ULDC UR33, c[0x0][0x240] ;  /* 0x0000900000217ab9 */ /* 0x000fe20000000800 */
[C---:B--2---:R-:W-:Y:S01]  /*12980*/  LEA R18, P6, R142.reuse, R4, 0x2 ;  /* 0x000000048e127211 */ /* 0x044fe200078c10ff */
[----:B------:R2:W-:Y:S01]  /*12990*/  STL.64 [R1+0x3f8], R12 ;  /* 0x0003f80c01007387 */ /* 0x0005e20000100a00 */
[----:B------:R-:W-:Y:S01]  /*129a0*/  LEA.HI.X.SX32 R21, R141, R0, 0x2, P5 ;  /* 0x000000008d157211 */ /* 0x000fe200028f16ff */
[----:B------:R-:W1:Y:S01]  /*129b0*/  LDC R76, c[0x0][0x230] ;  /* 0x00008c00ff4c7b82 */ /* 0x000e620000000800 */
[----:B----4-:R-:W-:Y:S01]  /*129c0*/  LEA R16, P0, R143, R4, 0x2 ;  /* 0x000000048f107211 */ /* 0x010fe200078010ff */
[----:B------:R4:W-:Y:S01]  /*129d0*/  STL.64 [R1+0x3f0], R8 ;  /* 0x0003f00801007387 */ /* 0x0009e20000100a00 */
[----:B------:R-:W-:-:S02]  /*129e0*/  LEA.HI.X.SX32 R19, R142, R0, 0x2, P6 ;  /* 0x000000008e137211 */ /* 0x000fc400030f16ff */
[C---:B---3--:R-:W-:Y:S02]  /*129f0*/  LEA R14, P1, R144.reuse, R4, 0x2 ;  /* 0x00000004900e7211 */ /* 0x048fe400078210ff */
[----:B------:R-:W-:Y:S02]  /*12a00*/  LEA.HI.X.SX32 R17, R143, R0, 0x2, P0 ;  /* 0x000000008f117211 */ /* 0x000fe400000f16ff */
[C---:B--2---:R-:W-:Y:S01]  /*12a10*/  LEA R12, P2, R145.reuse, R4, 0x2 ;  /* 0x00000004910c7211 */ /* 0x044fe200078410ff */
[----:B------:R2:W-:Y:S01]  /*12a20*/  STL.64 [R1+0x3e8], R22 ;  /* 0x0003e81601007387 */ /* 0x0005e20000100a00 */
[----:B------:R-:W-:Y:S02]  /*12a30*/  LEA.HI.X.SX32 R15, R144, R0, 0x2, P1 ;  /* 0x00000000900f7211 */ /* 0x000fe400008f16ff */
[----:B----4-:R-:W-:Y:S01]  /*12a40*/  LEA R8, P3, R146, R4, 0x2 ;  /* 0x0000000492087211 */ /* 0x010fe200078610ff */
[----:B------:R3:W-:Y:S01]  /*12a50*/  STL.64 [R1+0x3e0], R20 ;  /* 0x0003e01401007387 */ /* 0x0007e20000100a00 */
[----:B------:R-:W-:-:S02]  /*12a60*/  LEA.HI.X.SX32 R13, R145, R0, 0x2, P2 ;  /* 0x00000000910d7211 */ /* 0x000fc400010f16ff */
[----:B------:R-:W-:Y:S01]  /*12a70*/  LEA.HI.X.SX32 R9, R146, R0, 0x2, P3 ;  /* 0x0000000092097211 */ /* 0x000fe200018f16ff */
[----:B------:R4:W-:Y:S01]  /*12a80*/  STL.64 [R1+0x3d8], R18 ;  /* 0x0003d81201007387 */ /* 0x0009e20000100a00 */
[----:B--2---:R-:W-:-:S03]  /*12a90*/  LEA R22, P4, R147, R4, 0x2 ;  /* 0x0000000493167211 */ /* 0x004fc600078810ff */
[----:B------:R2:W-:Y:S01]  /*12aa0*/  STL.64 [R1+0x3d0], R16 ;  /* 0x0003d01001007387 */ /* 0x0005e20000100a00 */
[----:B---3--:R-:W-:-:S03]  /*12ab0*/  LEA R20, P5, R148, R4, 0x2 ;  /* 0x0000000494147211 */ /* 0x008fc600078a10ff */
[----:B------:R3:W-:Y:S01]  /*12ac0*/  STL.64 [R1+0x3c8], R14 ;  /* 0x0003c80e01007387 */ /* 0x0007e20000100a00 */
[----:B------:R-:W-:Y:S02]  /*12ad0*/  LEA.HI.X.SX32 R23, R147, R0, 0x2, P4 ;  /* 0x0000000093177211 */ /* 0x000fe400020f16ff */
[C---:B----4-:R-:W-:Y:S01]  /*12ae0*/  LEA R18, P6, R149.reuse, R4, 0x2 ;  /* 0x0000000495127211 */ /* 0x050fe200078c10ff */
[----:B------:R4:W-:Y:S01]  /*12af0*/  STL.64 [R1+0x3c0], R12 ;  /* 0x0003c00c01007387 */ /* 0x0009e20000100a00 */
[----:B------:R-:W-:Y:S02]  /*12b00*/  LEA.HI.X.SX32 R21, R148, R0, 0x2, P5 ;  /* 0x0000000094157211 */ /* 0x000fe400028f16ff */
[----:B--2---:R-:W-:Y:S01]  /*12b10*/  LEA R16, P0, R150, R4, 0x2 ;  /* 0x0000000496107211 */ /* 0x004fe200078010ff */
[----:B------:R2:W-:Y:S01]  /*12b20*/  STL.64 [R1+0x3b8], R8 ;  /* 0x0003b80801007387 */ /* 0x0005e20000100a00 */
[----:B------:R-:W-:Y:S02]  /*12b30*/  LEA.HI.X.SX32 R19, R149, R0, 0x2, P6 ;  /* 0x0000000095137211 */ /* 0x000fe400030f16ff */
[----:B---3--:R-:W-:-:S02]  /*12b40*/  LEA R14, P1, R151, R4, 0x2 ;  /* 0x00000004970e7211 */ /* 0x008fc400078210ff */
[----:B------:R-:W-:Y:S02]  /*12b50*/  LEA.HI.X.SX32 R17, R150, R0, 0x2, P0 ;  /* 0x0000000096117211 */ /* 0x000fe400000f16ff */
[C---:B----4-:R-:W-:Y:S01]  /*12b60*/  LEA R12, P2, R152.reuse, R4, 0x2 ;  /* 0x00000004980c7211 */ /* 0x050fe200078410ff */
[----:B------:R3:W-:Y:S01]  /*12b70*/  STL.64 [R1+0x3b0], R22 ;  /* 0x0003b01601007387 */ /* 0x0007e20000100a00 */
[----:B------:R-:W-:Y:S02]  /*12b80*/  LEA.HI.X.SX32 R15, R151, R0, 0x2, P1 ;  /* 0x00000000970f7211 */ /* 0x000fe400008f16ff */
[C---:B--2---:R-:W-:Y:S01]  /*12b90*/  LEA R8, P3, R153.reuse, R4, 0x2 ;  /* 0x0000000499087211 */ /* 0x044fe200078610ff */
[----:B------:R2:W-:Y:S01]  /*12ba0*/  STL.64 [R1+0x3a8], R20 ;  /* 0x0003a81401007387 */ /* 0x0005e20000100a00 */
[-C--:B------:R-:W-:Y:S02]  /*12bb0*/  LEA.HI.X.SX32 R13, R152, R0.reuse, 0x2, P2 ;  /* 0x00000000980d7211 */ /* 0x080fe400010f16ff */
[----:B------:R-:W-:Y:S01]  /*12bc0*/  LEA.HI.X.SX32 R9, R153, R0, 0x2, P3 ;  /* 0x0000000099097211 */ /* 0x000fe200018f16ff */
[----:B------:R4:W-:Y:S01]  /*12bd0*/  STL.64 [R1+0x3a0], R18 ;  /* 0x0003a01201007387 */ /* 0x0009e20000100a00 */
[----:B---3--:R-:W-:-:S03]  /*12be0*/  LEA R22, P4, R154, R4, 0x2 ;  /* 0x000000049a167211 */ /* 0x008fc600078810ff */
[----:B------:R3:W-:Y:S01]  /*12bf0*/  STL.64 [R1+0x398], R16 ;  /* 0x0003981001007387 */ /* 0x0007e20000100a00 */
[----:B--2---:R-:W-:-:S03]  /*12c00*/  LEA R20, P5, R155, R4, 0x2 ;  /* 0x000000049b147211 */ /* 0x004fc600078a10ff */
[----:B------:R2:W-:Y:S01]  /*12c10*/  STL.64 [R1+0x390], R14 ;  /* 0x0003900e01007387 */ /* 0x0005e20000100a00 */
[----:B------:R-:W-:Y:S02]  /*12c20*/  LEA.HI.X.SX32 R23, R154, R0, 0x2, P4 ;  /* 0x000000009a177211 */ /* 0x000fe400020f16ff */
[C---:B----4-:R-:W-:Y:S01]  /*12c30*/  LEA R18, P6, R156.reuse, R4, 0x2 ;  /* 0x000000049c127211 */ /* 0x050fe200078c10ff */
[----:B------:R4:W-:Y:S01]  /*12c40*/  STL.64 [R1+0x388], R12 ;  /* 0x0003880c01007387 */ /* 0x0009e20000100a00 */
[----:B------:R-:W-:Y:S02]  /*12c50*/  LEA.HI.X.SX32 R21, R155, R0, 0x2, P5 ;  /* 0x000000009b157211 */ /* 0x000fe400028f16ff */
[----:B---3--:R-:W-:Y:S01]  /*12c60*/  LEA R16, P0, R157, R4, 0x2 ;  /* 0x000000049d107211 */ /* 0x008fe200078010ff */
[----:B------:R3:W-:Y:S01]  /*12c70*/  STL.64 [R1+0x380], R8 ;  /* 0x0003800801007387 */ /* 0x0007e20000100a00 */
[----:B------:R-:W-:Y:S02]  /*12c80*/  LEA.HI.X.SX32 R19, R156, R0, 0x2, P6 ;  /* 0x000000009c137211 */ /* 0x000fe400030f16ff */
[----:B--2---:R-:W-:-:S02]  /*12c90*/  LEA R14, P1, R158, R4, 0x2 ;  /* 0x000000049e0e7211 */ /* 0x004fc400078210ff */
[----:B------:R-:W-:Y:S02]  /*12ca0*/  LEA.HI.X.SX32 R17, R157, R0, 0x2, P0 ;  /* 0x000000009d117211 */ /* 0x000fe400000f16ff */
[C---:B----4-:R-:W-:Y:S01]  /*12cb0*/  LEA R12, P2, R159.reuse, R4, 0x2 ;  /* 0x000000049f0c7211 */ /* 0x050fe200078410ff */
[----:B------:R2:W-:Y:S01]  /*12cc0*/  STL.64 [R1+0x378], R22 ;  /* 0x0003781601007387 */ /* 0x0005e20000100a00 */
[----:B------:R-:W-:Y:S02]  /*12cd0*/  LEA.HI.X.SX32 R15, R158, R0, 0x2, P1 ;  /* 0x000000009e0f7211 */ /* 0x000fe400008f16ff */
[C---:B---3--:R-:W-:Y:S01]  /*12ce0*/  LEA R8, P3, R160.reuse, R4, 0x2 ;  /* 0x00000004a0087211 */ /* 0x048fe200078610ff */
[----:B------:R3:W-:Y:S01]  /*12cf0*/  STL.64 [R1+0x370], R20 ;  /* 0x0003701401007387 */ /* 0x0007e20000100a00 */
[-C--:B------:R-:W-:Y:S02]  /*12d00*/  LEA.HI.X.SX32 R13, R159, R0.reuse, 0x2, P2 ;  /* 0x000000009f0d7211 */ /* 0x080fe400010f16ff */
        /* <DEDUP_REMOVED lines=175> */
[-C--:B----4-:R-:W-:Y:S01]  /*13800*/  LEA R18, P6, R219, R4.reuse, 0x2 ;  /* 0x00000004db127211 */ /* 0x090fe200078c10ff */
[----:B------:R4:W-:Y:S01]  /*13810*/  STL.64 [R1+0x190], R12 ;  /* 0x0001900c01007387 */ /* 0x0009e20000100a00 */
[----:B------:R-:W-:Y:S01]  /*13820*/  IMAD R224, R224, UR5, RZ ;  /* 0x00000005e0e07c24 */ /* 0x000fe2000f8e02ff */
[----:B--2---:R-:W-:Y:S02]  /*13830*/  LEA R16, P0, R220, R4, 0x2 ;  /* 0x00000004dc107211 */ /* 0x004fe400078010ff */
[----:B------:R2:W-:Y:S01]  /*13840*/  STL.64 [R1+0x188], R8 ;  /* 0x0001880801007387 */ /* 0x0005e20000100a00 */
[----:B------:R-:W-:Y:S01]  /*13850*/  LEA.HI.X.SX32 R21, R218, R0, 0x2, P5 ;  /* 0x00000000da157211 */ /* 0x000fe200028f16ff */
[----:B------:R-:W-:Y:S01]  /*13860*/  IMAD R225, R225, UR6, RZ ;  /* 0x00000006e1e17c24 */ /* 0x000fe2000f8e02ff */
[----:B---3--:R-:W-:Y:S01]  /*13870*/  LEA R14, P1, R221, R4, 0x2 ;  /* 0x00000004dd0e7211 */ /* 0x008fe200078210ff */
[----:B------:R-:W-:Y:S01]  /*13880*/  IMAD R226, R226, UR7, RZ ;  /* 0x00000007e2e27c24 */ /* 0x000fe2000f8e02ff */
[----:B------:R-:W-:-:S02]  /*13890*/  LEA.HI.X.SX32 R19, R219, R0, 0x2, P6 ;  /* 0x00000000db137211 */ /* 0x000fc400030f16ff */
[----:B----4-:R-:W-:Y:S01]  /*138a0*/  LEA R12, P2, R222, R4, 0x2 ;  /* 0x00000004de0c7211 */ /* 0x010fe200078410ff */
[----:B------:R-:W-:Y:S01]  /*138b0*/  IMAD R227, R227, UR8, RZ ;  /* 0x00000008e3e37c24 */ /* 0x000fe2000f8e02ff */
[----:B------:R-:W-:Y:S02]  /*138c0*/  LEA.HI.X.SX32 R17, R220, R0, 0x2, P0 ;  /* 0x00000000dc117211 */ /* 0x000fe400000f16ff */
[----:B--2---:R-:W-:Y:S01]  /*138d0*/  LEA R8, P3, R223, R4, 0x2 ;  /* 0x00000004df087211 */ /* 0x004fe200078610ff */
[----:B------:R-:W-:Y:S01]  /*138e0*/  IMAD R228, R228, UR9, RZ ;  /* 0x00000009e4e47c24 */ /* 0x000fe2000f8e02ff */
[-C--:B------:R-:W-:Y:S01]  /*138f0*/  LEA.HI.X.SX32 R15, R221, R0.reuse, 0x2, P1 ;  /* 0x00000000dd0f7211 */ /* 0x080fe200008f16ff */
[----:B------:R2:W-:Y:S01]  /*13900*/  STL.64 [R1+0x180], R22 ;  /* 0x0001801601007387 */ /* 0x0005e20000100a00 */
[-C--:B------:R-:W-:Y:S01]  /*13910*/  LEA.HI.X.SX32 R13, R222, R0.reuse, 0x2, P2 ;  /* 0x00000000de0d7211 */ /* 0x080fe200010f16ff */
[----:B------:R-:W-:Y:S01]  /*13920*/  IMAD R229, R229, UR10, RZ ;  /* 0x0000000ae5e57c24 */ /* 0x000fe2000f8e02ff */
[----:B------:R-:W-:Y:S01]  /*13930*/  LEA.HI.X.SX32 R9, R223, R0, 0x2, P3 ;  /* 0x00000000df097211 */ /* 0x000fe200018f16ff */
[----:B------:R3:W-:Y:S01]  /*13940*/  STL.64 [R1+0x178], R20 ;  /* 0x0001781401007387 */ /* 0x0007e20000100a00 */
[----:B------:R-:W-:-:S03]  /*13950*/  IMAD R230, R230, UR11, RZ ;  /* 0x0000000be6e67c24 */ /* 0x000fc6000f8e02ff */
[----:B------:R4:W-:Y:S01]  /*13960*/  STL.64 [R1+0x170], R18 ;  /* 0x0001701201007387 */ /* 0x0009e20000100a00 */
[----:B--2---:R-:W-:-:S03]  /*13970*/  LEA R22, P4, R224, R4, 0x2 ;  /* 0x00000004e0167211 */ /* 0x004fc600078810ff */
[----:B------:R2:W-:Y:S01]  /*13980*/  STL.64 [R1+0x168], R16 ;  /* 0x0001681001007387 */ /* 0x0005e20000100a00 */
[----:B---3--:R-:W-:-:S03]  /*13990*/  LEA R20, P5, R225, R4, 0x2 ;  /* 0x00000004e1147211 */ /* 0x008fc600078a10ff */
[----:B------:R3:W-:Y:S01]  /*139a0*/  STL.64 [R1+0x160], R14 ;  /* 0x0001600e01007387 */ /* 0x0007e20000100a00 */
[----:B------:R-:W-:Y:S02]  /*139b0*/  LEA.HI.X.SX32 R23, R224, R0, 0x2, P4 ;  /* 0x00000000e0177211 */ /* 0x000fe400020f16ff */
[----:B----4-:R-:W-:Y:S01]  /*139c0*/  LEA R18, P6, R226, R4, 0x2 ;  /* 0x00000004e2127211 */ /* 0x010fe200078c10ff */
[----:B------:R4:W-:Y:S01]  /*139d0*/  STL.64 [R1+0x158], R12 ;  /* 0x0001580c01007387 */ /* 0x0009e20000100a00 */
[----:B------:R-:W-:Y:S01]  /*139e0*/  IMAD R231, R231, UR12, RZ ;  /* 0x0000000ce7e77c24 */ /* 0x000fe2000f8e02ff */
[----:B------:R-:W-:Y:S02]  /*139f0*/  LEA.HI.X.SX32 R21, R225, R0, 0x2, P5 ;  /* 0x00000000e1157211 */ /* 0x000fe400028f16ff */
[-C--:B--2---:R-:W-:Y:S01]  /*13a00*/  LEA R16, P0, R227, R4.reuse, 0x2 ;  /* 0x00000004e3107211 */ /* 0x084fe200078010ff */
[----:B------:R2:W-:Y:S01]  /*13a10*/  STL.64 [R1+0x150], R8 ;  /* 0x0001500801007387 */ /* 0x0005e20000100a00 */
        /* <DEDUP_REMOVED lines=71> */
[----:B------:R-:W-:-:S02]  /*13e90*/  IMAD R251, R251, UR32, RZ ;  /* 0x00000020fbfb7c24 */ /* 0x000fc4000f8e02ff */
[----:B------:R-:W-:Y:S01]  /*13ea0*/  IMAD R247, R247, UR33, RZ ;  /* 0x00000021f7f77c24 */ /* 0x000fe2000f8e02ff */
        /* <DEDUP_REMOVED lines=15> */
[----:B------:R-:W-:Y:S01]  /*13fa0*/  STL.64 [R1+0xa0], R22 ;  /* 0x0000a01601007387 */ /* 0x000fe20000100a00 */
[----:B------:R-:W-:Y:S02]  /*13fb0*/  LEA.HI.X.SX32 R15, R249, R0, 0x2, P1 ;  /* 0x00000000f90f7211 */ /* 0x000fe400008f16ff */
[-C--:B--2---:R-:W-:Y:S02]  /*13fc0*/  LEA R8, P3, R251, R4.reuse, 0x2 ;  /* 0x00000004fb087211 */ /* 0x084fe400078610ff */
[----:B------:R-:W-:Y:S01]  /*13fd0*/  LEA R4, P4, R247, R4, 0x2 ;  /* 0x00000004f7047211 */ /* 0x000fe200078810ff */
[----:B------:R-:W-:Y:S01]  /*13fe0*/  STL.64 [R1+0x98], R20 ;  /* 0x0000981401007387 */ /* 0x000fe20000100a00 */
[----:B------:R-:W-:-:S02]  /*13ff0*/  LEA.HI.X.SX32 R13, R250, R0, 0x2, P2 ;  /* 0x00000000fa0d7211 */ /* 0x000fc400010f16ff */
[-C--:B------:R-:W-:Y:S01]  /*14000*/  LEA.HI.X.SX32 R9, R251, R0.reuse, 0x2, P3 ;  /* 0x00000000fb097211 */ /* 0x080fe200018f16ff */
[----:B------:R-:W-:Y:S01]  /*14010*/  STL.64 [R1+0x90], R18 ;  /* 0x0000901201007387 */ /* 0x000fe20000100a00 */
[----:B------:R-:W-:-:S03]  /*14020*/  LEA.HI.X.SX32 R5, R247, R0, 0x2, P4 ;  /* 0x00000000f7057211 */ /* 0x000fc600020f16ff */
[----:B------:R-:W-:Y:S04]  /*14030*/  STL.64 [R1+0x88], R16 ;  /* 0x0000881001007387 */ /* 0x000fe80000100a00 */
[----:B------:R-:W-:Y:S04]  /*14040*/  STL.64 [R1+0x80], R14 ;  /* 0x0000800e01007387 */ /* 0x000fe80000100a00 */
[----:B------:R-:W-:Y:S04]  /*14050*/  STL.64 [R1+0x78], R12 ;  /* 0x0000780c01007387 */ /* 0x000fe80000100a00 */
[----:B------:R-:W-:Y:S04]  /*14060*/  STL.64 [R1+0x70], R8 ;  /* 0x0000700801007387 */ /* 0x000fe80000100a00 */
[----:B------:R1:W-:Y:S01]  /*14070*/  STL.64 [R1+0x68], R4 ;  /* 0x0000680401007387 */ /* 0x0003e20000100a00 */
[----:B------:R-:W-:-:S02]  /*14080*/  VIADD R0, R7, 0xfffffffc ;  /* 0xfffffffc07007836 */ /* 0x000fc40000000000 */
[----:B-1----:R-:W-:Y:S01]  /*14090*/  VIADD R4, R78, 0xfffffffd ;  /* 0xfffffffd4e047836 */ /* 0x002fe20000000000 */
[----:B------:R-:W-:-:S04]  /*140a0*/  IADD3 R5, R77, -0x2, RZ ;  /* 0xfffffffe4d057810 */ /* 0x000fc80007ffe0ff */
[----:B------:R-:W-:Y:S01]  /*140b0*/  ISETP.GE.U32.AND P2, PT, R4, 0x7fffff7e, PT ;  /* 0x7fffff7e0400780c */ /* 0x000fe20003f46070 */
[----:B------:R-:W-:Y:S01]  /*140c0*/  IMAD R4, R126, 0xc, RZ ;  /* 0x0000000c7e047824 */ /* 0x000fe200078e02ff */
[----:B------:R-:W-:Y:S01]  /*140d0*/  ISETP.GE.U32.AND P3, PT, R0, 0x7fffff7d, PT ;  /* 0x7fffff7d0000780c */ /* 0x000fe20003f66070 */
[C---:B------:R-:W-:Y:S01]  /*140e0*/  IMAD.SHL.U32 R0, R126.reuse, 0x2, RZ ;  /* 0x000000027e007824 */ /* 0x040fe200078e00ff */
[----:B------:R-:W-:Y:S01]  /*140f0*/  ISETP.GE.U32.AND P1, PT, R5, 0x7fffff7f, PT ;  /* 0x7fffff7f0500780c */ /* 0x000fe20003f26070 */
[C---:B------:R-:W-:Y:S01]  /*14100*/  IMAD R5, R126.reuse, 0x3, RZ ;  /* 0x000000037e057824 */ /* 0x040fe200078e02ff */
[-C--:B------:R-:W-:Y:S02]  /*14110*/  LEA R78, P0, R126, R2.reuse, 0x3 ;  /* 0x000000027e4e7211 */ /* 0x080fe400078018ff */
[----:B------:R-:W-:Y:S01]  /*14120*/  IADD3 R50, P5, R4, R2, RZ ;  /* 0x0000000204327210 */ /* 0x000fe20007fbe0ff */
[----:B------:R-:W-:Y:S01]  /*14130*/  VIADD R6, R76, 0xffffffff ;  /* 0xffffffff4c067836 */ /* 0x000fe20000000000 */
[-C--:B------:R-:W-:Y:S01]  /*14140*/  LEA.HI.X.SX32 R79, R0, R3.reuse, 0x2, P0 ;  /* 0x00000003004f7211 */ /* 0x080fe200000f16ff */
[C---:B------:R-:W-:Y:S01]  /*14150*/  IMAD R15, R126.reuse, 0x14, RZ ;  /* 0x000000147e0f7824 */ /* 0x040fe200078e02ff */
[----:B------:R-:W-:Y:S01]  /*14160*/  LEA.HI.X.SX32 R51, R5, R3, 0x2, P5 ;  /* 0x0000000305337211 */ /* 0x000fe200028f16ff */
[----:B------:R-:W-:Y:S01]  /*14170*/  IMAD R18, R126, 0x18, RZ ;  /* 0x000000187e127824 */ /* 0x000fe200078e02ff */
[----:B------:R-:W-:Y:S01]  /*14180*/  ISETP.GE.U32.AND P4, PT, R6, 0x7fffff80, PT ;  /* 0x7fffff800600780c */ /* 0x000fe20003f86070 */
[C---:B------:R-:W-:Y:S01]  /*14190*/  IMAD R6, R126.reuse, 0x5, RZ ;  /* 0x000000057e067824 */ /* 0x040fe200078e02ff */
[----:B------:R1:W-:Y:S01]  /*141a0*/  STL.64 [R1+0x38], R78 ;  /* 0x0000384e01007387 */ /* 0x0003e20000100a00 */
[----:B------:R-:W-:-:S03]  /*141b0*/  IMAD R8, R126, 0x6, RZ ;  /* 0x000000067e087824 */ /* 0x000fc600078e02ff */
[----:B------:R2:W-:Y:S01]  /*141c0*/  STL.64 [R1+0x30], R50 ;  /* 0x0000303201007387 */ /* 0x0005e20000100a00 */
[----:B------:R-:W-:Y:S01]  /*141d0*/  IMAD R23, R126, 0x1c, RZ ;  /* 0x0000001c7e177824 */ /* 0x000fe200078e02ff */
[-C--:B-1----:R-:W-:Y:S02]  /*141e0*/  IADD3 R78, P0, R15, R2.reuse, RZ ;  /* 0x000000020f4e7210 */ /* 0x082fe40007f1e0ff */
[----:B--2---:R-:W-:Y:S02]  /*141f0*/  IADD3 R50, P5, R18, R2, RZ ;  /* 0x0000000212327210 */ /* 0x004fe40007fbe0ff */
[-C--:B------:R-:W-:Y:S02]  /*14200*/  LEA.HI.X.SX32 R79, R6, R3.reuse, 0x2, P0 ;  /* 0x00000003064f7211 */ /* 0x080fe400000f16ff */
[----:B------:R-:W-:Y:S01]  /*14210*/  LEA.HI.X.SX32 R51, R8, R3, 0x2, P5 ;  /* 0x0000000308337211 */ /* 0x000fe200028f16ff */
[C---:B------:R-:W-:Y:S02]  /*14220*/  IMAD R9, R126.reuse, 0x7, RZ ;  /* 0x000000077e097824 */ /* 0x040fe400078e02ff */
[----:B------:R1:W-:Y:S01]  /*14230*/  STL.64 [R1+0x20], R78 ;  /* 0x0000204e01007387 */ /* 0x0003e20000100a00 */
[----:B------:R-:W-:-:S02]  /*14240*/  IMAD.SHL.U32 R10, R126, 0x8, RZ ;  /* 0x000000087e0a7824 */ /* 0x000fc400078e00ff */
[C---:B------:R-:W-:Y:S01]  /*14250*/  IMAD R30, R126.reuse, 0x24, RZ ;  /* 0x000000247e1e7824 */ /* 0x040fe200078e02ff */
[----:B------:R2:W-:Y:S01]  /*14260*/  STL.64 [R1+0x18], R50 ;  /* 0x0000183201007387 */ /* 0x0005e20000100a00 */
[C---:B------:R-:W-:Y:S02]  /*14270*/  IMAD R36, R126.reuse, 0x28, RZ ;  /* 0x000000287e247824 */ /* 0x040fe400078e02ff */
[C---:B------:R-:W-:Y:S01]  /*14280*/  IMAD R12, R126.reuse, 0x9, RZ ;  /* 0x000000097e0c7824 */ /* 0x040fe200078e02ff */
[-C--:B-1----:R-:W-:Y:S02]  /*14290*/  IADD3 R78, P0, R23, R2.reuse, RZ ;  /* 0x00000002174e7210 */ /* 0x082fe40007f1e0ff */
[CC--:B--2---:R-:W-:Y:S02]  /*142a0*/  LEA R50, P5, R126.reuse, R2.reuse, 0x5 ;  /* 0x000000027e327211 */ /* 0x0c4fe400078a28ff */
[-C--:B------:R-:W-:Y:S01]  /*142b0*/  LEA.HI.X.SX32 R79, R9, R3.reuse, 0x2, P0 ;  /* 0x00000003094f7211 */ /* 0x080fe200000f16ff */
[----:B------:R-:W-:Y:S01]  /*142c0*/  IMAD R13, R126, 0xa, RZ ;  /* 0x0000000a7e0d7824 */ /* 0x000fe200078e02ff */
[-C--:B------:R-:W-:Y:S01]  /*142d0*/  LEA.HI.X.SX32 R51, R10, R3.reuse, 0x2, P5 ;  /* 0x000000030a337211 */ /* 0x080fe200028f16ff */
[----:B------:R-:W-:Y:S01]  /*142e0*/  IMAD R41, R126, 0x2c, RZ ;  /* 0x0000002c7e297824 */ /* 0x000fe200078e02ff */
[-C--:B------:R-:W-:Y:S01]  /*142f0*/  IADD3 R6, P0, R30, R2.reuse, RZ ;  /* 0x000000021e067210 */ /* 0x080fe20007f1e0ff */
[----:B------:R-:W-:Y:S01]  /*14300*/  IMAD R48, R126, 0x30, RZ ;  /* 0x000000307e307824 */ /* 0x000fe200078e02ff */
[----:B------:R-:W-:Y:S01]  /*14310*/  IADD3 R236, P5, R36, R2, RZ ;  /* 0x0000000224ec7210 */ /* 0x000fe20007fbe0ff */
[----:B------:R1:W-:Y:S01]  /*14320*/  STL.64 [R1+0x10], R78 ;  /* 0x0000104e01007387 */ /* 0x0003e20000100a00 */
[----:B------:R-:W-:Y:S01]  /*14330*/  IMAD R14, R126, 0xb, RZ ;  /* 0x0000000b7e0e7824 */ /* 0x000fe200078e02ff */
[-C--:B------:R-:W-:Y:S01]  /*14340*/  LEA.HI.X.SX32 R7, R12, R3.reuse, 0x2, P0 ;  /* 0x000000030c077211 */ /* 0x080fe200000f16ff */
[C---:B------:R-:W-:Y:S01]  /*14350*/  IMAD R54, R126.reuse, 0x34, RZ ;  /* 0x000000347e367824 */ /* 0x040fe200078e02ff */
[----:B------:R2:W-:Y:S01]  /*14360*/  STL.64 [R1+0x8], R50 ;  /* 0x0000083201007387 */ /* 0x0005e20000100a00 */
[----:B------:R-:W-:Y:S01]  /*14370*/  LEA.HI.X.SX32 R237, R13, R3, 0x2, P5 ;  /* 0x000000030ded7211 */ /* 0x000fe200028f16ff */
[----:B------:R-:W-:-:S02]  /*14380*/  IMAD R62, R126, 0x38, RZ ;  /* 0x000000387e3e7824 */ /* 0x000fc400078e02ff */
[----:B------:R-:W-:Y:S01]  /*14390*/  IMAD R16, R126, 0xd, RZ ;  /* 0x0000000d7e107824 */ /* 0x000fe200078e02ff */
[-C--:B-1----:R-:W-:Y:S02]  /*143a0*/  IADD3 R78, P5, R48, R2.reuse, RZ ;  /* 0x00000002304e7210 */ /* 0x082fe40007fbe0ff */
[-C--:B--2---:R-:W-:Y:S01]  /*143b0*/  IADD3 R50, P0, R41, R2.reuse, RZ ;  /* 0x0000000229327210 */ /* 0x084fe20007f1e0ff */
[----:B------:R-:W-:Y:S01]  /*143c0*/  IMAD R17, R126, 0xe, RZ ;  /* 0x0000000e7e117824 */ /* 0x000fe200078e02ff */
[-C--:B------:R-:W-:Y:S01]  /*143d0*/  LEA.HI.X.SX32 R79, R4, R3.reuse, 0x2, P5 ;  /* 0x00000003044f7211 */ /* 0x080fe200028f16ff */
[----:B------:R-:W-:Y:S01]  /*143e0*/  IMAD R65, R126, 0x3c, RZ ;  /* 0x0000003c7e417824 */ /* 0x000fe200078e02ff */
[-C--:B------:R-:W-:Y:S02]  /*143f0*/  LEA.HI.X.SX32 R51, R14, R3.reuse, 0x2, P0 ;  /* 0x000000030e337211 */ /* 0x080fe400000f16ff */
[-C--:B------:R-:W-:Y:S02]  /*14400*/  IADD3 R234, P0, R54, R2.reuse, RZ ;  /* 0x0000000236ea7210 */ /* 0x080fe40007f1e0ff */
[-C--:B------:R-:W-:Y:S01]  /*14410*/  IADD3 R90, P5, R62, R2.reuse, RZ ;  /* 0x000000023e5a7210 */ /* 0x080fe20007fbe0ff */
[----:B------:R-:W-:Y:S01]  /*14420*/  IMAD R19, R126, 0xf, RZ ;  /* 0x0000000f7e137824 */ /* 0x000fe200078e02ff */
[-C--:B------:R-:W-:Y:S01]  /*14430*/  LEA.HI.X.SX32 R235, R16, R3.reuse, 0x2, P0 ;  /* 0x0000000310eb7211 */ /* 0x080fe200000f16ff */
[C---:B------:R-:W-:Y:S01]  /*14440*/  IMAD.SHL.U32 R20, R126.reuse, 0x10, RZ ;  /* 0x000000107e147824 */ /* 0x040fe200078e00ff */
[-C--:B------:R-:W-:Y:S01]  /*14450*/  IADD3 R82, P0, R65, R2.reuse, RZ ;  /* 0x0000000241527210 */ /* 0x080fe20007f1e0ff */
[C---:B------:R-:W-:Y:S01]  /*14460*/  IMAD R80, R126.reuse, 0x44, RZ ;  /* 0x000000447e507824 */ /* 0x040fe200078e02ff */
[-C--:B------:R-:W-:Y:S01]  /*14470*/  LEA.HI.X.SX32 R91, R17, R3.reuse, 0x2, P5 ;  /* 0x00000003115b7211 */ /* 0x080fe200028f16ff */
[C---:B------:R-:W-:Y:S01]  /*14480*/  IMAD R94, R126.reuse, 0x48, RZ ;  /* 0x000000487e5e7824 */ /* 0x040fe200078e02ff */
[CC--:B------:R-:W-:Y:S01]  /*14490*/  LEA R114, P5, R126.reuse, R2.reuse, 0x6 ;  /* 0x000000027e727211 */ /* 0x0c0fe200078a30ff */
[C---:B------:R-:W-:Y:S01]  /*144a0*/  IMAD R21, R126.reuse, 0x11, RZ ;  /* 0x000000117e157824 */ /* 0x040fe200078e02ff */
[-C--:B------:R-:W-:Y:S01]  /*144b0*/  LEA.HI.X.SX32 R83, R19, R3.reuse, 0x2, P0 ;  /* 0x0000000313537211 */ /* 0x080fe200000f16ff */
[----:B------:R-:W-:Y:S01]  /*144c0*/  IMAD R22, R126, 0x12, RZ ;  /* 0x000000127e167824 */ /* 0x000fe200078e02ff */
[-C--:B------:R-:W-:Y:S01]  /*144d0*/  IADD3 R106, P0, R80, R2.reuse, RZ ;  /* 0x00000002506a7210 */ /* 0x080fe20007f1e0ff */
[----:B------:R-:W-:Y:S01]  /*144e0*/  IMAD R119, R126, 0x4c, RZ ;  /* 0x0000004c7e777824 */ /* 0x000fe200078e02ff */
[-C--:B------:R-:W-:Y:S01]  /*144f0*/  LEA.HI.X.SX32 R115, R20, R3.reuse, 0x2, P5 ;  /* 0x0000000314737211 */ /* 0x080fe200028f16ff */
[----:B------:R-:W-:Y:S01]  /*14500*/  IMAD R131, R126, 0x50, RZ ;  /* 0x000000507e837824 */ /* 0x000fe200078e02ff */
[-C--:B------:R-:W-:Y:S01]  /*14510*/  IADD3 R116, P5, R94, R2.reuse, RZ ;  /* 0x000000025e747210 */ /* 0x080fe20007fbe0ff */
[C---:B------:R-:W-:Y:S01]  /*14520*/  IMAD R24, R126.reuse, 0x13, RZ ;  /* 0x000000137e187824 */ /* 0x040fe200078e02ff */
[-C--:B------:R-:W-:Y:S01]  /*14530*/  LEA.HI.X.SX32 R107, R21, R3.reuse, 0x2, P0 ;  /* 0x00000003156b7211 */ /* 0x080fe200000f16ff */
[C---:B------:R-:W-:Y:S01]  /*14540*/  IMAD R138, R126.reuse, 0x54, RZ ;  /* 0x000000547e8a7824 */ /* 0x040fe200078e02ff */
[----:B------:R-:W-:Y:S01]  /*14550*/  IADD3 R108, P0, R119, R2, RZ ;  /* 0x00000002776c7210 */ /* 0x000fe20007f1e0ff */
[----:B------:R-:W-:Y:S01]  /*14560*/  IMAD R158, R126, 0x58, RZ ;  /* 0x000000587e9e7824 */ /* 0x000fe200078e02ff */
[----:B------:R-:W-:-:S02]  /*14570*/  LEA.HI.X.SX32 R117, R22, R3, 0x2, P5 ;  /* 0x0000000316757211 */ /* 0x000fc400028f16ff */
[-C--:B------:R-:W-:Y:S01]  /*14580*/  IADD3 R144, P5, R131, R2.reuse, RZ ;  /* 0x0000000283907210 */ /* 0x080fe20007fbe0ff */
[----:B------:R-:W-:Y:S01]  /*14590*/  IMAD R25, R126, 0x15, RZ ;  /* 0x000000157e197824 */ /* 0x000fe200078e02ff */
[-C--:B------:R-:W-:Y:S01]  /*145a0*/  LEA.HI.X.SX32 R109, R24, R3.reuse, 0x2, P0 ;  /* 0x00000003186d7211 */ /* 0x080fe200000f16ff */
[----:B------:R-:W-:Y:S01]  /*145b0*/  IMAD R26, R126, 0x16, RZ ;  /* 0x000000167e1a7824 */ /* 0x000fe200078e02ff */
[-C--:B------:R-:W-:Y:S01]  /*145c0*/  IADD3 R136, P0, R138, R2.reuse, RZ ;  /* 0x000000028a887210 */ /* 0x080fe20007f1e0ff */
[C---:B------:R-:W-:Y:S01]  /*145d0*/  IMAD R159, R126.reuse, 0x5c, RZ ;  /* 0x0000005c7e9f7824 */ /* 0x040fe200078e02ff */
        /* <DEDUP_REMOVED lines=10> */
[C---:B------:R-:W-:Y:S01]  /*14680*/  IMAD R28, R126.reuse, 0x19, RZ ;  /* 0x000000197e1c7824 */ /* 0x040fe200078e02ff */
[-C--:B------:R-:W-:Y:S01]  /*14690*/  LEA.HI.X.SX32 R231, R27, R3.reuse, 0x2, P0 ;  /* 0x000000031be77211 */ /* 0x080fe200000f16ff */
[----:B------:R-:W-:Y:S01]  /*146a0*/  IMAD R29, R126, 0x1a, RZ ;  /* 0x0000001a7e1d7824 */ /* 0x000fe200078e02ff */
[-C--:B------:R-:W-:Y:S01]  /*146b0*/  IADD3 R168, P0, R186, R2.reuse, RZ ;  /* 0x00000002baa87210 */ /* 0x080fe20007f1e0ff */
[----:B------:R-:W-:Y:S01]  /*146c0*/  IMAD R193, R126, 0x6c, RZ ;  /* 0x0000006c7ec17824 */ /* 0x000fe200078e02ff */
[-C--:B------:R-:W-:Y:S01]  /*146d0*/  LEA.HI.X.SX32 R195, R18, R3.reuse, 0x2, P5 ;  /* 0x0000000312c37211 */ /* 0x080fe200028f16ff */
[C---:B------:R-:W-:Y:S01]  /*146e0*/  IMAD R219, R126.reuse, 0x70, RZ ;  /* 0x000000707edb7824 */ /* 0x040fe200078e02ff */
[-C--:B------:R-:W-:Y:S01]  /*146f0*/  IADD3 R164, P5, R189, R2.reuse, RZ ;  /* 0x00000002bda47210 */ /* 0x080fe20007fbe0ff */
[----:B------:R-:W-:Y:S01]  /*14700*/  IMAD R31, R126, 0x1b, RZ ;  /* 0x0000001b7e1f7824 */ /* 0x000fe200078e02ff */
        /* <DEDUP_REMOVED lines=11> */
[-C--:B------:R-:W-:Y:S02]  /*147c0*/  LEA.HI.X.SX32 R203, R23, R3.reuse, 0x2, P5 ;  /* 0x0000000317cb7211 */ /* 0x080fe400028f16ff */
        /* <DEDUP_REMOVED lines=31> */
[-C--:B------:R-:W-:Y:S01]  /*149c0*/  IADD3 R42, P5, R45, R2.reuse, RZ ;  /* 0x000000022d2a7210 */ /* 0x080fe20007fbe0ff */
[C---:B------:R-:W-:Y:S01]  /*149d0*/  IMAD R52, R126.reuse, 0x27, RZ ;  /* 0x000000277e347824 */ /* 0x040fe200078e02ff */
[-C--:B------:R-:W-:Y:S01]  /*149e0*/  LEA.HI.X.SX32 R29, R47, R3.reuse, 0x2, P0 ;  /* 0x000000032f1d7211 */ /* 0x080fe200000f16ff */
[----:B------:R-:W-:Y:S01]  /*149f0*/  IMAD R56, R126, 0xa4, RZ ;  /* 0x000000a47e387824 */ /* 0x000fe200078e02ff */
        /* <DEDUP_REMOVED lines=88> */
[----:B------:R-:W-:Y:S01]  /*14f80*/  IMAD.SHL.U32 R98, R126, 0x40, RZ ;  /* 0x000000407e627824 */ /* 0x000fe200078e00ff */
[-C--:B------:R-:W-:Y:S01]  /*14f90*/  IADD3 R222, P0, R222, R2.reuse, RZ ;  /* 0x00000002dede7210 */ /* 0x080fe20007f1e0ff */
[C---:B------:R-:W-:Y:S01]  /*14fa0*/  IMAD R95, R126.reuse, 0x104, RZ ;  /* 0x000001047e5f7824 */ /* 0x040fe200078e02ff */
[-C--:B------:R-:W-:Y:S01]  /*14fb0*/  LEA.HI.X.SX32 R205, R89, R3.reuse, 0x2, P5 ;  /* 0x0000000359cd7211 */ /* 0x080fe200028f16ff */
[C---:B------:R-:W-:Y:S01]  /*14fc0*/  IMAD R97, R126.reuse, 0x108, RZ ;  /* 0x000001087e617824 */ /* 0x040fe200078e02ff */
[CC--:B------:R-:W-:Y:S01]  /*14fd0*/  LEA R20, P5, R126.reuse, R2.reuse, 0x8 ;  /* 0x000000027e147211 */ /* 0x0c0fe200078a40ff */
        /* <DEDUP_REMOVED lines=16> */
[----:B------:R-:W-:Y:S01]  /*150e0*/  STL.64 [R1+0x1618], R236 ;  /* 0x001618ec01007387 */ /* 0x000fe20000100a00 */
[-C--:B------:R-:W-:Y:S01]  /*150f0*/  LEA.HI.X.SX32 R19, R127, R3.reuse, 0x2, P0 ;  /* 0x000000037f137211 */ /* 0x080fe200000f16ff */
[C---:B------:R-:W-:Y:S01]  /*15100*/  IMAD R133, R126.reuse, 0x46, RZ ;  /* 0x000000467e857824 */ /* 0x040fe200078e02ff */
[-C--:B------:R-:W-:Y:S01]  /*15110*/  IADD3 R36, P0, R123, R2.reuse, RZ ;  /* 0x000000027b247210 */ /* 0x080fe20007f1e0ff */
[----:B------:R-:W-:Y:S01]  /*15120*/  IMAD R129, R126, 0x11c, RZ ;  /* 0x0000011c7e817824 */ /* 0x000fe200078e02ff */
[----:B------:R1:W-:Y:S01]  /*15130*/  STL.64 [R1], R6 ;  /* 0x0000000601007387 */ /* 0x0003e20000100a00 */
[-C--:B------:R-:W-:Y:S02]  /*15140*/  LEA.HI.X.SX32 R59, R80, R3.reuse, 0x2, P5 ;  /* 0x00000003503b7211 */ /* 0x080fe400028f16ff */
[-C--:B------:R-:W-:Y:S01]  /*15150*/  IADD3 R48, P5, R128, R2.reuse, RZ ;  /* 0x0000000280307210 */ /* 0x080fe20007fbe0ff */
[----:B------:R-:W-:Y:S01]  /*15160*/  IMAD R134, R126, 0x47, RZ ;  /* 0x000000477e867824 */ /* 0x000fe200078e02ff */
[-C--:B------:R-:W-:Y:S01]  /*15170*/  LEA.HI.X.SX32 R37, R130, R3.reuse, 0x2, P0 ;  /* 0x0000000382257211 */ /* 0x080fe200000f16ff */
[C---:B------:R-:W-:Y:S01]  /*15180*/  IMAD R5, R126.reuse, 0x124, RZ ;  /* 0x000001247e057824 */ /* 0x040fe200078e02ff */
[----:B------:R-:W-:Y:S01]  /*15190*/  IADD3 R38, P0, R129, R2, RZ ;  /* 0x0000000281267210 */ /* 0x000fe20007f1e0ff */
[C---:B-1----:R-:W-:Y:S01]  /*151a0*/  IMAD R6, R126.reuse, 0x120, RZ ;  /* 0x000001207e067824 */ /* 0x042fe200078e02ff */
[----:B------:R-:W-:Y:S01]  /*151b0*/  LEA.HI.X.SX32 R49, R133, R3, 0x2, P5 ;  /* 0x0000000385317211 */ /* 0x000fe200028f16ff */
[----:B------:R-:W-:-:S03]  /*151c0*/  IMAD R101, R126, 0x128, RZ ;  /* 0x000001287e657824 */ /* 0x000fc600078e02ff */
        /* <DEDUP_REMOVED lines=55> */
[----:B------:R-:W-:Y:S01]  /*15540*/  LEA.HI.X.SX32 R225, R171, R3, 0x2, P0 ;  /* 0x00000003abe17211 */ /* 0x000fe200000f16ff */
[----:B------:R-:W-:Y:S01]  /*15550*/  IMAD R220, R126, 0x168, RZ ;  /* 0x000001687edc7824 */ /* 0x000fe200078e02ff */
[----:B------:R-:W-:-:S02]  /*15560*/  IADD3 R154, P0, R154, R2, RZ ;  /* 0x000000029a9a7210 */ /* 0x000fc40007f1e0ff */
[-C--:B------:R-:W-:Y:S02]  /*15570*/  LEA.HI.X.SX32 R153, R177, R3.reuse, 0x2, P5 ;  /* 0x00000003b1997211 */ /* 0x080fe400028f16ff */
[-C--:B------:R-:W-:Y:S01]  /*15580*/  IADD3 R182, P5, R182, R2.reuse, RZ ;  /* 0x00000002b6b67210 */ /* 0x080fe20007fbe0ff */
[C---:B------:R-:W-:Y:S01]  /*15590*/  IMAD R187, R126.reuse, 0x5a, RZ ;  /* 0x0000005a7ebb7824 */ /* 0x040fe200078e02ff */
[-C--:B------:R-:W-:Y:S01]  /*155a0*/  LEA.HI.X.SX32 R155, R183, R3.reuse, 0x2, P0 ;  /* 0x00000003b79b7211 */ /* 0x080fe200000f16ff */
[----:B------:R-:W-:Y:S01]  /*155b0*/  IMAD R214, R126, 0x170, RZ ;  /* 0x000001707ed67824 */ /* 0x000fe200078e02ff */
[----:B------:R-:W-:Y:S02]  /*155c0*/  LEA.HI.X.SX32 R183, R158, R3, 0x2, P5 ;  /* 0x000000039eb77211 */ /* 0x000fe400028f16ff */
[----:B------:R-:W-:Y:S01]  /*155d0*/  IADD3 R220, P5, R220, R2, RZ ;  /* 0x00000002dcdc7210 */ /* 0x000fe20007fbe0ff */
[----:B------:R-:W-:-:S03]  /*155e0*/  IMAD R0, R126, 0x178, RZ ;  /* 0x000001787e007824 */ /* 0x000fc600078e02ff */
[-C--:B------:R-:W-:Y:S02]  /*155f0*/  LEA.HI.X.SX32 R221, R187, R3.reuse, 0x2, P5 ;  /* 0x00000003bbdd7211 */ /* 0x080fe400028f16ff */
[-C--:B------:R-:W-:Y:S01]  /*15600*/  IADD3 R214, P5, R214, R2.reuse, RZ ;  /* 0x00000002d6d67210 */ /* 0x080fe20007fbe0ff */
[C---:B------:R-:W-:Y:S02]  /*15610*/  IMAD R191, R126.reuse, 0x5e, RZ ;  /* 0x0000005e7ebf7824 */ /* 0x040fe400078e02ff */
[C---:B------:R-:W-:Y:S01]  /*15620*/  IMAD R226, R126.reuse, 0x164, RZ ;  /* 0x000001647ee27824 */ /* 0x040fe200078e02ff */
[-C--:B------:R-:W-:Y:S01]  /*15630*/  LEA.HI.X.SX32 R215, R159, R3.reuse, 0x2, P5 ;  /* 0x000000039fd77211 */ /* 0x080fe200028f16ff */
[----:B------:R-:W-:Y:S01]  /*15640*/  IMAD R54, R126, 0x180, RZ ;  /* 0x000001807e367824 */ /* 0x000fe200078e02ff */
[-C--:B------:R-:W-:Y:S01]  /*15650*/  IADD3 R128, P5, R0, R2.reuse, RZ ;  /* 0x0000000200807210 */ /* 0x080fe20007fbe0ff */
        /* <DEDUP_REMOVED lines=22> */
[----:B------:R1:W-:Y:S01]  /*157c0*/  STL.64 [R1+0x1620], R50 ;  /* 0x0016203201007387 */ /* 0x0003e20000100a00 */
[-C--:B------:R-:W-:Y:S01]  /*157d0*/  LEA.HI.X.SX32 R211, R190, R3.reuse, 0x2, P0 ;  /* 0x00000003bed37211 */ /* 0x080fe200000f16ff */
[----:B------:R-:W-:Y:S01]  /*157e0*/  IMAD R229, R126, 0x66, RZ ;  /* 0x000000667ee57824 */ /* 0x000fe200078e02ff */
[----:B------:R-:W-:Y:S01]  /*157f0*/  LEA.HI.X.SX32 R41, R186, R3, 0x2, P5 ;  /* 0x00000003ba297211 */ /* 0x000fe200028f16ff */
[----:B------:R-:W-:Y:S01]  /*15800*/  IMAD R24, R126, 0x184, RZ ;  /* 0x000001847e187824 */ /* 0x000fe200078e02ff */
[----:B------:R-:W-:Y:S01]  /*15810*/  IADD3 R46, P5, R46, R2, RZ ;  /* 0x000000022e2e7210 */ /* 0x000fe20007fbe0ff */
[C---:B------:R-:W-:Y:S02]  /*15820*/  IMAD R70, R126.reuse, 0x1a0, RZ ;  /* 0x000001a07e467824 */ /* 0x040fe400078e02ff */
[----:B------:R-:W-:-:S02]  /*15830*/  IMAD R216, R126, 0x61, RZ ;  /* 0x000000617ed87824 */ /* 0x000fc400078e02ff */
[----:B------:R-:W-:Y:S01]  /*15840*/  IMAD R252, R126, 0x75, RZ ;  /* 0x000000757efc7824 */ /* 0x000fe200078e02ff */
[----:B------:R-:W-:Y:S01]  /*15850*/  UMOV UR5, 0x400 ;  /* 0x0000040000057882 */ /* 0x000fe20000000000 */
[-C--:B-1----:R-:W-:Y:S01]  /*15860*/  IADD3 R50, P0, R4, R2.reuse, RZ ;  /* 0x0000000204327210 */ /* 0x082fe20007f1e0ff */
[C---:B------:R-:W-:Y:S01]  /*15870*/  IMAD R30, R126.reuse, 0x18c, RZ ;  /* 0x0000018c7e1e7824 */ /* 0x040fe200078e02ff */
[-C--:B------:R-:W-:Y:S01]  /*15880*/  LEA.HI.X.SX32 R47, R229, R3.reuse, 0x2, P5 ;  /* 0x00000003e52f7211 */ /* 0x080fe200028f16ff */
[----:B------:R-:W-:Y:S01]  /*15890*/  IMAD R74, R126, 0x1a8, RZ ;  /* 0x000001a87e4a7824 */ /* 0x000fe200078e02ff */
[-C--:B------:R-:W-:Y:S01]  /*158a0*/  LEA.HI.X.SX32 R51, R192, R3.reuse, 0x2, P0 ;  /* 0x00000003c0337211 */ /* 0x080fe200000f16ff */
[----:B------:R-:W-:Y:S01]  /*158b0*/  IMAD R218, R126, 0x63, RZ ;  /* 0x000000637eda7824 */ /* 0x000fe200078e02ff */
[-C--:B------:R-:W-:Y:S01]  /*158c0*/  IADD3 R24, P0, R24, R2.reuse, RZ ;  /* 0x0000000218187210 */ /* 0x080fe20007f1e0ff */
        /* <DEDUP_REMOVED lines=44> */
[----:B------:R1:W-:Y:S01]  /*15b90*/  STL.64 [R1+0x58], R128 ;  /* 0x0000588001007387 */ /* 0x0003e20000100a00 */
        /* <DEDUP_REMOVED lines=11> */
[----:B-1----:R-:W-:Y:S01]  /*15c50*/  IMAD R128, R126, 0x1c4, RZ ;  /* 0x000001c47e807824 */ /* 0x002fe200078e02ff */
[----:B------:R-:W-:Y:S01]  /*15c60*/  IADD3 R100, P0, R100, R2, RZ ;  /* 0x0000000264647210 */ /* 0x000fe20007f1e0ff */
[----:B------:R-:W-:Y:S01]  /*15c70*/  IMAD R158, R126, 0x1dc, RZ ;  /* 0x000001dc7e9e7824 */ /* 0x000fe200078e02ff */
[-C--:B------:R-:W-:Y:S01]  /*15c80*/  LEA.HI.X.SX32 R171, R236, R3.reuse, 0x2, P5 ;  /* 0x00000003ecab7211 */ /* 0x080fe200028f16ff */
[----:B------:R-:W-:Y:S01]  /*15c90*/  IMAD R190, R126, 0x1e8, RZ ;  /* 0x000001e87ebe7824 */ /* 0x000fe200078e02ff */
[----:B------:R-:W1:Y:S01]  /*15ca0*/  LDC R236, c[0x0][0x230] ;  /* 0x00008c00ffec7b82 */ /* 0x000e620000000800 */
[----:B------:R-:W-:-:S02]  /*15cb0*/  LEA.HI.X.SX32 R101, R247, R3, 0x2, P0 ;  /* 0x00000003f7657211 */ /* 0x000fc400000f16ff */
[----:B------:R-:W-:-:S04]  /*15cc0*/  IADD3 R128, P0, R128, R2, RZ ;  /* 0x0000000280807210 */ /* 0x000fc80007f1e0ff */
[-C--:B------:R-:W-:Y:S01]  /*15cd0*/  LEA.HI.X.SX32 R129, R248, R3.reuse, 0x2, P0 ;  /* 0x00000003f8817211 */ /* 0x080fe200000f16ff */
[----:B------:R2:W-:Y:S01]  /*15ce0*/  STL.64 [R1+0x50], R50 ;  /* 0x0000503201007387 */ /* 0x0005e20000100a00 */
[-C--:B------:R-:W-:Y:S01]  /*15cf0*/  IADD3 R138, P0, R138, R2.reuse, RZ ;  /* 0x000000028a8a7210 */ /* 0x080fe20007f1e0ff */
        /* <DEDUP_REMOVED lines=9> */
[-C--:B------:R-:W-:Y:S01]  /*15d90*/  LEA.HI.X.SX32 R229, R252, R3.reuse, 0x2, P0 ;  /* 0x00000003fce57211 */ /* 0x080fe200000f16ff */
[----:B--2---:R-:W-:Y:S01]  /*15da0*/  IMAD R51, R126, 0x77, RZ ;  /* 0x000000777e337824 */ /* 0x004fe200078e02ff */
[-C--:B------:R-:W-:Y:S01]  /*15db0*/  IADD3 R158, P0, R158, R2.reuse, RZ ;  /* 0x000000029e9e7210 */ /* 0x080fe20007f1e0ff */
[----:B------:R-:W2:Y:S01]  /*15dc0*/  S2R R241, SR_TID.X ;  /* 0x0000000000f17919 */ /* 0x000ea20000002100 */
[-C--:B------:R-:W-:Y:S01]  /*15dd0*/  IADD3 R190, P5, R190, R2.reuse, RZ ;  /* 0x00000002bebe7210 */ /* 0x080fe20007fbe0ff */
[----:B-1----:R-:W-:Y:S01]  /*15de0*/  VIADD R0, R236, 0xffffffdf ;  /* 0xffffffdfec007836 */ /* 0x002fe20000000000 */
[-C--:B------:R-:W-:Y:S01]  /*15df0*/  LEA.HI.X.SX32 R159, R51, R3.reuse, 0x2, P0 ;  /* 0x00000003339f7211 */ /* 0x080fe200000f16ff */
[----:B------:R-:W-:Y:S01]  /*15e00*/  IMAD R127, R126, 0x1f4, RZ ;  /* 0x000001f47e7f7824 */ /* 0x000fe200078e02ff */
[-C--:B------:R-:W-:Y:S01]  /*15e10*/  IADD3 R188, P0, R188, R2.reuse, RZ ;  /* 0x00000002bcbc7210 */ /* 0x080fe20007f1e0ff */
[----:B------:R-:W-:Y:S01]  /*15e20*/  ULEA UR34, UR4, UR5, 0x18 ;  /* 0x0000000504227291 */ /* 0x000fe2000f8ec03f */
[-C--:B------:R-:W-:Y:S01]  /*15e30*/  LEA.HI.X.SX32 R191, R7, R3.reuse, 0x2, P5 ;  /* 0x0000000307bf7211 */ /* 0x080fe200028f16ff */
[----:B------:R-:W-:Y:S01]  /*15e40*/  IMAD R5, R126, 0x7d, RZ ;  /* 0x0000007d7e057824 */ /* 0x000fe200078e02ff */
[-C--:B------:R-:W-:Y:S01]  /*15e50*/  IADD3 R192, P5, R192, R2.reuse, RZ ;  /* 0x00000002c0c07210 */ /* 0x080fe20007fbe0ff */
[C---:B------:R-:W-:Y:S01]  /*15e60*/  IMAD R6, R126.reuse, 0x7f, RZ ;  /* 0x0000007f7e067824 */ /* 0x040fe200078e02ff */
[-C--:B------:R-:W-:Y:S01]  /*15e70*/  LEA.HI.X.SX32 R189, R237, R3.reuse, 0x2, P0 ;  /* 0x00000003edbd7211 */ /* 0x080fe200000f16ff */
[----:B------:R-:W-:Y:S01]  /*15e80*/  IMAD R218, R126, 0x1fc, RZ ;  /* 0x000001fc7eda7824 */ /* 0x000fe200078e02ff */
[----:B------:R-:W-:Y:S01]  /*15e90*/  ISETP.GE.U32.AND P0, PT, R0, 0x7fffff60, PT ;  /* 0x7fffff600000780c */ /* 0x000fe20003f06070 */
[----:B------:R-:W-:Y:S01]  /*15ea0*/  IMAD R216, R126, 0x1f8, RZ ;  /* 0x000001f87ed87824 */ /* 0x000fe200078e02ff */
[----:B------:R-:W-:Y:S01]  /*15eb0*/  LEA.HI.X.SX32 R193, R4, R3, 0x2, P5 ;  /* 0x0000000304c17211 */ /* 0x000fe200028f16ff */
[----:B------:R-:W-:Y:S01]  /*15ec0*/  ULDC.64 UR60, c[0x0][0x208] ;  /* 0x00008200003c7ab9 */ /* 0x000fe20000000a00 */
[C---:B------:R-:W-:Y:S01]  /*15ed0*/  SHF.L.U32 R0, R126.reuse, 0x2, RZ ;  /* 0x000000027e007819 */ /* 0x040fe200000006ff */
[----:B------:R-:W1:Y:S01]  /*15ee0*/  LDC R217, c[0x0][0x230] ;  /* 0x00008c00ffd97b82 */ /* 0x000e620000000800 */
[C---:B------:R-:W-:Y:S01]  /*15ef0*/  LEA R236, P5, R126.reuse, R2, 0x4 ;  /* 0x000000027eec7211 */ /* 0x040fe200078a20ff */
[----:B------:R-:W-:Y:S01]  /*15f00*/  IMAD R4, R126, 0x1f0, RZ ;  /* 0x000001f07e047824 */ /* 0x000fe200078e02ff */
[----:B------:R-:W-:-:S02]  /*15f10*/  ULDC UR4, c[0x0][0x230] ;  /* 0x00008c0000047ab9 */ /* 0x000fc40000000800 */
[CC--:B------:R-:W-:Y:S02]  /*15f20*/  LEA.HI.X.SX32 R237, R0.reuse, R3.reuse, 0x2, P5 ;  /* 0x0000000300ed7211 */ /* 0x0c0fe400028f16ff */
[-C--:B------:R-:W-:Y:S01]  /*15f30*/  IADD3 R50, P5, R0, R2.reuse, RZ ;  /* 0x0000000200327210 */ /* 0x080fe20007fbe0ff */
[----:B------:R-:W3:Y:S03]  /*15f40*/  LDC R219, c[0x0][0x230] ;  /* 0x00008c00ffdb7b82 */ /* 0x000ee60000000800 */
[-C--:B------:R-:W-:Y:S02]  /*15f50*/  LEA.HI.X.SX32 R51, R126, R3.reuse, 0x2, P5 ;  /* 0x000000037e337211 */ /* 0x080fe400028f16ff */
[-C--:B------:R-:W-:Y:S01]  /*15f60*/  IADD3 R244, P5, R4, R2.reuse, RZ ;  /* 0x0000000204f47210 */ /* 0x080fe20007fbe0ff */
[----:B------:R-:W-:Y:S02]  /*15f70*/  STL.64 [R1+0x28], R236 ;  /* 0x000028ec01007387 */ /* 0x000fe40000100a00 */
[----:B------:R-:W4:Y:S01]  /*15f80*/  LDC R240, c[0x0][0x230] ;  /* 0x00008c00fff07b82 */ /* 0x000f220000000800 */
[-C--:B------:R-:W-:Y:S01]  /*15f90*/  LEA.HI.X.SX32 R245, R251, R3.reuse, 0x2, P5 ;  /* 0x00000003fbf57211 */ /* 0x080fe200028f16ff */
[----:B------:R-:W-:Y:S04]  /*15fa0*/  STL.64 [R1+0x40], R50 ;  /* 0x0000403201007387 */ /* 0x000fe80000100a00 */
[----:B------:R-:W3:Y:S02]  /*15fb0*/  LDL.64 R250, [R1+0x38] ;  /* 0x0000380001fa7983 */ /* 0x000ee40000100a00 */
[----:B------:R-:W4:Y:S02]  /*15fc0*/  LDC R242, c[0x0][0x230] ;  /* 0x00008c00fff27b82 */ /* 0x000f240000000800 */
[----:B------:R-:W4:Y:S01]  /*15fd0*/  LDL.64 R248, [R1+0x30] ;  /* 0x0000300001f87983 */ /* 0x000f220000100a00 */
[----:B------:R-:W1:Y:S01]  /*15fe0*/  S2R R7, SR_TID.X ;  /* 0x0000000000077919 */ /* 0x000e620000002100 */
[----:B--2---:R-:W-:Y:S01]  /*15ff0*/  LOP3.LUT R241, R241, 0x7f, RZ, 0xc0, !PT ;  /* 0x0000007ff1f17812 */ /* 0x004fe200078ec0ff */
[----:B------:R-:W-:Y:S01]  /*16000*/  IMAD R0, R126, 0x7e, RZ ;  /* 0x0000007e7e007824 */ /* 0x000fe200078e02ff */
[----:B------:R-:W-:Y:S01]  /*16010*/  IADD3 R126, P5, R127, R2, RZ ;  /* 0x000000027f7e7210 */ /* 0x000fe20007fbe0ff */
[----:B------:R2:W-:Y:S01]  /*16020*/  STL.64 [R1+0x48], R244 ;  /* 0x000048f401007387 */ /* 0x0005e20000100a00 */
[----:B------:R-:W4:Y:S02]  /*16030*/  LDC R243, c[0x0][0x230] ;  /* 0x00008c00fff37b82 */ /* 0x000f240000000800 */
[----:B------:R-:W-:Y:S01]  /*16040*/  LEA.HI.X.SX32 R127, R5, R3, 0x2, P5 ;  /* 0x00000003057f7211 */ /* 0x000fe200028f16ff */
[----:B------:R-:W-:-:S05]  /*16050*/  IMAD.U32 R5, RZ, RZ, UR34 ;  /* 0x00000022ff057e24 */ /* 0x000fca000f8e00ff */
[----:B------:R-:W4:Y:S08]  /*16060*/  LDC R246, c[0x0][0x230] ;  /* 0x00008c00fff67b82 */ /* 0x000f300000000800 */
[----:B------:R-:W4:Y:S08]  /*16070*/  LDC R247, c[0x0][0x230] ;  /* 0x00008c00fff77b82 */ /* 0x000f300000000800 */
[----:B------:R-:W4:Y:S01]  /*16080*/  LDC R252, c[0x0][0x230] ;  /* 0x00008c00fffc7b82 */ /* 0x000f220000000800 */
[----:B-1----:R-:W-:-:S05]  /*16090*/  IMAD.SHL.U32 R10, R7, 0x10, RZ ;  /* 0x00000010070a7824 */ /* 0x002fca00078e00ff */
[----:B------:R-:W-:Y:S02]  /*160a0*/  LOP3.LUT R10, R10, 0x70, RZ, 0xc0, !PT ;  /* 0x000000700a0a7812 */ /* 0x000fe400078ec0ff */
[----:B--2---:R-:W1:Y:S03]  /*160b0*/  LDC R244, c[0x0][0x230] ;  /* 0x00008c00fff47b82 */ /* 0x004e660000000800 */
[----:B------:R-:W-:-:S04]  /*160c0*/  IMAD R10, R241, 0x80, R10 ;  /* 0x00000080f10a7824 */ /* 0x000fc800078e020a */
[----:B------:R-:W-:Y:S01]  /*160d0*/  VIADD R245, R10, UR34 ;  /* 0x000000220af57c36 */ /* 0x000fe20008000000 */
[----:B------:R2:W-:Y:S01]  /*160e0*/  STL [R1+0xc48], R5 ;  /* 0x000c480501007387 */ /* 0x0005e20000100800 */
[-C--:B------:R-:W-:Y:S01]  /*160f0*/  IADD3 R216, P5, R216, R2.reuse, RZ ;  /* 0x00000002d8d87210 */ /* 0x080fe20007fbe0ff */
[----:B------:R-:W-:Y:S01]  /*16100*/  VIADD R4, R217, 0xffffffde ;  /* 0xffffffded9047836 */ /* 0x000fe20000000000 */
[----:B------:R-:W1:Y:S01]  /*16110*/  LDC R241, c[0x0][0x230] ;  /* 0x00008c00fff17b82 */ /* 0x000e620000000800 */
[----:B------:R-:W-:Y:S01]  /*16120*/  @!PT LDS RZ, [RZ] ;  /* 0x00000000fffff984 */ /* 0x000fe20000000800 */
[----:B------:R-:W-:Y:S01]  /*16130*/  @!PT LDS RZ, [RZ] ;  /* 0x00000000fffff984 */ /* 0x000fe20000000800 */
[----:B------:R-:W-:Y:S01]  /*16140*/  @!PT LDS RZ, [RZ] ;  /* 0x00000000fffff984 */ /* 0x000fe20000000800 */
[----:B------:R-:W-:Y:S04]  /*16150*/  LDGSTS.E [R245+0x60000], desc[UR60][R2.64], !P4 ;  /* 0x6000000002f57fae */ /* 0x000fe8000e12187c */
[----:B------:R-:W-:Y:S03]  /*16160*/  LDGSTS.E [R245+0x60004], desc[UR60][R50.64], !P1 ;  /* 0x6000400032f57fae */ /* 0x000fe6000c92187c */
[----:B--2---:R-:W2:Y:S01]  /*16170*/  LDC R5, c[0x0][0x230] ;  /* 0x00008c00ff057b82 */ /* 0x004ea20000000800 */
[----:B------:R-:W2:Y:S04]  /*16180*/  LDL.LU.64 R50, [R1+0x1620] ;  /* 0x0016200001327983 */ /* 0x000ea80000300a00 */
[----:B---3--:R-:W-:Y:S04]  /*16190*/  LDGSTS.E [R245+0x60008], desc[UR60][R250.64], !P2 ;  /* 0x60008000faf57fae */ /* 0x008fe8000d12187c */
[----:B----4-:R-:W-:Y:S04]  /*161a0*/  LDGSTS.E [R245+0x6000c], desc[UR60][R248.64], !P3 ;  /* 0x6000c000f8f57fae */ /* 0x010fe8000d92187c */
[----:B------:R-:W-:Y:S04]  /*161b0*/  LDGSTS.E [R245+0x64000], desc[UR60][R8.64], !P0 ;  /* 0x6400000008f57fae */ /* 0x000fe8000c12187c */
[----:B------:R-:W3:Y:S04]  /*161c0*/  LDL.64 R250, [R1+0x18] ;  /* 0x0000180001fa7983 */ /* 0x000ee80000100a00 */
[----:B------:R-:W4:Y:S04]  /*161d0*/  LDL.64 R248, [R1+0x10] ;  /* 0x0000100001f87983 */ /* 0x000f280000100a00 */
[----:B------:R1:W-:Y:S04]  /*161e0*/  STL.64 [R1+0x1540], R8 ;  /* 0x0015400801007387 */ /* 0x0003e80000100a00 */
[----:B-1----:R-:W3:Y:S01]  /*161f0*/  LDL.64 R8, [R1+0x20] ;  /* 0x0000200001087983 */ /* 0x002ee20000100a00 */
[----:B------:R-:W-:Y:S01]  /*16200*/  LEA.HI.X.SX32 R217, R0, R3, 0x2, P5 ;  /* 0x0000000300d97211 */ /* 0x000fe200028f16ff */
[----:B------:R-:W-:Y:S01]  /*16210*/  VIADD R0, R219, 0xffffffdd ;  /* 0xffffffdddb007836 */ /* 0x000fe20000000000 */
[----:B------:R-:W-:-:S04]  /*16220*/  IADD3 R218, P5, R218, R2, RZ ;  /* 0x00000002dada7210 */ /* 0x000fc80007fbe0ff */
[----:B------:R-:W-:Y:S02]  /*16230*/  LEA.HI.X.SX32 R219, R6, R3, 0x2, P5 ;  /* 0x0000000306db7211 */ /* 0x000fe400028f16ff */
[----:B------:R-:W-:Y:S01]  /*16240*/  ISETP.GE.U32.AND P5, PT, R0, 0x7fffff5e, PT ;  /* 0x7fffff5e0000780c */ /* 0x000fe20003fa6070 */
[----:B------:R-:W-:Y:S01]  /*16250*/  VIADD R0, R240, 0xffffffdc ;  /* 0xffffffdcf0007836 */ /* 0x000fe20000000000 */
[----:B------:R-:W1:Y:S04]  /*16260*/  LDC R6, c[0x0][0x230] ;  /* 0x00008c00ff067b82 */ /* 0x000e680000000800 */
[----:B------:R-:W-:Y:S02]  /*16270*/  ISETP.GE.U32.AND P4, PT, R0, 0x7fffff5d, PT ;  /* 0x7fffff5d0000780c */ /* 0x000fe40003f86070 */
[----:B------:R-:W-:-:S02]  /*16280*/  IADD3 R0, R242, -0x42, RZ ;  /* 0xffffffbef2007810 */ /* 0x000fc40007ffe0ff */
[----:B------:R-:W1:Y:S02]  /*16290*/  LDC R240, c[0x0][0x230] ;  /* 0x00008c00fff07b82 */ /* 0x000e640000000800 */
[----:B------:R-:W-:Y:S01]  /*162a0*/  ISETP.GE.U32.AND P2, PT, R0, 0x7fffff3f, PT ;  /* 0x7fffff3f0000780c */ /* 0x000fe20003f46070 */
[----:B------:R-:W-:Y:S01]  /*162b0*/  VIADD R0, R244, 0xffffffbc ;  /* 0xffffffbcf4007836 */ /* 0x000fe20000000000 */
[----:B------:R-:W-:Y:S01]  /*162c0*/  ISETP.GE.U32.AND P6, PT, R4, 0x7fffff5f, PT ;  /* 0x7fffff5f0400780c */ /* 0x000fe20003fc6070 */
[----:B------:R-:W-:-:S03]  /*162d0*/  VIADD R4, R243, 0xffffffbf ;  /* 0xffffffbff3047836 */ /* 0x000fc60000000000 */
[----:B------:R-:W-:Y:S01]  /*162e0*/  ISETP.GE.U32.AND P0, PT, R0, 0x7fffff3d, PT ;  /* 0x7fffff3d0000780c */ /* 0x000fe20003f06070 */
[----:B------:R-:W1:Y:S01]  /*162f0*/  LDC R243, c[0x0][0x230] ;  /* 0x00008c00fff37b82 */ /* 0x000e620000000800 */
[----:B--2---:R-:W-:-:S07]  /*16300*/  VIADD R0, R5, 0xffffff9f ;  /* 0xffffff9f05007836 */ /* 0x004fce0000000000 */
[----:B------:R-:W2:Y:S01]  /*16310*/  LDC R5, c[0x0][0x230] ;  /* 0x00008c00ff057b82 */ /* 0x000ea20000000800 */
[----:B------:R-:W-:Y:S01]  /*16320*/  ISETP.GE.U32.AND P1, PT, R4, 0x7fffff40, PT ;  /* 0x7fffff400400780c */ /* 0x000fe20003f26070 */
[----:B------:R-:W-:Y:S01]  /*16330*/  VIADD R4, R246, 0xffffffbd ;  /* 0xffffffbdf6047836 */ /* 0x000fe20000000000 */
[----:B------:R-:W-:Y:S05]  /*16340*/  LDGSTS.E [R245+0x64004], desc[UR60][R34.64], !P6 ;  /* 0x6400400022f57fae */ /* 0x000fea000f12187c */
[----:B------:R-:W2:Y:S01]  /*16350*/  LDC R242, c[0x0][0x230] ;  /* 0x00008c00fff27b82 */ /* 0x000ea20000000800 */
[----:B------:R-:W-:Y:S01]  /*16360*/  ISETP.GE.U32.AND P6, PT, R0, 0x7fffff20, PT ;  /* 0x7fffff200000780c */ /* 0x000fe20003fc6070 */
[----:B------:R-:W-:Y:S01]  /*16370*/  VIADD R0, R241, 0xffffff9d ;  /* 0xffffff9df1007836 */ /* 0x000fe20000000000 */
[----:B------:R-:W-:Y:S01]  /*16380*/  ISETP.GE.U32.AND P3, PT, R4, 0x7fffff3e, PT ;  /* 0x7fffff3e0400780c */ /* 0x000fe20003f66070 */
[----:B------:R2:W-:Y:S01]  /*16390*/  LDGSTS.E [R245+0x64008], desc[UR60][R12.64], !P5 ;  /* 0x640080000cf57fae */ /* 0x0005e2000e92187c */
[----:B-1----:R-:W-:-:S03]  /*163a0*/  VIADD R4, R240, 0xffffff9e ;  /* 0xffffff9ef0047836 */ /* 0x002fc60000000000 */
[----:B------:R-:W-:Y:S01]  /*163b0*/  LDGSTS.E [R245+0x6400c], desc[UR60][R14.64], !P4 ;  /* 0x6400c0000ef57fae */ /* 0x000fe2000e12187c */
[----:B------:R-:W-:Y:S01]  /*163c0*/  ISETP.GE.U32.AND P4, PT, R0, 0x7fffff1e, PT ;  /* 0x7fffff1e0000780c */ /* 0x000fe20003f86070 */
[----:B------:R-:W-:Y:S01]  /*163d0*/  VIADD R0, R6, 0xffffff9c ;  /* 0xffffff9c06007836 */ /* 0x000fe20000000000 */
[----:B------:R-:W-:Y:S01]  /*163e0*/  ISETP.GE.U32.AND P5, PT, R4, 0x7fffff1f, PT ;  /* 0x7fffff1f0400780c */ /* 0x000fe20003fa6070 */
[----:B------:R1:W-:Y:S01]  /*163f0*/  LDGSTS.E [R245+0x68000], desc[UR60][R20.64], !P1 ;  /* 0x6800000014f57fae */ /* 0x0003e2000c92187c */
[----:B------:R-:W-:Y:S01]  /*16400*/  VIADD R4, R243, 0xfffffffb ;  /* 0xfffffffbf3047836 */ /* 0x000fe20000000000 */
[----:B------:R-:W-:Y:S01]  /*16410*/  LOP3.LUT R246, R10, 0x10, RZ, 0x3c, !PT ;  /* 0x000000100af67812 */ /* 0x000fe200078e3cff */
[----:B------:R-:W1:Y:S01]  /*16420*/  LDC R244, c[0x0][0x230] ;  /* 0x00008c00fff47b82 */ /* 0x000e620000000800 */
[----:B------:R-:W-:Y:S01]  /*16430*/  ISETP.GE.U32.AND P1, PT, R0, 0x7fffff1d, PT ;  /* 0x7fffff1d0000780c */ /* 0x000fe20003f26070 */
[----:B--2---:R-:W-:Y:S01]  /*16440*/  VIADD R0, R5, 0xfffffffa ;  /* 0xfffffffa05007836 */ /* 0x004fe20000000000 */
[----:B------:R-:W-:Y:S01]  /*16450*/  LDGSTS.E [R245+0x68004], desc[UR60][R16.64], !P2 ;  /* 0x6800400010f57fae */ /* 0x000fe2000d12187c */
[----:B------:R-:W-:-:S03]  /*16460*/  ISETP.GE.U32.AND P2, PT, R4, 0x7fffff7c, PT ;  /* 0x7fffff7c0400780c */ /* 0x000fc60003f46070 */
[----:B------:R-:W-:Y:S01]  /*16470*/  LDGSTS.E [R245+0x68008], desc[UR60][R26.64], !P3 ;  /* 0x680080001af57fae */ /* 0x000fe2000d92187c */
[----:B------:R-:W-:-:S03]  /*16480*/  ISETP.GE.U32.AND P3, PT, R0, 0x7fffff7b, PT ;  /* 0x7fffff7b0000780c */ /* 0x000fc60003f66070 */
[----:B------:R-:W-:Y:S01]  /*16490*/  STL.64 [R1+0x1538], R34 ;  /* 0x0015382201007387 */ /* 0x000fe20000100a00 */
[----:B------:R-:W-:Y:S01]  /*164a0*/  IADD3 R4, R242, -0x7, RZ ;  /* 0xfffffff9f2047810 */ /* 0x000fe20007ffe0ff */
[----:B------:R-:W-:Y:S01]  /*164b0*/  VIADD R246, R246, UR34 ;  /* 0x00000022f6f67c36 */ /* 0x000fe20008000000 */
[----:B------:R-:W2:Y:S01]  /*164c0*/  LDC R241, c[0x0][0x230] ;  /* 0x00008c00fff17b82 */ /* 0x000ea20000000800 */
[----:B------:R1:W-:Y:S04]  /*164d0*/  STL.64 [R1+0x1548], R12 ;  /* 0x0015480c01007387 */ /* 0x0003e80000100a00 */
[----:B------:R-:W-:Y:S03]  /*164e0*/  STL.64 [R1+0x1550], R14 ;  /* 0x0015500e01007387 */ /* 0x000fe60000100a00 */
[----:B------:R-:W2:Y:S01]  /*164f0*/  LDC R5, c[0x0][0x230] ;  /* 0x00008c00ff057b82 */ /* 0x000ea20000000800 */
[----:B------:R-:W-:Y:S01]  /*16500*/  LDGSTS.E [R245+0x6800c], desc[UR60][R18.64], !P0 ;  /* 0x6800c00012f57fae */ /* 0x000fe2000c12187c */
[----:B------:R-:W-:-:S03]  /*16510*/  ISETP.GE.U32.AND P0, PT, R4, 0x7fffff7a, PT ;  /* 0x7fffff7a0400780c */ /* 0x000fc60003f06070 */
[----:B------:R2:W-:Y:S03]  /*16520*/  STL.64 [R1+0x1558], R20 ;  /* 0x0015581401007387 */ /* 0x0005e60000100a00 */
[----:B------:R-:W4:Y:S01]  /*16530*/  LDC R6, c[0x0][0x230] ;  /* 0x00008c00ff067b82 */ /* 0x000f220000000800 */
[----:B------:R-:W-:Y:S04]  /*16540*/  STL.64 [R1+0x1560], R16 ;  /* 0x0015601001007387 */ /* 0x000fe80000100a00 */
[----:B------:R-:W-:Y:S01]  /*16550*/  STL.64 [R1+0x1568], R26 ;  /* 0x0015681a01007387 */ /* 0x000fe20000100a00 */
[----:B-1----:R-:W-:Y:S02]  /*16560*/  VIADD R0, R244, 0xfffffff8 ;  /* 0xfffffff8f4007836 */ /* 0x002fe40000000000 */
[----:B------:R-:W1:Y:S01]  /*16570*/  LDC R240, c[0x0][0x230] ;  /* 0x00008c00fff07b82 */ /* 0x000e620000000800 */
[----:B------:R-:W-:Y:S04]  /*16580*/  STL.64 [R1+0x1570], R18 ;  /* 0x0015701201007387 */ /* 0x000fe80000100a00 */
[----:B------:R-:W-:Y:S03]  /*16590*/  LDGSTS.E [R245+0x6c000], desc[UR60][R54.64], !P6 ;  /* 0x6c00000036f57fae */ /* 0x000fe6000f12187c */
[----:B------:R-:W4:Y:S01]  /*165a0*/  LDC R243, c[0x0][0x230] ;  /* 0x00008c00fff37b82 */ /* 0x000f220000000800 */
[----:B------:R-:W-:Y:S04]  /*165b0*/  STL.64 [R1+0x1578], R54 ;  /* 0x0015783601007387 */ /* 0x000fe80000100a00 */
[----:B------:R-:W-:Y:S03]  /*165c0*/  LDGSTS.E [R245+0x6c004], desc[UR60][R24.64], !P5 ;  /* 0x6c00400018f57fae */ /* 0x000fe6000e92187c */
[----:B------:R-:W4:Y:S01]  /*165d0*/  LDC R244, c[0x0][0x230] ;  /* 0x00008c00fff47b82 */ /* 0x000f220000000800 */
[----:B------:R-:W-:Y:S04]  /*165e0*/  STL.64 [R1+0x1580], R24 ;  /* 0x0015801801007387 */ /* 0x000fe80000100a00 */
[----:B------:R-:W-:Y:S03]  /*165f0*/  LDGSTS.E [R245+0x6c008], desc[UR60][R22.64], !P4 ;  /* 0x6c00800016f57fae */ /* 0x000fe6000e12187c */
[----:B------:R-:W4:Y:S01]  /*16600*/  LDC R242, c[0x0][0x230] ;  /* 0x00008c00fff27b82 */ /* 0x000f220000000800 */
[----:B------:R-:W-:Y:S04]  /*16610*/  STL.64 [R1+0x1588], R22 ;  /* 0x0015881601007387 */ /* 0x000fe80000100a00 */
[----:B------:R2:W-:Y:S03]  /*16620*/  LDGSTS.E [R245+0x6c00c], desc[UR60][R30.64], !P1 ;  /* 0x6c00c0001ef57fae */ /* 0x0005e6000c92187c */
[----:B------:R-:W4:Y:S01]  /*16630*/  LDC R13, c[0x0][0x230] ;  /* 0x00008c00ff0d7b82 */ /* 0x000f220000000800 */
[----:B------:R2:W-:Y:S04]  /*16640*/  STL.64 [R1+0x1530], R30 ;  /* 0x0015301e01007387 */ /* 0x0005e80000100a00 */
[----:B------:R-:W-:Y:S01]  /*16650*/  LDGSTS.E [R246+0x60000], desc[UR60][R236.64], !P2 ;  /* 0x60000000ecf67fae */ /* 0x000fe2000d12187c */
[----:B------:R-:W-:Y:S01]  /*16660*/  ISETP.GE.U32.AND P6, PT, R0, 0x7fffff79, PT ;  /* 0x7fffff790000780c */ /* 0x000fe20003fc6070 */
[----:B-1----:R-:W-:Y:S01]  /*16670*/  VIADD R4, R240, 0xffffffdb ;  /* 0xffffffdbf0047836 */ /* 0x002fe20000000000 */
[----:B--2---:R-:W-:Y:S01]  /*16680*/  LOP3.LUT R21, R7, 0x7f, RZ, 0xc0, !PT ;  /* 0x0000007f07157812 */ /* 0x004fe200078ec0ff */
[----:B------:R-:W1:Y:S01]  /*16690*/  LDC R12, c[0x0][0x230] ;  /* 0x00008c00ff0c7b82 */ /* 0x000e620000000800 */
[----:B------:R-:W2:Y:S07]  /*166a0*/  LDL.LU.64 R236, [R1+0x1618] ;  /* 0x0016180001ec7983 */ /* 0x000eae0000300a00 */
[----:B------:R-:W1:Y:S08]  /*166b0*/  LDC R30, c[0x0][0x230] ;  /* 0x00008c00ff1e7b82 */ /* 0x000e700000000800 */
[----:B------:R-:W1:Y:S01]  /*166c0*/  LDC R31, c[0x0][0x230] ;  /* 0x00008c00ff1f7b82 */ /* 0x000e620000000800 */
[----:B---3--:R-:W-:Y:S01]  /*166d0*/  LDGSTS.E [R246+0x60004], desc[UR60][R8.64], !P3 ;  /* 0x6000400008f67fae */ /* 0x008fe2000d92187c */
[----:B------:R-:W-:-:S06]  /*166e0*/  VIADD R0, R241, 0xffffffda ;  /* 0xffffffdaf1007836 */ /* 0x000fcc0000000000 */
[----:B------:R-:W3:Y:S01]  /*166f0*/  LDC R240, c[0x0][0x230] ;  /* 0x00008c00fff07b82 */ /* 0x000ee20000000800 */
[----:B------:R-:W-:Y:S04]  /*16700*/  LDGSTS.E [R246+0x60008], desc[UR60][R250.64], !P0 ;  /* 0x60008000faf67fae */ /* 0x000fe8000c12187c */
[----:B------:R-:W2:Y:S03]  /*16710*/  LDL.64 R8, [R1+0x8] ;  /* 0x0000080001087983 */ /* 0x000ea60000100a00 */
[----:B------:R-:W1:Y:S01]  /*16720*/  LDC R241, c[0x0][0x230] ;  /* 0x00008c00fff17b82 */ /* 0x000e620000000800 */
[----:B------:R-:W2:Y:S01]  /*16730*/  LDL.64 R250, [R1] ;  /* 0x0000000001fa7983 */ /* 0x000ea20000100a00 */
[----:B------:R-:W-:Y:S01]  /*16740*/  ISETP.GE.U32.AND P4, PT, R0, 0x7fffff5b, PT ;  /* 0x7fffff5b0000780c */ /* 0x000fe20003f86070 */
[----:B------:R-:W-:Y:S01]  /*16750*/  VIADD R0, R5, 0xffffffd9 ;  /* 0xffffffd905007836 */ /* 0x000fe20000000000 */
[----:B------:R-:W-:Y:S01]  /*16760*/  ISETP.GE.U32.AND P5, PT, R4, 0x7fffff5c, PT ;  /* 0x7fffff5c0400780c */ /* 0x000fe20003fa6070 */
[----:B----4-:R4:W-:Y:S03]  /*16770*/  LDGSTS.E [R246+0x6000c], desc[UR60][R248.64], !P6 ;  /* 0x6000c000f8f67fae */ /* 0x0109e6000f12187c */
[----:B------:R-:W4:Y:S01]  /*16780*/  LDC R5, c[0x0][0x230] ;  /* 0x00008c00ff057b82 */ /* 0x000f220000000800 */
[----:B------:R-:W-:Y:S01]  /*16790*/  ISETP.GE.U32.AND P1, PT, R0, 0x7fffff5a, PT ;  /* 0x7fffff5a0000780c */ /* 0x000fe20003f26070 */
[----:B------:R-:W-:-:S06]  /*167a0*/  VIADD R0, R6, 0xffffffd8 ;  /* 0xffffffd806007836 */ /* 0x000fcc0000000000 */
[----:B------:R-:W3:Y:S01]  /*167b0*/  LDC R6, c[0x0][0x230] ;  /* 0x00008c00ff067b82 */ /* 0x000ee20000000800 */
[----:B------:R-:W-:Y:S01]  /*167c0*/  ISETP.GE.U32.AND P2, PT, R0, 0x7fffff59, PT ;  /* 0x7fffff590000780c */ /* 0x000fe20003f46070 */
[----:B------:R-:W-:Y:S01]  /*167d0*/  VIADD R4, R243, 0xffffffbb ;  /* 0xffffffbbf3047836 */ /* 0x000fe20000000000 */
[----:B------:R-:W-:Y:S01]  /*167e0*/  LDGSTS.E [R246+0x64000], desc[UR60][R238.64], !P5 ;  /* 0x64000000eef67fae */ /* 0x000fe2000e92187c */
[----:B------:R-:W-:-:S04]  /*167f0*/  VIADD R0, R244, 0xffffffba ;  /* 0xffffffbaf4007836 */ /* 0x000fc80000000000 */
[----:B------:R-:W4:Y:S01]  /*16800*/  LDC R243, c[0x0][0x230] ;  /* 0x00008c00fff37b82 */ /* 0x000f220000000800 */
[----:B------:R-:W-:Y:S01]  /*16810*/  ISETP.GE.U32.AND P3, PT, R4, 0x7fffff3c, PT ;  /* 0x7fffff3c0400780c */ /* 0x000fe20003f66070 */
[----:B------:R-:W-:Y:S01]  /*16820*/  LDGSTS.E [R246+0x64004], desc[UR60][R28.64], !P4 ;  /* 0x640040001cf67fae */ /* 0x000fe2000e12187c */
[----:B------:R-:W-:Y:S01]  /*16830*/  ISETP.GE.U32.AND P0, PT, R0, 0x7fffff3b, PT ;  /* 0x7fffff3b0000780c */ /* 0x000fe20003f06070 */
[----:B------:R-:W-:Y:S01]  /*16840*/  VIADD R0, R242, 0xffffffb8 ;  /* 0xffffffb8f2007836 */ /* 0x000fe20000000000 */
[----:B-1----:R-:W-:Y:S01]  /*16850*/  IADD3 R4, R241, -0x47, RZ ;  /* 0xffffffb9f1047810 */ /* 0x002fe20007ffe0ff */
[----:B------:R-:W-:Y:S02]  /*16860*/  LDGSTS.E [R246+0x64008], desc[UR60][R42.64], !P1 ;  /* 0x640080002af67fae */ /* 0x000fe4000c92187c */
[----:B------:R-:W1:Y:S01]  /*16870*/  LDC R241, c[0x0][0x230] ;  /* 0x00008c00fff17b82 */ /* 0x000e620000000800 */
[----:B------:R-:W-:Y:S01]  /*16880*/  ISETP.GE.U32.AND P5, PT, R0, 0x7fffff39, PT ;  /* 0x7fffff390000780c */ /* 0x000fe20003fa6070 */
[----:B------:R-:W-:Y:S06]  /*16890*/  LDGSTS.E [R246+0x6400c], desc[UR60][R32.64], !P2 ;  /* 0x6400c00020f67fae */ /* 0x000fec000d12187c */
[----:B------:R-:W1:Y:S01]  /*168a0*/  LDC R244, c[0x0][0x230] ;  /* 0x00008c00fff47b82 */ /* 0x000e620000000800 */
[----:B---3--:R-:W-:Y:S01]  /*168b0*/  VIADD R0, R6, 0xffffff9b ;  /* 0xffffff9b06007836 */ /* 0x008fe20000000000 */
[----:B------:R-:W-:Y:S01]  /*168c0*/  ISETP.GE.U32.AND P6, PT, R4, 0x7fffff3a, PT ;  /* 0x7fffff3a0400780c */ /* 0x000fe20003fc6070 */
[----:B------:R-:W-:Y:S03]  /*168d0*/  LDGSTS.E [R246+0x68000], desc[UR60][R58.64], !P3 ;  /* 0x680000003af67fae */ /* 0x000fe6000d92187c */
[----:B------:R-:W-:Y:S01]  /*168e0*/  ISETP.GE.U32.AND P4, PT, R0, 0x7fffff1c, PT ;  /* 0x7fffff1c0000780c */ /* 0x000fe20003f86070 */
[----:B------:R-:W-:Y:S01]  /*168f0*/  VIADD R0, R240, 0xffffff99 ;  /* 0xffffff99f0007836 */ /* 0x000fe20000000000 */
[----:B------:R-:W3:Y:S08]  /*16900*/  LDC R6, c[0x0][0x230] ;  /* 0x00008c00ff067b82 */ /* 0x000ef00000000800 */
[----:B------:R-:W3:Y:S01]  /*16910*/  LDC R242, c[0x0][0x230] ;  /* 0x00008c00fff27b82 */ /* 0x000ee20000000800 */
[----:B------:R-:W-:Y:S01]  /*16920*/  ISETP.GE.U32.AND P2, PT, R0, 0x7fffff1a, PT ;  /* 0x7fffff1a0000780c */ /* 0x000fe20003f46070 */
[----:B----4-:R-:W-:Y:S01]  /*16930*/  VIADD R0, R243, 0xffffff98 ;  /* 0xffffff98f3007836 */ /* 0x010fe20000000000 */
[----:B------:R-:W-:Y:S04]  /*16940*/  LDGSTS.E [R246+0x68004], desc[UR60][R36.64], !P0 ;  /* 0x6800400024f67fae */ /* 0x000fe8000c12187c */
[----:B------:R-:W-:Y:S01]  /*16950*/  ISETP.GE.U32.AND P3, PT, R0, 0x7fffff19, PT ;  /* 0x7fffff190000780c */ /* 0x000fe20003f66070 */
[----:B-1----:R-:W-:Y:S01]  /*16960*/  VIADD R0, R241, 0xfffffff6 ;  /* 0xfffffff6f1007836 */ /* 0x002fe20000000000 */
[----:B------:R-:W1:Y:S01]  /*16970*/  LDC R243, c[0x0][0x230] ;  /* 0x00008c00fff37b82 */ /* 0x000e620000000800 */
[----:B------:R-:W-:Y:S01]  /*16980*/  VIADD R4, R5, 0xffffff9a ;  /* 0xffffff9a05047836 */ /* 0x000fe20000000000 */
[----:B------:R-:W-:Y:S06]  /*16990*/  LDGSTS.E [R246+0x68008], desc[UR60][R48.64], !P6 ;  /* 0x6800800030f67fae */ /* 0x000fec000f12187c */
[----:B------:R-:W4:Y:S01]  /*169a0*/  LDC R241, c[0x0][0x230] ;  /* 0x00008c00fff17b82 */ /* 0x000f220000000800 */
[----:B------:R-:W-:-:S02]  /*169b0*/  ISETP.GE.U32.AND P1, PT, R4, 0x7fffff1b, PT ;  /* 0x7fffff1b0400780c */ /* 0x000fc40003f26070 */
[----:B------:R-:W-:Y:S01]  /*169c0*/  ISETP.GE.U32.AND P6, PT, R0, 0x7fffff77, PT ;  /* 0x7fffff770000780c */ /* 0x000fe20003fc6070 */
[----:B------:R-:W-:Y:S04]  /*169d0*/  LDGSTS.E [R246+0x6800c], desc[UR60][R38.64], !P5 ;  /* 0x6800c00026f67fae */ /* 0x000fe8000e92187c */
[----:B------:R-:W1:Y:S01]  /*169e0*/  LDC R5, c[0x0][0x230] ;  /* 0x00008c00ff057b82 */ /* 0x000e620000000800 */
[----:B------:R-:W-:Y:S01]  /*169f0*/  IADD3 R0, R244, -0xc, RZ ;  /* 0xfffffff4f4007810 */ /* 0x000fe20007ffe0ff */
[----:B------:R-:W-:Y:S01]  /*16a00*/  VIADD R4, R247, 0xfffffff7 ;  /* 0xfffffff7f7047836 */ /* 0x000fe20000000000 */
[----:B------:R-:W-:Y:S05]  /*16a10*/  LDGSTS.E [R246+0x6c000], desc[UR60][R40.64], !P4 ;  /* 0x6c00000028f67fae */ /* 0x000fea000e12187c */
[----:B------:R-:W1:Y:S01]  /*16a20*/  LDC R244, c[0x0][0x230] ;  /* 0x00008c00fff47b82 */ /* 0x000e620000000800 */
[----:B------:R-:W-:Y:S01]  /*16a30*/  ISETP.GE.U32.AND P4, PT, R0, 0x7fffff75, PT ;  /* 0x7fffff750000780c */ /* 0x000fe20003f86070 */
[----:B---3--:R-:W-:Y:S01]  /*16a40*/  VIADD R0, R6, 0xffffffd6 ;  /* 0xffffffd606007836 */ /* 0x008fe20000000000 */
[----:B------:R-:W-:-:S05]  /*16a50*/  ISETP.GE.U32.AND P0, PT, R4, 0x7fffff78, PT ;  /* 0x7fffff780400780c */ /* 0x000fca0003f06070 */
[----:B------:R-:W3:Y:S01]  /*16a60*/  LDC R248, c[0x0][0x230] ;  /* 0x00008c00fff87b82 */ /* 0x000ee20000000800 */
[----:B------:R-:W-:Y:S01]  /*16a70*/  VIADD R4, R242, 0xfffffff5 ;  /* 0xfffffff5f2047836 */ /* 0x000fe20000000000 */
[----:B------:R-:W-:Y:S04]  /*16a80*/  LDGSTS.E [R246+0x6c004], desc[UR60][R52.64], !P1 ;  /* 0x6c00400034f67fae */ /* 0x000fe8000c92187c */
[----:B------:R-:W-:Y:S02]  /*16a90*/  LDGSTS.E [R246+0x6c008], desc[UR60][R46.64], !P2 ;  /* 0x6c0080002ef67fae */ /* 0x000fe4000d12187c */
[----:B------:R-:W3:Y:S01]  /*16aa0*/  LDC R242, c[0x0][0x230] ;  /* 0x00008c00fff27b82 */ /* 0x000ee20000000800 */
[----:B------:R-:W-:Y:S01]  /*16ab0*/  ISETP.GE.U32.AND P2, PT, R0, 0x7fffff57, PT ;  /* 0x7fffff570000780c */ /* 0x000fe20003f46070 */
[----:B----4-:R-:W-:Y:S01]  /*16ac0*/  VIADD R0, R241, 0xffffffd5 ;  /* 0xffffffd5f1007836 */ /* 0x010fe20000000000 */
[----:B------:R-:W-:Y:S01]  /*16ad0*/  LOP3.LUT R247, R10, 0x20, RZ, 0x3c, !PT ;  /* 0x000000200af77812 */ /* 0x000fe200078e3cff */
[----:B------:R-:W-:Y:S01]  /*16ae0*/  LDGSTS.E [R246+0x6c00c], desc[UR60][R44.64], !P3 ;  /* 0x6c00c0002cf67fae */ /* 0x000fe2000d92187c */
[----:B------:R-:W-:-:S03]  /*16af0*/  ISETP.GE.U32.AND P5, PT, R4, 0x7fffff76, PT ;  /* 0x7fffff760400780c */ /* 0x000fc60003fa6070 */
[----:B------:R-:W4:Y:S01]  /*16b00*/  LDC R6, c[0x0][0x230] ;  /* 0x00008c00ff067b82 */ /* 0x000f220000000800 */
[----:B-1----:R-:W-:Y:S01]  /*16b10*/  VIADD R4, R5, 0xffffffd7 ;  /* 0xffffffd705047836 */ /* 0x002fe20000000000 */
[----:B------:R-:W-:Y:S01]  /*16b20*/  ISETP.GE.U32.AND P3, PT, R0, 0x7fffff56, PT ;  /* 0x7fffff560000780c */ /* 0x000fe20003f66070 */
[----:B------:R-:W-:Y:S02]  /*16b30*/  VIADD R0, R243, 0xffffffd4 ;  /* 0xffffffd4f3007836 */ /* 0x000fe40000000000 */
[----:B------:R-:W-:-:S03]  /*16b40*/  VIADD R247, R247, UR34 ;  /* 0x00000022f7f77c36 */ /* 0x000fc60008000000 */
[----:B------:R-:W1:Y:S01]  /*16b50*/  LDC R243, c[0x0][0x230] ;  /* 0x00008c00fff37b82 */ /* 0x000e620000000800 */
[----:B------:R-:W-:Y:S01]  /*16b60*/  ISETP.GE.U32.AND P1, PT, R4, 0x7fffff58, PT ;  /* 0x7fffff580400780c */ /* 0x000fe20003f26070 */
[----:B------:R-:W-:-:S06]  /*16b70*/  VIADD R4, R244, 0xffffffb7 ;  /* 0xffffffb7f4047836 */ /* 0x000fcc0000000000 */
[----:B------:R-:W1:Y:S08]  /*16b80*/  LDC R240, c[0x0][0x230] ;  /* 0x00008c00fff07b82 */ /* 0x000e700000000800 */
[----:B------:R-:W1:Y:S08]  /*16b90*/  LDC R244, c[0x0][0x230] ;  /* 0x00008c00fff47b82 */ /* 0x000e700000000800 */
[----:B------:R-:W1:Y:S08]  /*16ba0*/  LDC R241, c[0x0][0x230] ;  /* 0x00008c00fff17b82 */ /* 0x000e700000000800 */
[----:B------:R-:W1:Y:S08]  /*16bb0*/  LDC R5, c[0x0][0x230] ;  /* 0x00008c00ff057b82 */ /* 0x000e700000000800 */
[----:B------:R-:W1:Y:S01]  /*16bc0*/  LDC R249, c[0x0][0x230] ;  /* 0x00008c00fff97b82 */ /* 0x000e620000000800 */
[----:B--2---:R-:W-:Y:S01]  /*16bd0*/  LDGSTS.E [R247+0x60000], desc[UR60][R8.64], !P0 ;  /* 0x6000000008f77fae */ /* 0x004fe2000c12187c */
[----:B------:R-:W-:Y:S01]  /*16be0*/  ISETP.GE.U32.AND P0, PT, R0, 0x7fffff55, PT ;  /* 0x7fffff550000780c */ /* 0x000fe20003f06070 */
[----:B---3--:R-:W-:-:S02]  /*16bf0*/  VIADD R0, R248, 0xffffffb6 ;  /* 0xffffffb6f8007836 */ /* 0x008fc40000000000 */
[----:B------:R2:W-:Y:S03]  /*16c00*/  LDGSTS.E [R247+0x60004], desc[UR60][R250.64], !P6 ;  /* 0x60004000faf77fae */ /* 0x0005e6000f12187c */
[----:B------:R-:W3:Y:S01]  /*16c10*/  LDC R248, c[0x0][0x230] ;  /* 0x00008c00fff87b82 */ /* 0x000ee20000000800 */
[----:B------:R-:W-:Y:S01]  /*16c20*/  LDGSTS.E [R247+0x60008], desc[UR60][R236.64], !P5 ;  /* 0x60008000ecf77fae */ /* 0x000fe2000e92187c */
[----:B------:R-:W-:Y:S02]  /*16c30*/  ISETP.GE.U32.AND P5, PT, R0, 0x7fffff37, PT ;  /* 0x7fffff370000780c */ /* 0x000fe40003fa6070 */
[----:B------:R-:W-:Y:S01]  /*16c40*/  IADD3 R0, R242, -0x4c, RZ ;  /* 0xffffffb4f2007810 */ /* 0x000fe20007ffe0ff */
[----:B------:R-:W-:Y:S01]  /*16c50*/  LDGSTS.E [R247+0x6000c], desc[UR60][R50.64], !P4 ;  /* 0x6000c00032f77fae */ /* 0x000fe2000e12187c */
[----:B------:R-:W-:Y:S02]  /*16c60*/  ISETP.GE.U32.AND P6, PT, R4, 0x7fffff38, PT ;  /* 0x7fffff380400780c */ /* 0x000fe40003fc6070 */
[----:B------:R-:W2:Y:S01]  /*16c70*/  LDC R242, c[0x0][0x230] ;  /* 0x00008c00fff27b82 */ /* 0x000ea20000000800 */
[----:B------:R-:W-:Y:S01]  /*16c80*/  LDGSTS.E [R247+0x64000], desc[UR60][R66.64], !P1 ;  /* 0x6400000042f77fae */ /* 0x000fe2000c92187c */
[----:B------:R-:W-:Y:S01]  /*16c90*/  ISETP.GE.U32.AND P1, PT, R0, 0x7fffff35, PT ;  /* 0x7fffff350000780c */ /* 0x000fe20003f26070 */
[----:B----4-:R-:W-:-:S02]  /*16ca0*/  VIADD R0, R6, 0xffffff97 ;  /* 0xffffff9706007836 */ /* 0x010fc40000000000 */
[----:B------:R-:W-:Y:S01]  /*16cb0*/  LDGSTS.E [R247+0x64004], desc[UR60][R56.64], !P2 ;  /* 0x6400400038f77fae */ /* 0x000fe2000d12187c */
[----:B-1----:R-:W-:Y:S02]  /*16cc0*/  VIADD R4, R240, 0xffffffb5 ;  /* 0xffffffb5f0047836 */ /* 0x002fe40000000000 */
[----:B------:R-:W1:Y:S01]  /*16cd0*/  LDC R6, c[0x0][0x230] ;  /* 0x00008c00ff067b82 */ /* 0x000e620000000800 */
[----:B------:R-:W-:Y:S01]  /*16ce0*/  ISETP.GE.U32.AND P2, PT, R0, 0x7fffff18, PT ;  /* 0x7fffff180000780c */ /* 0x000fe20003f46070 */
[----:B------:R-:W-:Y:S01]  /*16cf0*/  VIADD R0, R243, 0xffffff95 ;  /* 0xffffff95f3007836 */ /* 0x000fe20000000000 */
[----:B------:R-:W-:Y:S04]  /*16d00*/  LDGSTS.E [R247+0x64008], desc[UR60][R68.64], !P3 ;  /* 0x6400800044f77fae */ /* 0x000fe8000d92187c */
[----:B------:R-:W-:Y:S01]  /*16d10*/  LDGSTS.E [R247+0x6400c], desc[UR60][R60.64], !P0 ;  /* 0x6400c0003cf77fae */ /* 0x000fe2000c12187c */
[----:B------:R-:W-:Y:S01]  /*16d20*/  ISETP.GE.U32.AND P0, PT, R0, 0x7fffff16, PT ;  /* 0x7fffff160000780c */ /* 0x000fe20003f06070 */
[----:B------:R-:W4:Y:S01]  /*16d30*/  LDC R240, c[0x0][0x230] ;  /* 0x00008c00fff07b82 */ /* 0x000f220000000800 */
[----:B------:R-:W-:Y:S01]  /*16d40*/  VIADD R0, R244, 0xffffff94 ;  /* 0xffffff94f4007836 */ /* 0x000fe20000000000 */
[----:B------:R-:W-:Y:S01]  /*16d50*/  ISETP.GE.U32.AND P4, PT, R4, 0x7fffff36, PT ;  /* 0x7fffff360400780c */ /* 0x000fe20003f86070 */
[----:B------:R-:W-:Y:S01]  /*16d60*/  LDGSTS.E [R247+0x68000], desc[UR60][R72.64], !P6 ;  /* 0x6800000048f77fae */ /* 0x000fe2000f12187c */
[----:B------:R-:W-:-:S02]  /*16d70*/  VIADD R4, R5, 0xffffff96 ;  /* 0xffffff9605047836 */ /* 0x000fc40000000000 */
[----:B------:R-:W-:Y:S01]  /*16d80*/  ISETP.GE.U32.AND P6, PT, R0, 0x7fffff15, PT ;  /* 0x7fffff150000780c */ /* 0x000fe20003fc6070 */
[----:B------:R-:W-:Y:S01]  /*16d90*/  VIADD R0, R241, 0xfffffff2 ;  /* 0xfffffff2f1007836 */ /* 0x000fe20000000000 */
[----:B------:R-:W2:Y:S01]  /*16da0*/  LDC R5, c[0x0][0x230] ;  /* 0x00008c00ff057b82 */ /* 0x000ea20000000800 */
[----:B------:R-:W-:Y:S01]  /*16db0*/  LDGSTS.E [R247+0x68004], desc[UR60][R62.64], !P5 ;  /* 0x680040003ef77fae */ /* 0x000fe2000e92187c */
[----:B------:R-:W-:-:S06]  /*16dc0*/  ISETP.GE.U32.AND P3, PT, R4, 0x7fffff17, PT ;  /* 0x7fffff170400780c */ /* 0x000fcc0003f66070 */
[----:B------:R-:W2:Y:S01]  /*16dd0*/  LDC R241, c[0x0][0x230] ;  /* 0x00008c00fff17b82 */ /* 0x000ea20000000800 */
[----:B------:R-:W-:Y:S01]  /*16de0*/  LDGSTS.E [R247+0x68008], desc[UR60][R64.64], !P4 ;  /* 0x6800800040f77fae */ /* 0x000fe2000e12187c */
[----:B------:R-:W-:Y:S01]  /*16df0*/  VIADD R4, R249, 0xfffffff3 ;  /* 0xfffffff3f9047836 */ /* 0x000fe20000000000 */
[----:B------:R-:W-:Y:S01]  /*16e00*/  ISETP.GE.U32.AND P4, PT, R0, 0x7fffff73, PT ;  /* 0x7fffff730000780c */ /* 0x000fe20003f86070 */
[----:B---3--:R-:W-:Y:S01]  /*16e10*/  VIADD R0, R248, 0xfffffff0 ;  /* 0xfffffff0f8007836 */ /* 0x008fe20000000000 */
[----:B------:R-:W-:Y:S03]  /*16e20*/  LDGSTS.E [R247+0x6800c], desc[UR60][R76.64], !P1 ;  /* 0x6800c0004cf77fae */ /* 0x000fe6000c92187c */
[----:B------:R-:W3:Y:S01]  /*16e30*/  LDC R243, c[0x0][0x230] ;  /* 0x00008c00fff37b82 */ /* 0x000ee20000000800 */
[----:B------:R-:W-:Y:S01]  /*16e40*/  ISETP.GE.U32.AND P5, PT, R4, 0x7fffff74, PT ;  /* 0x7fffff740400780c */ /* 0x000fe20003fa6070 */
[----:B------:R-:W-:Y:S01]  /*16e50*/  LDGSTS.E [R247+0x6c000], desc[UR60][R70.64], !P2 ;  /* 0x6c00000046f77fae */ /* 0x000fe2000d12187c */
[----:B----4-:R-:W-:-:S05]  /*16e60*/  VIADD R4, R240, 0xfffffff1 ;  /* 0xfffffff1f0047836 */ /* 0x010fca0000000000 */
[----:B------:R-:W4:Y:S01]  /*16e70*/  LDC R244, c[0x0][0x230] ;  /* 0x00008c00fff47b82 */ /* 0x000f220000000800 */
[----:B------:R-:W-:Y:S01]  /*16e80*/  ISETP.GE.U32.AND P2, PT, R0, 0x7fffff71, PT ;  /* 0x7fffff710000780c */ /* 0x000fe20003f46070 */
[----:B-1----:R-:W-:Y:S01]  /*16e90*/  VIADD R0, R6, 0xffffffd2 ;  /* 0xffffffd206007836 */ /* 0x002fe20000000000 */
[----:B------:R-:W-:Y:S05]  /*16ea0*/  LDGSTS.E [R247+0x6c004], desc[UR60][R96.64], !P3 ;  /* 0x6c00400060f77fae */ /* 0x000fea000d92187c */
[----:B------:R-:W1:Y:S01]  /*16eb0*/  LDC R240, c[0x0][0x230] ;  /* 0x00008c00fff07b82 */ /* 0x000e620000000800 */
[----:B------:R-:W-:Y:S01]  /*16ec0*/  LDGSTS.E [R247+0x6c008], desc[UR60][R74.64], !P0 ;  /* 0x6c0080004af77fae */ /* 0x000fe2000c12187c */
[----:B------:R-:W-:Y:S01]  /*16ed0*/  ISETP.GE.U32.AND P0, PT, R0, 0x7fffff53, PT ;  /* 0x7fffff530000780c */ /* 0x000fe20003f06070 */
[----:B--2---:R-:W-:Y:S01]  /*16ee0*/  VIADD R0, R241, 0xffffffd1 ;  /* 0xffffffd1f1007836 */ /* 0x004fe20000000000 */
[----:B------:R-:W-:Y:S01]  /*16ef0*/  ISETP.GE.U32.AND P1, PT, R4, 0x7fffff72, PT ;  /* 0x7fffff720400780c */ /* 0x000fe20003f26070 */
[----:B------:R-:W-:Y:S01]  /*16f00*/  LDGSTS.E [R247+0x6c00c], desc[UR60][R80.64], !P6 ;  /* 0x6c00c00050f77fae */ /* 0x000fe2000f12187c */
[----:B------:R-:W-:-:S02]  /*16f10*/  LOP3.LUT R248, R10, 0x30, RZ, 0x3c, !PT ;  /* 0x000000300af87812 */ /* 0x000fc400078e3cff */
[----:B------:R-:W2:Y:S01]  /*16f20*/  LDC R6, c[0x0][0x230] ;  /* 0x00008c00ff067b82 */ /* 0x000ea20000000800 */
[----:B------:R-:W-:Y:S02]  /*16f30*/  IADD3 R4, R5, -0x2d, RZ ;  /* 0xffffffd305047810 */ /* 0x000fe40007ffe0ff */
[----:B------:R-:W-:Y:S01]  /*16f40*/  VIADD R248, R248, UR34 ;  /* 0x00000022f8f87c36 */ /* 0x000fe20008000000 */
[----:B------:R-:W-:-:S04]  /*16f50*/  ISETP.GE.U32.AND P6, PT, R0, 0x7fffff52, PT ;  /* 0x7fffff520000780c */ /* 0x000fc80003fc6070 */
[----:B------:R-:W2:Y:S01]  /*16f60*/  LDC R5, c[0x0][0x230] ;  /* 0x00008c00ff057b82 */ /* 0x000ea20000000800 */
[----:B------:R-:W-:Y:S01]  /*16f70*/  VIADD R0, R242, 0xffffffd0 ;  /* 0xffffffd0f2007836 */ /* 0x000fe20000000000 */
[----:B------:R-:W-:Y:S01]  /*16f80*/  LDGSTS.E [R248+0x60000], desc[UR60][R78.64], !P5 ;  /* 0x600000004ef87fae */ /* 0x000fe2000e92187c */
[----:B------:R-:W-:-:S05]  /*16f90*/  ISETP.GE.U32.AND P3, PT, R4, 0x7fffff54, PT ;  /* 0x7fffff540400780c */ /* 0x000fca0003f66070 */
[----:B------:R-:W2:Y:S01]  /*16fa0*/  LDC R241, c[0x0][0x230] ;  /* 0x00008c00fff17b82 */ /* 0x000ea20000000800 */
[----:B------:R-:W-:Y:S01]  /*16fb0*/  ISETP.GE.U32.AND P5, PT, R0, 0x7fffff51, PT ;  /* 0x7fffff510000780c */ /* 0x000fe20003fa6070 */
[----:B---3--:R-:W-:Y:S01]  /*16fc0*/  VIADD R4, R243, 0xffffffb3 ;  /* 0xffffffb3f3047836 */ /* 0x008fe20000000000 */
[----:B------:R-:W-:Y:S05]  /*16fd0*/  LDGSTS.E [R248+0x60004], desc[UR60][R234.64], !P4 ;  /* 0x60004000eaf87fae */ /* 0x000fea000e12187c */
[----:B------:R-:W3:Y:S01]  /*16fe0*/  LDC R242, c[0x0][0x230] ;  /* 0x00008c00fff27b82 */ /* 0x000ee20000000800 */
[----:B----4-:R-:W-:Y:S01]  /*16ff0*/  VIADD R0, R244, 0xffffffb2 ;  /* 0xffffffb2f4007836 */ /* 0x010fe20000000000 */
[----:B------:R-:W-:Y:S06]  /*17000*/  LDGSTS.E [R248+0x60008], desc[UR60][R90.64], !P1 ;  /* 0x600080005af87fae */ /* 0x000fec000c92187c */
[----:B------:R-:W4:Y:S01]  /*17010*/  LDC R243, c[0x0][0x230] ;  /* 0x00008c00fff37b82 */ /* 0x000f220000000800 */
[----:B------:R-:W-:Y:S01]  /*17020*/  ISETP.GE.U32.AND P1, PT, R0, 0x7fffff33, PT ;  /* 0x7fffff330000780c */ /* 0x000fe20003f26070 */
[----:B-1----:R-:W-:Y:S01]  /*17030*/  VIADD R0, R240, 0xffffffb0 ;  /* 0xffffffb0f0007836 */ /* 0x002fe20000000000 */
[----:B------:R-:W-:Y:S01]  /*17040*/  ISETP.GE.U32.AND P4, PT, R4, 0x7fffff34, PT ;  /* 0x7fffff340400780c */ /* 0x000fe20003f86070 */
[----:B------:R-:W-:Y:S04]  /*17050*/  LDGSTS.E [R248+0x6000c], desc[UR60][R82.64], !P2 ;  /* 0x6000c00052f87fae */ /* 0x000fe8000d12187c */
[----:B------:R-:W1:Y:S01]  /*17060*/  LDC R240, c[0x0][0x230] ;  /* 0x00008c00fff07b82 */ /* 0x000e620000000800 */
[----:B--2---:R-:W-:Y:S01]  /*17070*/  VIADD R4, R6, 0xffffffb1 ;  /* 0xffffffb106047836 */ /* 0x004fe20000000000 */
[----:B------:R-:W-:Y:S01]  /*17080*/  LDGSTS.E [R248+0x64000], desc[UR60][R92.64], !P3 ;  /* 0x640000005cf87fae */ /* 0x000fe2000d92187c */
[----:B------:R-:W-:-:S02]  /*17090*/  ISETP.GE.U32.AND P3, PT, R0, 0x7fffff31, PT ;  /* 0x7fffff310000780c */ /* 0x000fc40003f66070 */
[----:B------:R-:W-:Y:S01]  /*170a0*/  IADD3 R0, R5, -0x6d, RZ ;  /* 0xffffff9305007810 */ /* 0x000fe20007ffe0ff */
[----:B------:R-:W-:Y:S02]  /*170b0*/  LDGSTS.E [R248+0x64004], desc[UR60][R84.64], !P0 ;  /* 0x6400400054f87fae */ /* 0x000fe4000c12187c */
[----:B------:R-:W2:Y:S01]  /*170c0*/  LDC R249, c[0x0][0x230] ;  /* 0x00008c00fff97b82 */ /* 0x000ea20000000800 */
[----:B------:R-:W-:Y:S01]  /*170d0*/  ISETP.GE.U32.AND P2, PT, R4, 0x7fffff32, PT ;  /* 0x7fffff320400780c */ /* 0x000fe20003f46070 */
[----:B------:R-:W-:Y:S01]  /*170e0*/  VIADD R4, R241, 0xffffff92 ;  /* 0xffffff92f1047836 */ /* 0x000fe20000000000 */
[----:B------:R-:W-:-:S05]  /*170f0*/  ISETP.GE.U32.AND P0, PT, R0, 0x7fffff14, PT ;  /* 0x7fffff140000780c */ /* 0x000fca0003f06070 */
[----:B------:R-:W2:Y:S01]  /*17100*/  LDC R244, c[0x0][0x230] ;  /* 0x00008c00fff47b82 */ /* 0x000ea20000000800 */
[----:B---3--:R-:W-:Y:S01]  /*17110*/  VIADD R0, R242, 0xffffff91 ;  /* 0xffffff91f2007836 */ /* 0x008fe20000000000 */
[----:B------:R-:W-:Y:S04]  /*17120*/  LDGSTS.E [R248+0x64008], desc[UR60][R120.64], !P6 ;  /* 0x6400800078f87fae */ /* 0x000fe8000f12187c */
[----:B------:R-:W-:Y:S02]  /*17130*/  LDGSTS.E [R248+0x6400c], desc[UR60][R86.64], !P5 ;  /* 0x6400c00056f87fae */ /* 0x000fe4000e92187c */
[----:B------:R-:W3:Y:S01]  /*17140*/  LDC R6, c[0x0][0x230] ;  /* 0x00008c00ff067b82 */ /* 0x000ee20000000800 */
[----:B------:R-:W-:Y:S01]  /*17150*/  ISETP.GE.U32.AND P5, PT, R0, 0x7fffff12, PT ;  /* 0x7fffff120000780c */ /* 0x000fe20003fa6070 */
[----:B----4-:R-:W-:Y:S01]  /*17160*/  VIADD R0, R243, 0xffffff90 ;  /* 0xffffff90f3007836 */ /* 0x010fe20000000000 */
[----:B------:R-:W-:Y:S05]  /*17170*/  LDGSTS.E [R248+0x68000], desc[UR60][R88.64], !P4 ;  /* 0x6800000058f87fae */ /* 0x000fea000e12187c */
[----:B------:R-:W4:Y:S01]  /*17180*/  LDC R241, c[0x0][0x230] ;  /* 0x00008c00fff17b82 */ /* 0x000f220000000800 */
[----:B------:R-:W-:-:S07]  /*17190*/  ISETP.GE.U32.AND P4, PT, R0, 0x7fffff11, PT ;  /* 0x7fffff110000780c */ /* 0x000fce0003f86070 */
[----:B------:R-:W4:Y:S01]  /*171a0*/  LDC R5, c[0x0][0x230] ;  /* 0x00008c00ff057b82 */ /* 0x000f220000000800 */
[----:B-1----:R-:W-:-:S07]  /*171b0*/  VIADD R0, R240, 0xffffffee ;  /* 0xffffffeef0007836 */ /* 0x002fce0000000000 */
[----:B------:R-:W1:Y:S01]  /*171c0*/  LDC R242, c[0x0][0x230] ;  /* 0x00008c00fff27b82 */ /* 0x000e620000000800 */
[----:B------:R-:W-:Y:S01]  /*171d0*/  ISETP.GE.U32.AND P6, PT, R4, 0x7fffff13, PT ;  /* 0x7fffff130400780c */ /* 0x000fe20003fc6070 */
[----:B------:R-:W-:Y:S06]  /*171e0*/  LDGSTS.E [R248+0x68004], desc[UR60][R102.64], !P1 ;  /* 0x6800400066f87fae */ /* 0x000fec000c92187c */
[----:B------:R-:W1:Y:S01]  /*171f0*/  LDC R243, c[0x0][0x230] ;  /* 0x00008c00fff37b82 */ /* 0x000e620000000800 */
[----:B------:R-:W-:Y:S01]  /*17200*/  LDGSTS.E [R248+0x68008], desc[UR60][R94.64], !P2 ;  /* 0x680080005ef87fae */ /* 0x000fe2000d12187c */
[----:B--2---:R-:W-:Y:S01]  /*17210*/  VIADD R4, R249, 0xffffffef ;  /* 0xffffffeff9047836 */ /* 0x004fe20000000000 */
[----:B------:R-:W-:Y:S01]  /*17220*/  ISETP.GE.U32.AND P2, PT, R0, 0x7fffff6f, PT ;  /* 0x7fffff6f0000780c */ /* 0x000fe20003f46070 */
[----:B------:R-:W-:Y:S01]  /*17230*/  VIADD R0, R244, 0xffffffec ;  /* 0xffffffecf4007836 */ /* 0x000fe20000000000 */
[----:B------:R-:W-:Y:S03]  /*17240*/  LDGSTS.E [R248+0x6800c], desc[UR60][R104.64], !P3 ;  /* 0x6800c00068f87fae */ /* 0x000fe6000d92187c */
[----:B------:R-:W2:Y:S01]  /*17250*/  LDC R250, c[0x0][0x230] ;  /* 0x00008c00fffa7b82 */ /* 0x000ea20000000800 */
[----:B------:R-:W-:Y:S01]  /*17260*/  ISETP.GE.U32.AND P1, PT, R4, 0x7fffff70, PT ;  /* 0x7fffff700400780c */ /* 0x000fe20003f26070 */
[----:B------:R-:W-:Y:S01]  /*17270*/  LDGSTS.E [R248+0x6c000], desc[UR60][R98.64], !P0 ;  /* 0x6c00000062f87fae */ /* 0x000fe2000c12187c */
[----:B---3--:R-:W-:Y:S01]  /*17280*/  VIADD R4, R6, 0xffffffed ;  /* 0xffffffed06047836 */ /* 0x008fe20000000000 */
[----:B------:R-:W-:-:S02]  /*17290*/  ISETP.GE.U32.AND P0, PT, R0, 0x7fffff6d, PT ;  /* 0x7fffff6d0000780c */ /* 0x000fc40003f06070 */
[----:B----4-:R-:W-:Y:S01]  /*172a0*/  IADD3 R0, R241, -0x32, RZ ;  /* 0xffffffcef1007810 */ /* 0x010fe20007ffe0ff */
[----:B------:R-:W-:Y:S01]  /*172b0*/  LDGSTS.E [R248+0x6c004], desc[UR60][R134.64], !P6 ;  /* 0x6c00400086f87fae */ /* 0x000fe2000f12187c */
[----:B------:R-:W3:Y:S01]  /*172c0*/  LDC R244, c[0x0][0x230] ;  /* 0x00008c00fff47b82 */ /* 0x000ee20000000800 */
[----:B------:R-:W-:Y:S02]  /*172d0*/  ISETP.GE.U32.AND P3, PT, R4, 0x7fffff6e, PT ;  /* 0x7fffff6e0400780c */ /* 0x000fe40003f66070 */
[----:B------:R-:W-:Y:S05]  /*172e0*/  LDGSTS.E [R248+0x6c008], desc[UR60][R232.64], !P5 ;  /* 0x6c008000e8f87fae */ /* 0x000fea000e92187c */
[----:B------:R-:W4:Y:S01]  /*172f0*/  LDC R240, c[0x0][0x230] ;  /* 0x00008c00fff07b82 */ /* 0x000f220000000800 */
[----:B------:R-:W-:Y:S01]  /*17300*/  ISETP.GE.U32.AND P5, PT, R0, 0x7fffff4f, PT ;  /* 0x7fffff4f0000780c */ /* 0x000fe20003fa6070 */
[----:B------:R-:W-:Y:S01]  /*17310*/  VIADD R4, R5, 0xffffffcf ;  /* 0xffffffcf05047836 */ /* 0x000fe20000000000 */
[----:B------:R-:W-:Y:S01]  /*17320*/  LOP3.LUT R249, R10, 0x40, RZ, 0x3c, !PT ;  /* 0x000000400af97812 */ /* 0x000fe200078e3cff */
[----:B-1----:R-:W-:Y:S01]  /*17330*/  VIADD R0, R242, 0xffffffcd ;  /* 0xffffffcdf2007836 */ /* 0x002fe20000000000 */
[----:B------:R-:W-:Y:S03]  /*17340*/  LDGSTS.E [R248+0x6c00c], desc[UR60][R100.64], !P4 ;  /* 0x6c00c00064f87fae */ /* 0x000fe6000e12187c */
[----:B------:R-:W1:Y:S01]  /*17350*/  LDC R6, c[0x0][0x230] ;  /* 0x00008c00ff067b82 */ /* 0x000e620000000800 */
[----:B------:R-:W-:Y:S01]  /*17360*/  VIADD R249, R249, UR34 ;  /* 0x00000022f9f97c36 */ /* 0x000fe20008000000 */
[----:B------:R-:W-:Y:S01]  /*17370*/  ISETP.GE.U32.AND P4, PT, R0, 0x7fffff4e, PT ;  /* 0x7fffff4e0000780c */ /* 0x000fe20003f86070 */
[----:B------:R-:W-:-:S05]  /*17380*/  VIADD R0, R243, 0xffffffcc ;  /* 0xffffffccf3007836 */ /* 0x000fca0000000000 */
[----:B------:R-:W1:Y:S01]  /*17390*/  LDC R5, c[0x0][0x230] ;  /* 0x00008c00ff057b82 */ /* 0x000e620000000800 */
[----:B------:R-:W-:Y:S01]  /*173a0*/  ISETP.GE.U32.AND P6, PT, R4, 0x7fffff50, PT ;  /* 0x7fffff500400780c */ /* 0x000fe20003fc6070 */
[----:B------:R-:W-:Y:S01]  /*173b0*/  LDGSTS.E [R249+0x60000], desc[UR60][R114.64], !P1 ;  /* 0x6000000072f97fae */ /* 0x000fe2000c92187c */
[----:B------:R-:W-:-:S05]  /*173c0*/  ISETP.GE.U32.AND P1, PT, R0, 0x7fffff4d, PT ;  /* 0x7fffff4d0000780c */ /* 0x000fca0003f26070 */
[----:B------:R-:W1:Y:S01]  /*173d0*/  LDC R241, c[0x0][0x230] ;  /* 0x00008c00fff17b82 */ /* 0x000e620000000800 */
[----:B--2---:R-:W-:Y:S01]  /*173e0*/  VIADD R0, R250, 0xffffffae ;  /* 0xffffffaefa007836 */ /* 0x004fe20000000000 */
[----:B------:R-:W-:Y:S06]  /*173f0*/  LDGSTS.E [R249+0x60004], desc[UR60][R106.64], !P2 ;  /* 0x600040006af97fae */ /* 0x000fec000d12187c */
[----:B------:R-:W2:Y:S01]  /*17400*/  LDC R242, c[0x0][0x230] ;  /* 0x00008c00fff27b82 */ /* 0x000ea20000000800 */
[----:B------:R-:W-:Y:S01]  /*17410*/  LDGSTS.E [R249+0x60008], desc[UR60][R116.64], !P3 ;  /* 0x6000800074f97fae */ /* 0x000fe2000d92187c */
[----:B------:R-:W-:Y:S01]  /*17420*/  ISETP.GE.U32.AND P3, PT, R0, 0x7fffff2f, PT ;  /* 0x7fffff2f0000780c */ /* 0x000fe20003f66070 */
[----:B---3--:R-:W-:-:S05]  /*17430*/  VIADD R4, R244, 0xffffffaf ;  /* 0xffffffaff4047836 */ /* 0x008fca0000000000 */
[----:B------:R-:W3:Y:S01]  /*17440*/  LDC R243, c[0x0][0x230] ;  /* 0x00008c00fff37b82 */ /* 0x000ee20000000800 */
[----:B----4-:R-:W-:Y:S01]  /*17450*/  VIADD R0, R240, 0xffffffac ;  /* 0xffffffacf0007836 */ /* 0x010fe20000000000 */
[----:B------:R-:W-:Y:S01]  /*17460*/  LDGSTS.E [R249+0x6000c], desc[UR60][R108.64], !P0 ;  /* 0x6000c0006cf97fae */ /* 0x000fe2000c12187c */
[----:B------:R-:W-:-:S05]  /*17470*/  ISETP.GE.U32.AND P2, PT, R4, 0x7fffff30, PT ;  /* 0x7fffff300400780c */ /* 0x000fca0003f46070 */
[----:B------:R-:W4:Y:S01]  /*17480*/  LDC R240, c[0x0][0x230] ;  /* 0x00008c00fff07b82 */ /* 0x000f220000000800 */
[----:B------:R-:W-:Y:S01]  /*17490*/  LDGSTS.E [R249+0x64000], desc[UR60][R148.64], !P6 ;  /* 0x6400000094f97fae */ /* 0x000fe2000f12187c */
[----:B-1----:R-:W-:Y:S01]  /*174a0*/  VIADD R4, R6, 0xffffffad ;  /* 0xffffffad06047836 */ /* 0x002fe20000000000 */
[----:B------:R-:W-:Y:S01]  /*174b0*/  ISETP.GE.U32.AND P6, PT, R0, 0x7fffff2d, PT ;  /* 0x7fffff2d0000780c */ /* 0x000fe20003fc6070 */
[----:B------:R-:W-:Y:S01]  /*174c0*/  VIADD R0, R5, 0xffffff8f ;  /* 0xffffff8f05007836 */ /* 0x000fe20000000000 */
[----:B------:R-:W-:Y:S03]  /*174d0*/  LDGSTS.E [R249+0x64004], desc[UR60][R110.64], !P5 ;  /* 0x640040006ef97fae */ /* 0x000fe6000e92187c */
[----:B------:R-:W1:Y:S01]  /*174e0*/  LDC R250, c[0x0][0x230] ;  /* 0x00008c00fffa7b82 */ /* 0x000e620000000800 */
[----:B------:R-:W-:Y:S01]  /*174f0*/  ISETP.GE.U32.AND P0, PT, R4, 0x7fffff2e, PT ;  /* 0x7fffff2e0400780c */ /* 0x000fe20003f06070 */
[----:B------:R-:W-:Y:S01]  /*17500*/  LDGSTS.E [R249+0x64008], desc[UR60][R112.64], !P4 ;  /* 0x6400800070f97fae */ /* 0x000fe2000e12187c */
[----:B------:R-:W-:-:S05]  /*17510*/  ISETP.GE.U32.AND P5, PT, R0, 0x7fffff10, PT ;  /* 0x7fffff100000780c */ /* 0x000fca0003fa6070 */
[----:B------:R-:W1:Y:S01]  /*17520*/  LDC R244, c[0x0][0x230] ;  /* 0x00008c00fff47b82 */ /* 0x000e620000000800 */
[----:B------:R-:W-:Y:S01]  /*17530*/  IADD3 R4, R241, -0x72, RZ ;  /* 0xffffff8ef1047810 */ /* 0x000fe20007ffe0ff */
[----:B--2---:R-:W-:Y:S01]  /*17540*/  VIADD R0, R242, 0xffffff8d ;  /* 0xffffff8df2007836 */ /* 0x004fe20000000000 */
[----:B------:R-:W-:Y:S05]  /*17550*/  LDGSTS.E [R249+0x6400c], desc[UR60][R124.64], !P1 ;  /* 0x6400c0007cf97fae */ /* 0x000fea000c92187c */
[----:B------:R-:W2:Y:S01]  /*17560*/  LDC R6, c[0x0][0x230] ;  /* 0x00008c00ff067b82 */ /* 0x000ea20000000800 */
[----:B------:R-:W-:Y:S01]  /*17570*/  ISETP.GE.U32.AND P1, PT, R0, 0x7fffff0e, PT ;  /* 0x7fffff0e0000780c */ /* 0x000fe20003f26070 */
[----:B---3--:R-:W-:Y:S01]  /*17580*/  VIADD R0, R243, 0xffffff8c ;  /* 0xffffff8cf3007836 */ /* 0x008fe20000000000 */
[----:B------:R-:W-:Y:S05]  /*17590*/  LDGSTS.E [R249+0x68000], desc[UR60][R118.64], !P2 ;  /* 0x6800000076f97fae */ /* 0x000fea000d12187c */
[----:B------:R-:W3:Y:S01]  /*175a0*/  LDC R241, c[0x0][0x230] ;  /* 0x00008c00fff17b82 */ /* 0x000ee20000000800 */
[----:B------:R-:W-:Y:S01]  /*175b0*/  ISETP.GE.U32.AND P2, PT, R0, 0x7fffff0d, PT ;  /* 0x7fffff0d0000780c */ /* 0x000fe20003f46070 */
[----:B----4-:R-:W-:-:S06]  /*175c0*/  VIADD R0, R240, 0xffffffea ;  /* 0xffffffeaf0007836 */ /* 0x010fcc0000000000 */
[----:B------:R-:W4:Y:S01]  /*175d0*/  LDC R5, c[0x0][0x230] ;  /* 0x00008c00ff057b82 */ /* 0x000f220000000800 */
[----:B------:R-:W-:Y:S01]  /*175e0*/  ISETP.GE.U32.AND P4, PT, R4, 0x7fffff0f, PT ;  /* 0x7fffff0f0400780c */ /* 0x000fe20003f86070 */
[----:B------:R-:W-:Y:S06]  /*175f0*/  LDGSTS.E [R249+0x68004], desc[UR60][R132.64], !P3 ;  /* 0x6800400084f97fae */ /* 0x000fec000d92187c */
[----:B------:R-:W4:Y:S01]  /*17600*/  LDC R242, c[0x0][0x230] ;  /* 0x00008c00fff27b82 */ /* 0x000f220000000800 */
[----:B------:R-:W-:Y:S01]  /*17610*/  LDGSTS.E [R249+0x68008], desc[UR60][R122.64], !P0 ;  /* 0x680080007af97fae */ /* 0x000fe2000c12187c */
[----:B------:R-:W-:-:S06]  /*17620*/  ISETP.GE.U32.AND P0, PT, R0, 0x7fffff6b, PT ;  /* 0x7fffff6b0000780c */ /* 0x000fcc0003f06070 */
[----:B------:R-:W4:Y:S01]  /*17630*/  LDC R243, c[0x0][0x230] ;  /* 0x00008c00fff37b82 */ /* 0x000f220000000800 */
[----:B-1----:R-:W-:Y:S01]  /*17640*/  VIADD R4, R250, 0xffffffeb ;  /* 0xffffffebfa047836 */ /* 0x002fe20000000000 */
[----:B------:R-:W-:Y:S01]  /*17650*/  LDGSTS.E [R249+0x6800c], desc[UR60][R162.64], !P6 ;  /* 0x6800c000a2f97fae */ /* 0x000fe2000f12187c */
[----:B------:R-:W-:-:S03]  /*17660*/  VIADD R0, R244, 0xffffffe8 ;  /* 0xffffffe8f4007836 */ /* 0x000fc60000000000 */
[----:B------:R-:W-:Y:S02]  /*17670*/  LDGSTS.E [R249+0x6c000], desc[UR60][R130.64], !P5 ;  /* 0x6c00000082f97fae */ /* 0x000fe4000e92187c */
[----:B------:R-:W1:Y:S01]  /*17680*/  LDC R251, c[0x0][0x230] ;  /* 0x00008c00fffb7b82 */ /* 0x000e620000000800 */
[----:B------:R-:W-:Y:S01]  /*17690*/  ISETP.GE.U32.AND P3, PT, R4, 0x7fffff6c, PT ;  /* 0x7fffff6c0400780c */ /* 0x000fe20003f66070 */
[----:B--2---:R-:W-:Y:S01]  /*176a0*/  VIADD R4, R6, 0xffffffe9 ;  /* 0xffffffe906047836 */ /* 0x004fe20000000000 */
[----:B------:R-:W-:Y:S01]  /*176b0*/  ISETP.GE.U32.AND P5, PT, R0, 0x7fffff69, PT ;  /* 0x7fffff690000780c */ /* 0x000fe20003fa6070 */
[----:B---3--:R-:W-:Y:S01]  /*176c0*/  VIADD R0, R241, 0xffffffca ;  /* 0xffffffcaf1007836 */ /* 0x008fe20000000000 */
[----:B------:R-:W-:Y:S03]  /*176d0*/  LDGSTS.E [R249+0x6c004], desc[UR60][R128.64], !P4 ;  /* 0x6c00400080f97fae */ /* 0x000fe6000e12187c */
[----:B------:R-:W2:Y:S01]  /*176e0*/  LDC R240, c[0x0][0x230] ;  /* 0x00008c00fff07b82 */ /* 0x000ea20000000800 */
[----:B------:R-:W-:Y:S01]  /*176f0*/  LDGSTS.E [R249+0x6c008], desc[UR60][R142.64], !P1 ;  /* 0x6c0080008ef97fae */ /* 0x000fe2000c92187c */
[----:B------:R-:W-:Y:S01]  /*17700*/  ISETP.GE.U32.AND P6, PT, R4, 0x7fffff6a, PT ;  /* 0x7fffff6a0400780c */ /* 0x000fe20003fc6070 */
[----:B----4-:R-:W-:Y:S01]  /*17710*/  VIADD R4, R5, 0xffffffcb ;  /* 0xffffffcb05047836 */ /* 0x010fe20000000000 */
[----:B------:R-:W-:Y:S01]  /*17720*/  ISETP.GE.U32.AND P1, PT, R0, 0x7fffff4b, PT ;  /* 0x7fffff4b0000780c */ /* 0x000fe20003f26070 */
[----:B------:R-:W-:Y:S01]  /*17730*/  LDGSTS.E [R249+0x6c00c], desc[UR60][R138.64], !P2 ;  /* 0x6c00c0008af97fae */ /* 0x000fe2000d12187c */
[----:B------:R-:W-:-:S02]  /*17740*/  LOP3.LUT R250, R10, 0x50, RZ, 0x3c, !PT ;  /* 0x000000500afa7812 */ /* 0x000fc400078e3cff */
[----:B------:R-:W3:Y:S01]  /*17750*/  LDC R244, c[0x0][0x230] ;  /* 0x00008c00fff47b82 */ /* 0x000ee20000000800 */
[----:B------:R-:W-:Y:S02]  /*17760*/  IADD3 R0, R242, -0x37, RZ ;  /* 0xffffffc9f2007810 */ /* 0x000fe40007ffe0ff */
[----:B------:R-:W-:Y:S02]  /*17770*/  VIADD R250, R250, UR34 ;  /* 0x00000022fafa7c36 */ /* 0x000fe40008000000 */
[----:B------:R-:W-:-:S03]  /*17780*/  ISETP.GE.U32.AND P2, PT, R0, 0x7fffff4a, PT ;  /* 0x7fffff4a0000780c */ /* 0x000fc60003f46070 */
[----:B------:R-:W4:Y:S01]  /*17790*/  LDC R5, c[0x0][0x230] ;  /* 0x00008c00ff057b82 */ /* 0x000f220000000800 */
[----:B------:R-:W-:Y:S01]  /*177a0*/  VIADD R0, R243, 0xffffffc8 ;  /* 0xffffffc8f3007836 */ /* 0x000fe20000000000 */
[----:B------:R-:W-:Y:S01]  /*177b0*/  LDGSTS.E [R250+0x60000], desc[UR60][R144.64], !P3 ;  /* 0x6000000090fa7fae */ /* 0x000fe2000d92187c */
[----:B------:R-:W-:-:S05]  /*177c0*/  ISETP.GE.U32.AND P4, PT, R4, 0x7fffff4c, PT ;  /* 0x7fffff4c0400780c */ /* 0x000fca0003f86070 */
[----:B------:R-:W4:Y:S01]  /*177d0*/  LDC R6, c[0x0][0x230] ;  /* 0x00008c00ff067b82 */ /* 0x000f220000000800 */
[----:B------:R-:W-:Y:S01]  /*177e0*/  ISETP.GE.U32.AND P3, PT, R0, 0x7fffff49, PT ;  /* 0x7fffff490000780c */ /* 0x000fe20003f66070 */
[----:B-1----:R-:W-:Y:S01]  /*177f0*/  VIADD R0, R251, 0xffffffaa ;  /* 0xffffffaafb007836 */ /* 0x002fe20000000000 */
[----:B------:R-:W-:Y:S04]  /*17800*/  LDGSTS.E [R250+0x60004], desc[UR60][R136.64], !P0 ;  /* 0x6000400088fa7fae */ /* 0x000fe8000c12187c */
[----:B------:R-:W-:Y:S01]  /*17810*/  LDGSTS.E [R250+0x60008], desc[UR60][R160.64], !P6 ;  /* 0x60008000a0fa7fae */ /* 0x000fe2000f12187c */
[----:B------:R-:W1:Y:S01]  /*17820*/  LDC R242, c[0x0][0x230] ;  /* 0x00008c00fff27b82 */ /* 0x000e620000000800 */
[----:B------:R-:W-:Y:S01]  /*17830*/  ISETP.GE.U32.AND P6, PT, R0, 0x7fffff2b, PT ;  /* 0x7fffff2b0000780c */ /* 0x000fe20003fc6070 */
[----:B--2---:R-:W-:Y:S01]  /*17840*/  VIADD R0, R240, 0xffffffa8 ;  /* 0xffffffa8f0007836 */ /* 0x004fe20000000000 */
[----:B------:R-:W-:Y:S05]  /*17850*/  LDGSTS.E [R250+0x6000c], desc[UR60][R230.64], !P5 ;  /* 0x6000c000e6fa7fae */ /* 0x000fea000e92187c */
[----:B------:R-:W2:Y:S08]  /*17860*/  LDC R241, c[0x0][0x230] ;  /* 0x00008c00fff17b82 */ /* 0x000eb00000000800 */
[----:B------:R-:W2:Y:S01]  /*17870*/  LDC R243, c[0x0][0x230] ;  /* 0x00008c00fff37b82 */ /* 0x000ea20000000800 */
[----:B---3--:R-:W-:Y:S01]  /*17880*/  VIADD R4, R244, 0xffffffab ;  /* 0xffffffabf4047836 */ /* 0x008fe20000000000 */
[----:B------:R-:W-:Y:S06]  /*17890*/  LDGSTS.E [R250+0x64000], desc[UR60][R140.64], !P4 ;  /* 0x640000008cfa7fae */ /* 0x000fec000e12187c */
[----:B------:R-:W3:Y:S01]  /*178a0*/  LDC R240, c[0x0][0x230] ;  /* 0x00008c00fff07b82 */ /* 0x000ee20000000800 */
[----:B------:R-:W-:Y:S01]  /*178b0*/  ISETP.GE.U32.AND P4, PT, R0, 0x7fffff29, PT ;  /* 0x7fffff290000780c */ /* 0x000fe20003f86070 */
[----:B----4-:R-:W-:Y:S01]  /*178c0*/  VIADD R0, R5, 0xffffff8b ;  /* 0xffffff8b05007836 */ /* 0x010fe20000000000 */
[----:B------:R-:W-:Y:S01]  /*178d0*/  ISETP.GE.U32.AND P0, PT, R4, 0x7fffff2c, PT ;  /* 0x7fffff2c0400780c */ /* 0x000fe20003f06070 */
[----:B------:R-:W-:Y:S01]  /*178e0*/  VIADD R4, R6, 0xffffffa9 ;  /* 0xffffffa906047836 */ /* 0x000fe20000000000 */
[----:B------:R-:W-:Y:S02]  /*178f0*/  LDGSTS.E [R250+0x64004], desc[UR60][R156.64], !P1 ;  /* 0x640040009cfa7fae */ /* 0x000fe4000c92187c */
[----:B------:R-:W-:Y:S01]  /*17900*/  ISETP.GE.U32.AND P1, PT, R0, 0x7fffff0c, PT ;  /* 0x7fffff0c0000780c */ /* 0x000fe20003f26070 */
[----:B------:R-:W4:Y:S01]  /*17910*/  LDC R251, c[0x0][0x230] ;  /* 0x00008c00fffb7b82 */ /* 0x000f220000000800 */
[----:B-1----:R-:W-:Y:S01]  /*17920*/  IADD3 R0, R242, -0x77, RZ ;  /* 0xffffff89f2007810 */ /* 0x002fe20007ffe0ff */
[----:B------:R-:W-:Y:S01]  /*17930*/  LDGSTS.E [R250+0x64008], desc[UR60][R146.64], !P2 ;  /* 0x6400800092fa7fae */ /* 0x000fe2000d12187c */
[----:B------:R-:W-:-:S05]  /*17940*/  ISETP.GE.U32.AND P5, PT, R4, 0x7fffff2a, PT ;  /* 0x7fffff2a0400780c */ /* 0x000fca0003fa6070 */
        /* <DEDUP_REMOVED lines=8> */
[----:B---3--:R-:W-:-:S06]  /*179d0*/  VIADD R0, R240, 0xffffffe6 ;  /* 0xffffffe6f0007836 */ /* 0x008fcc0000000000 */
[----:B------:R-:W3:Y:S08]  /*179e0*/  LDC R241, c[0x0][0x230] ;  /* 0x00008c00fff17b82 */ /* 0x000ef00000000800 */
[----:B------:R-:W3:Y:S01]  /*179f0*/  LDC R5, c[0x0][0x230] ;  /* 0x00008c00ff057b82 */ /* 0x000ee20000000800 */
[----:B------:R-:W-:Y:S01]  /*17a00*/  ISETP.GE.U32.AND P2, PT, R4, 0x7fffff0b, PT ;  /* 0x7fffff0b0400780c */ /* 0x000fe20003f46070 */
[----:B------:R-:W-:Y:S06]  /*17a10*/  LDGSTS.E [R250+0x68004], desc[UR60][R224.64], !P6 ;  /* 0x68004000e0fa7fae */ /* 0x000fec000f12187c */
[----:B------:R-:W3:Y:S01]  /*17a20*/  LDC R240, c[0x0][0x230] ;  /* 0x00008c00fff07b82 */ /* 0x000ee20000000800 */
[----:B------:R-:W-:Y:S01]  /*17a30*/  LDGSTS.E [R250+0x68008], desc[UR60][R152.64], !P5 ;  /* 0x6800800098fa7fae */ /* 0x000fe2000e92187c */
[----:B------:R-:W-:Y:S01]  /*17a40*/  ISETP.GE.U32.AND P5, PT, R0, 0x7fffff67, PT ;  /* 0x7fffff670000780c */ /* 0x000fe20003fa6070 */
[----:B----4-:R-:W-:-:S05]  /*17a50*/  VIADD R4, R251, 0xffffffe7 ;  /* 0xffffffe7fb047836 */ /* 0x010fca0000000000 */
[----:B------:R-:W4:Y:S01]  /*17a60*/  LDC R243, c[0x0][0x230] ;  /* 0x00008c00fff37b82 */ /* 0x000f220000000800 */
[----:B-1----:R-:W-:Y:S01]  /*17a70*/  VIADD R0, R244, 0xffffffe4 ;  /* 0xffffffe4f4007836 */ /* 0x002fe20000000000 */
[----:B------:R-:W-:Y:S01]  /*17a80*/  LDGSTS.E [R250+0x6800c], desc[UR60][R154.64], !P4 ;  /* 0x6800c0009afa7fae */ /* 0x000fe2000e12187c */
[----:B------:R-:W-:Y:S01]  /*17a90*/  ISETP.GE.U32.AND P6, PT, R4, 0x7fffff68, PT ;  /* 0x7fffff680400780c */ /* 0x000fe20003fc6070 */
[----:B--2---:R-:W-:Y:S02]  /*17aa0*/  VIADD R4, R6, 0xffffffe5 ;  /* 0xffffffe506047836 */ /* 0x004fe40000000000 */
[----:B------:R-:W-:Y:S01]  /*17ab0*/  LDGSTS.E [R250+0x6c000], desc[UR60][R176.64], !P1 ;  /* 0x6c000000b0fa7fae */ /* 0x000fe2000c92187c */
[----:B------:R-:W-:Y:S01]  /*17ac0*/  ISETP.GE.U32.AND P1, PT, R0, 0x7fffff65, PT ;  /* 0x7fffff650000780c */ /* 0x000fe20003f26070 */
[----:B---3--:R-:W-:Y:S01]  /*17ad0*/  VIADD R0, R241, 0xffffffc6 ;  /* 0xffffffc6f1007836 */ /* 0x008fe20000000000 */
[----:B------:R-:W-:Y:S01]  /*17ae0*/  LOP3.LUT R251, R10, 0x60, RZ, 0x3c, !PT ;  /* 0x000000600afb7812 */ /* 0x000fe200078e3cff */
[----:B------:R-:W1:Y:S01]  /*17af0*/  LDC R241, c[0x0][0x230] ;  /* 0x00008c00fff17b82 */ /* 0x000e620000000800 */
[----:B------:R-:W-:Y:S01]  /*17b00*/  LDGSTS.E [R250+0x6c004], desc[UR60][R228.64], !P2 ;  /* 0x6c004000e4fa7fae */ /* 0x000fe2000d12187c */
[----:B------:R-:W-:Y:S01]  /*17b10*/  ISETP.GE.U32.AND P4, PT, R4, 0x7fffff66, PT ;  /* 0x7fffff660400780c */ /* 0x000fe20003f86070 */
[----:B------:R-:W-:-:S02]  /*17b20*/  VIADD R4, R5, 0xffffffc7 ;  /* 0xffffffc705047836 */ /* 0x000fc40000000000 */
[----:B------:R-:W-:Y:S01]  /*17b30*/  LDGSTS.E [R250+0x6c008], desc[UR60][R170.64], !P3 ;  /* 0x6c008000aafa7fae */ /* 0x000fe2000d92187c */
[----:B------:R-:W-:Y:S01]  /*17b40*/  ISETP.GE.U32.AND P3, PT, R0, 0x7fffff47, PT ;  /* 0x7fffff470000780c */ /* 0x000fe20003f66070 */
[----:B------:R-:W-:Y:S01]  /*17b50*/  VIADD R0, R240, 0xffffffc5 ;  /* 0xffffffc5f0007836 */ /* 0x000fe20000000000 */
[----:B------:R-:W2:Y:S01]  /*17b60*/  LDC R5, c[0x0][0x230] ;  /* 0x00008c00ff057b82 */ /* 0x000ea20000000800 */
[----:B------:R-:W-:Y:S01]  /*17b70*/  LDGSTS.E [R250+0x6c00c], desc[UR60][R158.64], !P0 ;  /* 0x6c00c0009efa7fae */ /* 0x000fe2000c12187c */
[----:B------:R-:W-:Y:S02]  /*17b80*/  IADD3 R251, R251, UR34, RZ ;  /* 0x00000022fbfb7c10 */ /* 0x000fe4000fffe0ff */
[----:B------:R-:W-:Y:S01]  /*17b90*/  ISETP.GE.U32.AND P0, PT, R0, 0x7fffff46, PT ;  /* 0x7fffff460000780c */ /* 0x000fe20003f06070 */
[----:B----4-:R-:W-:-:S03]  /*17ba0*/  VIADD R0, R243, 0xffffffc4 ;  /* 0xffffffc4f3007836 */ /* 0x010fc60000000000 */
[----:B------:R-:W3:Y:S01]  /*17bb0*/  LDC R242, c[0x0][0x230] ;  /* 0x00008c00fff27b82 */ /* 0x000ee20000000800 */
[----:B------:R-:W-:Y:S01]  /*17bc0*/  ISETP.GE.U32.AND P2, PT, R4, 0x7fffff48, PT ;  /* 0x7fffff480400780c */ /* 0x000fe20003f46070 */
[----:B------:R-:W-:Y:S01]  /*17bd0*/  LDGSTS.E [R251+0x60000], desc[UR60][R194.64], !P6 ;  /* 0x60000000c2fb7fae */ /* 0x000fe2000f12187c */
[----:B------:R-:W-:Y:S01]  /*17be0*/  ISETP.GE.U32.AND P6, PT, R0, 0x7fffff45, PT ;  /* 0x7fffff450000780c */ /* 0x000fe20003fc6070 */
[----:B------:R-:W-:Y:S02]  /*17bf0*/  VIADD R0, R252, 0xffffffa6 ;  /* 0xffffffa6fc007836 */ /* 0x000fe40000000000 */
[----:B------:R-:W-:Y:S02]  /*17c00*/  LDGSTS.E [R251+0x60004], desc[UR60][R168.64], !P5 ;  /* 0x60004000a8fb7fae */ /* 0x000fe4000e92187c */
[----:B------:R-:W4:Y:S02]  /*17c10*/  LDC R244, c[0x0][0x230] ;  /* 0x00008c00fff47b82 */ /* 0x000f240000000800 */
[----:B------:R-:W-:Y:S01]  /*17c20*/  LDGSTS.E [R251+0x60008], desc[UR60][R164.64], !P4 ;  /* 0x60008000a4fb7fae */ /* 0x000fe2000e12187c */
[----:B------:R-:W-:Y:S01]  /*17c30*/  ISETP.GE.U32.AND P4, PT, R0, 0x7fffff27, PT ;  /* 0x7fffff270000780c */ /* 0x000fe20003f86070 */
[----:B-1----:R-:W-:-:S02]  /*17c40*/  VIADD R0, R241, 0xffffffa4 ;  /* 0xffffffa4f1007836 */ /* 0x002fc40000000000 */
[----:B------:R-:W-:Y:S02]  /*17c50*/  LDGSTS.E [R251+0x6000c], desc[UR60][R180.64], !P1 ;  /* 0x6000c000b4fb7fae */ /* 0x000fe4000c92187c */
[----:B------:R-:W1:Y:S02]  /*17c60*/  LDC R6, c[0x0][0x230] ;  /* 0x00008c00ff067b82 */ /* 0x000e640000000800 */
[----:B------:R-:W-:Y:S01]  /*17c70*/  LDGSTS.E [R251+0x64000], desc[UR60][R172.64], !P2 ;  /* 0x64000000acfb7fae */ /* 0x000fe2000d12187c */
[----:B------:R-:W-:Y:S01]  /*17c80*/  ISETP.GE.U32.AND P2, PT, R0, 0x7fffff25, PT ;  /* 0x7fffff250000780c */ /* 0x000fe20003f46070 */
[----:B--2---:R-:W-:Y:S02]  /*17c90*/  VIADD R0, R5, 0xffffff87 ;  /* 0xffffff8705007836 */ /* 0x004fe40000000000 */
[----:B------:R-:W-:Y:S02]  /*17ca0*/  LDGSTS.E [R251+0x64004], desc[UR60][R198.64], !P3 ;  /* 0x64004000c6fb7fae */ /* 0x000fe4000d92187c */
[----:B------:R-:W2:Y:S01]  /*17cb0*/  LDC R243, c[0x0][0x230] ;  /* 0x00008c00fff37b82 */ /* 0x000ea20000000800 */
[----:B---3--:R-:W-:-:S07]  /*17cc0*/  VIADD R4, R242, 0xffffffa7 ;  /* 0xffffffa7f2047836 */ /* 0x008fce0000000000 */
[----:B------:R-:W3:Y:S08]  /*17cd0*/  LDC R5, c[0x0][0x230] ;  /* 0x00008c00ff057b82 */ /* 0x000ef00000000800 */
[----:B------:R-:W3:Y:S01]  /*17ce0*/  LDC R240, c[0x0][0x230] ;  /* 0x00008c00fff07b82 */ /* 0x000ee20000000800 */
[----:B------:R-:W-:Y:S01]  /*17cf0*/  ISETP.GE.U32.AND P5, PT, R4, 0x7fffff28, PT ;  /* 0x7fffff280400780c */ /* 0x000fe20003fa6070 */
[----:B------:R-:W-:Y:S01]  /*17d00*/  LDGSTS.E [R251+0x64008], desc[UR60][R178.64], !P0 ;  /* 0x64008000b2fb7fae */ /* 0x000fe2000c12187c */
[----:B------:R-:W-:-:S05]  /*17d10*/  ISETP.GE.U32.AND P3, PT, R0, 0x7fffff08, PT ;  /* 0x7fffff080000780c */ /* 0x000fca0003f66070 */
[----:B------:R-:W3:Y:S01]  /*17d20*/  LDC R252, c[0x0][0x230] ;  /* 0x00008c00fffc7b82 */ /* 0x000ee20000000800 */
[----:B----4-:R-:W-:Y:S01]  /*17d30*/  VIADD R0, R244, 0xffffff85 ;  /* 0xffffff85f4007836 */ /* 0x010fe20000000000 */
[----:B------:R-:W-:Y:S01]  /*17d40*/  LDGSTS.E [R251+0x6400c], desc[UR60][R174.64], !P6 ;  /* 0x6400c000aefb7fae */ /* 0x000fe2000f12187c */
[----:B-1----:R-:W-:-:S05]  /*17d50*/  VIADD R4, R6, 0xffffffa5 ;  /* 0xffffffa506047836 */ /* 0x002fca0000000000 */
[----:B------:R-:W1:Y:S01]  /*17d60*/  LDC R241, c[0x0][0x230] ;  /* 0x00008c00fff17b82 */ /* 0x000e620000000800 */
[----:B------:R-:W-:Y:S01]  /*17d70*/  ISETP.GE.U32.AND P6, PT, R0, 0x7fffff06, PT ;  /* 0x7fffff060000780c */ /* 0x000fe20003fc6070 */
[----:B------:R-:W-:Y:S01]  /*17d80*/  LDGSTS.E [R251+0x68000], desc[UR60][R182.64], !P5 ;  /* 0x68000000b6fb7fae */ /* 0x000fe2000e92187c */
[----:B--2---:R-:W-:-:S05]  /*17d90*/  IADD3 R0, R243, -0x7c, RZ ;  /* 0xffffff84f3007810 */ /* 0x004fca0007ffe0ff */
[----:B------:R-:W2:Y:S01]  /*17da0*/  LDC R6, c[0x0][0x230] ;  /* 0x00008c00ff067b82 */ /* 0x000ea20000000800 */
[----:B------:R-:W-:Y:S01]  /*17db0*/  ISETP.GE.U32.AND P5, PT, R0, 0x7fffff05, PT ;  /* 0x7fffff050000780c */ /* 0x000fe20003fa6070 */
[----:B---3--:R-:W-:Y:S01]  /*17dc0*/  VIADD R0, R5, 0xffffffe2 ;  /* 0xffffffe205007836 */ /* 0x008fe20000000000 */
[----:B------:R-:W-:Y:S01]  /*17dd0*/  ISETP.GE.U32.AND P1, PT, R4, 0x7fffff26, PT ;  /* 0x7fffff260400780c */ /* 0x000fe20003f26070 */
[----:B------:R-:W-:Y:S01]  /*17de0*/  VIADD R4, R240, 0xffffff86 ;  /* 0xffffff86f0047836 */ /* 0x000fe20000000000 */
[----:B------:R-:W-:Y:S03]  /*17df0*/  LDGSTS.E [R251+0x68004], desc[UR60][R226.64], !P4 ;  /* 0x68004000e2fb7fae */ /* 0x000fe6000e12187c */
[----:B------:R-:W3:Y:S01]  /*17e00*/  LDC R5, c[0x0][0x230] ;  /* 0x00008c00ff057b82 */ /* 0x000ee20000000800 */
[----:B------:R-:W-:Y:S01]  /*17e10*/  ISETP.GE.U32.AND P0, PT, R4, 0x7fffff07, PT ;  /* 0x7fffff070400780c */ /* 0x000fe20003f06070 */
[----:B------:R-:W-:-:S06]  /*17e20*/  VIADD R4, R252, 0xffffffe3 ;  /* 0xffffffe3fc047836 */ /* 0x000fcc0000000000 */
[----:B------:R-:W4:Y:S01]  /*17e30*/  LDC R8, c[0x0][0x230] ;  /* 0x00008c00ff087b82 */ /* 0x000f220000000800 */
[----:B------:R-:W-:Y:S01]  /*17e40*/  ISETP.GE.U32.AND P4, PT, R4, 0x7fffff64, PT ;  /* 0x7fffff640400780c */ /* 0x000fe20003f86070 */
[----:B------:R4:W-:Y:S01]  /*17e50*/  STL.64 [R1+0x1590], R238 ;  /* 0x001590ee01007387 */ /* 0x0009e20000100a00 */
[----:B-1----:R-:W-:-:S03]  /*17e60*/  VIADD R4, R241, 0xffffffe1 ;  /* 0xffffffe1f1047836 */ /* 0x002fc60000000000 */
[----:B------:R-:W-:Y:S02]  /*17e70*/  STL.64 [R1+0x1598], R28 ;  /* 0x0015981c01007387 */ /* 0x000fe40000100a00 */
[----:B------:R-:W1:Y:S02]  /*17e80*/  LDC R242, c[0x0][0x230] ;  /* 0x00008c00fff27b82 */ /* 0x000e640000000800 */
[----:B------:R-:W-:Y:S04]  /*17e90*/  STL.64 [R1+0x15a0], R42 ;  /* 0x0015a02a01007387 */ /* 0x000fe80000100a00 */
[----:B------:R-:W-:Y:S02]  /*17ea0*/  STL.64 [R1+0x15a8], R32 ;  /* 0x0015a82001007387 */ /* 0x000fe40000100a00 */
[----:B------:R-:W1:Y:S02]  /*17eb0*/  LDC R240, c[0x0][0x230] ;  /* 0x00008c00fff07b82 */ /* 0x000e640000000800 */
[----:B------:R-:W-:Y:S04]  /*17ec0*/  LDGSTS.E [R251+0x68008], desc[UR60][R220.64], !P1 ;  /* 0x68008000dcfb7fae */ /* 0x000fe8000c92187c */
[----:B------:R-:W-:Y:S02]  /*17ed0*/  STL.64 [R1+0x15b0], R58 ;  /* 0x0015b03a01007387 */ /* 0x000fe40000100a00 */
[----:B------:R-:W1:Y:S02]  /*17ee0*/  LDC R244, c[0x0][0x230] ;  /* 0x00008c00fff47b82 */ /* 0x000e640000000800 */
[----:B------:R-:W-:Y:S01]  /*17ef0*/  LDGSTS.E [R251+0x6800c], desc[UR60][R184.64], !P2 ;  /* 0x6800c000b8fb7fae */ /* 0x000fe2000d12187c */
[----:B------:R-:W-:Y:S01]  /*17f00*/  ISETP.GE.U32.AND P2, PT, R4, 0x7fffff62, PT ;  /* 0x7fffff620400780c */ /* 0x000fe20003f46070 */
[----:B--2---:R-:W-:-:S02]  /*17f10*/  VIADD R4, R6, 0xffffffc3 ;  /* 0xffffffc306047836 */ /* 0x004fc40000000000 */
[----:B------:R-:W-:Y:S01]  /*17f20*/  STL.64 [R1+0x15b8], R36 ;  /* 0x0015b82401007387 */ /* 0x000fe20000100a00 */
[----:B------:R-:W-:Y:S01]  /*17f30*/  ISETP.GE.U32.AND P1, PT, R0, 0x7fffff63, PT ;  /* 0x7fffff630000780c */ /* 0x000fe20003f26070 */
[----:B------:R-:W2:Y:S02]  /*17f40*/  LDC R243, c[0x0][0x230] ;  /* 0x00008c00fff37b82 */ /* 0x000ea40000000800 */
[----:B------:R-:W-:Y:S04]  /*17f50*/  STL.64 [R1+0x15c0], R48 ;  /* 0x0015c03001007387 */ /* 0x000fe80000100a00 */
[----:B------:R-:W-:Y:S02]  /*17f60*/  STL.64 [R1+0x15c8], R38 ;  /* 0x0015c82601007387 */ /* 0x000fe40000100a00 */
[----:B------:R-:W2:Y:S02]  /*17f70*/  LDC R252, c[0x0][0x230] ;  /* 0x00008c00fffc7b82 */ /* 0x000ea40000000800 */
[----:B------:R-:W-:Y:S04]  /*17f80*/  STL.64 [R1+0x15d0], R40 ;  /* 0x0015d02801007387 */ /* 0x000fe80000100a00 */
[----:B------:R-:W-:Y:S02]  /*17f90*/  STL.64 [R1+0x15d8], R52 ;  /* 0x0015d83401007387 */ /* 0x000fe40000100a00 */
[----:B------:R-:W2:Y:S02]  /*17fa0*/  LDC R241, c[0x0][0x230] ;  /* 0x00008c00fff17b82 */ /* 0x000ea40000000800 */
[----:B------:R-:W-:Y:S04]  /*17fb0*/  LDGSTS.E [R251+0x6c000], desc[UR60][R186.64], !P3 ;  /* 0x6c000000bafb7fae */ /* 0x000fe8000d92187c */
[----:B------:R-:W-:Y:S02]  /*17fc0*/  STL.64 [R1+0x15e0], R46 ;  /* 0x0015e02e01007387 */ /* 0x000fe40000100a00 */
[----:B------:R-:W2:Y:S02]  /*17fd0*/  LDC R6, c[0x0][0x230] ;  /* 0x00008c00ff067b82 */ /* 0x000ea40000000800 */
[----:B------:R-:W-:Y:S01]  /*17fe0*/  LDGSTS.E [R251+0x6c004], desc[UR60][R188.64], !P0 ;  /* 0x6c004000bcfb7fae */ /* 0x000fe2000c12187c */
[----:B------:R-:W-:Y:S01]  /*17ff0*/  ISETP.GE.U32.AND P0, PT, R4, 0x7fffff44, PT ;  /* 0x7fffff440400780c */ /* 0x000fe20003f06070 */
[----:B---3--:R-:W-:-:S02]  /*18000*/  VIADD R4, R5, 0xffffffc1 ;  /* 0xffffffc105047836 */ /* 0x008fc40000000000 */
[----:B------:R-:W-:Y:S04]  /*18010*/  STL.64 [R1+0x15e8], R44 ;  /* 0x0015e82c01007387 */ /* 0x000fe80000100a00 */
[----:B------:R-:W-:Y:S04]  /*18020*/  STL.64 [R1+0x15f0], R236 ;  /* 0x0015f0ec01007387 */ /* 0x000fe80000100a00 */
[----:B------:R-:W-:Y:S04]  /*18030*/  STL.64 [R1+0x15f8], R50 ;  /* 0x0015f83201007387 */ /* 0x000fe80000100a00 */
[----:B------:R-:W-:Y:S04]  /*18040*/  STL.64 [R1+0x1600], R66 ;  /* 0x0016004201007387 */ /* 0x000fe80000100a00 */
[----:B------:R-:W-:Y:S04]  /*18050*/  STL.64 [R1+0x1608], R56 ;  /* 0x0016083801007387 */ /* 0x000fe80000100a00 */
[----:B------:R-:W-:Y:S04]  /*18060*/  LDGSTS.E [R251+0x6c008], desc[UR60][R190.64], !P6 ;  /* 0x6c008000befb7fae */ /* 0x000fe8000f12187c */
[----:B------:R3:W-:Y:S04]  /*18070*/  STL.64 [R1+0x1610], R68 ;  /* 0x0016104401007387 */ /* 0x0007e80000100a00 */
[----:B------:R-:W-:Y:S01]  /*18080*/  LDGSTS.E [R251+0x6c00c], desc[UR60][R192.64], !P5 ;  /* 0x6c00c000c0fb7fae */ /* 0x000fe2000e92187c */
[----:B------:R-:W-:-:S02]  /*18090*/  ISETP.GE.U32.AND P5, PT, R4, 0x7fffff42, PT ;  /* 0x7fffff420400780c */ /* 0x000fc40003fa6070 */
[----:B----4-:R-:W-:Y:S01]  /*180a0*/  IADD3 R4, R8, -0x40, RZ ;  /* 0xffffffc008047810 */ /* 0x010fe20007ffe0ff */
[----:B------:R-:W4:Y:S04]  /*180b0*/  LDL.64 R14, [R1+0x58] ;  /* 0x00005800010e7983 */ /* 0x000f280000100a00 */
[----:B------:R-:W3:Y:S04]  /*180c0*/  LDL.64 R34, [R1+0x50] ;  /* 0x0000500001227983 */ /* 0x000ee80000100a00 */
[----:B------:R-:W3:Y:S01]  /*180d0*/  LDL.64 R8, [R1+0x48] ;  /* 0x0000480001087983 */ /* 0x000ee20000100a00 */
[----:B-1----:R-:W-:-:S02]  /*180e0*/  VIADD R0, R242, 0xffffffe0 ;  /* 0xffffffe0f2007836 */ /* 0x002fc40000000000 */
[----:B--2---:R-:W-:Y:S01]  /*180f0*/  VIADD R5, R243, 0xffffffa3 ;  /* 0xffffffa3f3057836 */ /* 0x004fe20000000000 */
[----:B------:R-:W2:Y:S01]  /*18100*/  LDL.64 R238, [R1+0x858] ;  /* 0x0008580001ee7983 */ /* 0x000ea20000100a00 */
[----:B------:R-:W1:Y:S01]  /*18110*/  LDC R242, c[0x0][0x230] ;  /* 0x00008c00fff27b82 */ /* 0x000e620000000800 */
[----:B------:R-:W-:Y:S01]  /*18120*/  ISETP.GE.U32.AND P3, PT, R0, 0x7fffff61, PT ;  /* 0x7fffff610000780c */ /* 0x000fe20003f66070 */
[----:B------:R-:W-:Y:S01]  /*18130*/  VIADD R0, R240, 0xffffffc2 ;  /* 0xffffffc2f0007836 */ /* 0x000fe20000000000 */
[----:B------:R-:W2:Y:S04]  /*18140*/  LDL.64 R22, [R1+0x818] ;  /* 0x0008180001167983 */ /* 0x000ea80000100a00 */
[----:B------:R-:W-:Y:S01]  /*18150*/  ISETP.GE.U32.AND P6, PT, R0, 0x7fffff43, PT ;  /* 0x7fffff430000780c */ /* 0x000fe20003fc6070 */
[----:B------:R-:W2:Y:S01]  /*18160*/  LDL.64 R24, [R1+0x7d8] ;  /* 0x0007d80001187983 */ /* 0x000ea20000100a00 */
[----:B------:R-:W-:Y:S01]  /*18170*/  LOP3.LUT R0, R10, 0x70, RZ, 0x3c, !PT ;  /* 0x000000700a007812 */ /* 0x000fe200078e3cff */
[----:B------:R-:W1:Y:S02]  /*18180*/  LDC R240, c[0x0][0x230] ;  /* 0x00008c00fff07b82 */ /* 0x000e640000000800 */
[----:B------:R-:W2:Y:S02]  /*18190*/  LDL.64 R54, [R1+0x798] ;  /* 0x0007980001367983 */ /* 0x000ea40000100a00 */
[----:B------:R-:W-:-:S02]  /*181a0*/  VIADD R0, R0, UR34 ;  /* 0x0000002200007c36 */ /* 0x000fc40008000000 */
[----:B------:R-:W2:Y:S02]  /*181b0*/  LDL.64 R18, [R1+0x758] ;  /* 0x0007580001127983 */ /* 0x000ea40000100a00 */
[----:B------:R-:W1:Y:S02]  /*181c0*/  LDC R243, c[0x0][0x230] ;  /* 0x00008c00fff37b82 */ /* 0x000e640000000800 */
[----:B------:R-:W-:Y:S01]  /*181d0*/  LDGSTS.E [R0+0x60000], desc[UR60][R202.64], !P4 ;  /* 0x60000000ca007fae */ /* 0x000fe2000e12187c */
[----:B------:R-:W-:Y:S01]  /*181e0*/  ISETP.GE.U32.AND P4, PT, R4, 0x7fffff41, PT ;  /* 0x7fffff410400780c */ /* 0x000fe20003f86070 */
[----:B------:R-:W-:Y:S02]  /*181f0*/  VIADD R4, R244, 0xffffffa2 ;  /* 0xffffffa2f4047836 */ /* 0x000fe40000000000 */
[----:B------:R-:W-:Y:S02]  /*18200*/  LDGSTS.E [R0+0x60004], desc[UR60][R196.64], !P1 ;  /* 0x60004000c4007fae */ /* 0x000fe4000c92187c */
[----:B------:R-:W1:Y:S02]  /*18210*/  LDC R244, c[0x0][0x230] ;  /* 0x00008c00fff47b82 */ /* 0x000e640000000800 */
[----:B------:R-:W-:Y:S01]  /*18220*/  LDGSTS.E [R0+0x60008], desc[UR60][R212.64], !P2 ;  /* 0x60008000d4007fae */ /* 0x000fe2000d12187c */
[----:B------:R-:W-:Y:S01]  /*18230*/  ISETP.GE.U32.AND P2, PT, R4, 0x7fffff23, PT ;  /* 0x7fffff230400780c */ /* 0x000fe20003f46070 */
[----:B------:R-:W-:Y:S01]  /*18240*/  VIADD R4, R252, 0xffffffa0 ;  /* 0xffffffa0fc047836 */ /* 0x000fe20000000000 */
[----:B------:R-:W-:Y:S01]  /*18250*/  ISETP.GE.U32.AND P1, PT, R5, 0x7fffff24, PT ;  /* 0x7fffff240500780c */ /* 0x000fe20003f26070 */
[----:B------:R-:W-:Y:S01]  /*18260*/  LDGSTS.E [R0+0x6000c], desc[UR60][R200.64], !P3 ;  /* 0x6000c000c8007fae */ /* 0x000fe2000d92187c */
[----:B------:R-:W-:Y:S01]  /*18270*/  VIADD R5, R241, 0xffffffa1 ;  /* 0xffffffa1f1057836 */ /* 0x000fe20000000000 */
[----:B------:R-:W2:Y:S02]  /*18280*/  LDC R252, c[0x0][0x230] ;  /* 0x00008c00fffc7b82 */ /* 0x000ea40000000800 */
[----:B------:R-:W-:Y:S01]  /*18290*/  LDGSTS.E [R0+0x64000], desc[UR60][R208.64], !P0 ;  /* 0x64000000d0007fae */ /* 0x000fe2000c12187c */
[----:B------:R-:W-:Y:S01]  /*182a0*/  ISETP.GE.U32.AND P0, PT, R4, 0x7fffff21, PT ;  /* 0x7fffff210400780c */ /* 0x000fe20003f06070 */
[----:B------:R-:W-:Y:S01]  /*182b0*/  VIADD R4, R6, 0xffffff83 ;  /* 0xffffff8306047836 */ /* 0x000fe20000000000 */
[----:B------:R-:W-:Y:S01]  /*182c0*/  ISETP.GE.U32.AND P3, PT, R5, 0x7fffff22, PT ;  /* 0x7fffff220500780c */ /* 0x000fe20003f66070 */
[----:B------:R-:W-:Y:S03]  /*182d0*/  LDGSTS.E [R0+0x64004], desc[UR60][R206.64], !P6 ;  /* 0x64004000ce007fae */ /* 0x000fe6000f12187c */
[----:B------:R-:W-:Y:S01]  /*182e0*/  ISETP.GE.U32.AND P6, PT, R4, 0x7fffff04, PT ;  /* 0x7fffff040400780c */ /* 0x000fe20003fc6070 */
[----:B------:R-:W-:Y:S04]  /*182f0*/  LDGSTS.E [R0+0x64008], desc[UR60][R204.64], !P5 ;  /* 0x64008000cc007fae */ /* 0x000fe8000e92187c */
[----:B------:R-:W-:Y:S04]  /*18300*/  LDGSTS.E [R0+0x6400c], desc[UR60][R222.64], !P4 ;  /* 0x6400c000de007fae */ /* 0x000fe8000e12187c */
[----:B------:R-:W-:Y:S04]  /*18310*/  LDGSTS.E [R0+0x68000], desc[UR60][R214.64], !P1 ;  /* 0x68000000d6007fae */ /* 0x000fe8000c92187c */
[----:B------:R-:W-:Y:S04]  /*18320*/  LDGSTS.E [R0+0x68004], desc[UR60][R210.64], !P2 ;  /* 0x68004000d2007fae */ /* 0x000fe8000d12187c */
[----:B------:R-:W2:Y:S04]  /*18330*/  LDL.64 R26, [R1+0x6d8] ;  /* 0x0006d800011a7983 */ /* 0x000ea80000100a00 */
[----:B------:R-:W2:Y:S04]  /*18340*/  LDL.64 R16, [R1+0x658] ;  /* 0x0006580001107983 */ /* 0x000ea80000100a00 */
[----:B----4-:R4:W-:Y:S04]  /*18350*/  LDGSTS.E [R0+0x68008], desc[UR60][R14.64], !P3 ;  /* 0x680080000e007fae */ /* 0x0109e8000d92187c */
[----:B---3--:R-:W-:Y:S04]  /*18360*/  LDGSTS.E [R0+0x6800c], desc[UR60][R34.64], !P0 ;  /* 0x6800c00022007fae */ /* 0x008fe8000c12187c */
[----:B------:R-:W-:Y:S01]  /*18370*/  LDGSTS.E [R0+0x6c000], desc[UR60][R8.64], !P6 ;  /* 0x6c00000008007fae */ /* 0x000fe2000f12187c */
[----:B-1----:R-:W-:-:S02]  /*18380*/  VIADD R6, R240, 0xffffff80 ;  /* 0xffffff80f0067836 */ /* 0x002fc40000000000 */
[----:B------:R-:W-:Y:S01]  /*18390*/  VIADD R7, R242, 0x7f ;  /* 0x0000007ff2077836 */ /* 0x000fe20000000000 */
[----:B------:R-:W-:Y:S01]  /*183a0*/  IADD3 R241, R244, -0x7f, RZ ;  /* 0xffffff81f4f17810 */ /* 0x000fe20007ffe0ff */
[----:B------:R-:W1:Y:S01]  /*183b0*/  LDC R242, c[0x0][0x230] ;  /* 0x00008c00fff27b82 */ /* 0x000e620000000800 */
[----:B------:R-:W3:Y:S04]  /*183c0*/  LDL.64 R34, [R1+0x698] ;  /* 0x0006980001227983 */ /* 0x000ee80000100a00 */
[----:B------:R-:W3:Y:S01]  /*183d0*/  LDL.64 R8, [R1+0x718] ;  /* 0x0007180001087983 */ /* 0x000ee20000100a00 */
[----:B------:R-:W-:Y:S02]  /*183e0*/  ISETP.GE.AND P5, PT, R21, R6, PT ;  /* 0x000000061500720c */ /* 0x000fe40003fa6270 */
[----:B----4-:R-:W4:Y:S02]  /*183f0*/  LDC.64 R14, c[0x0][0x238] ;  /* 0x00008e00ff0e7b82 */ /* 0x010f240000000a00 */
[----:B------:R-:W-:-:S02]  /*18400*/  SEL R4, RZ, 0x4, P5 ;  /* 0x00000004ff047807 */ /* 0x000fc40002800000 */
[----:B------:R-:W-:Y:S01]  /*18410*/  ISETP.GT.AND P5, PT, R7, 0x7f, PT ;  /* 0x0000007f0700780c */ /* 0x000fe20003fa4270 */
[----:B------:R-:W-:Y:S01]  /*18420*/  VIADD R240, R243, 0xffffff82 ;  /* 0xffffff82f3f07836 */ /* 0x000fe20000000000 */
[----:B------:R-:W-:Y:S02]  /*18430*/  ISETP.GE.AND P4, PT, R21, UR4, PT ;  /* 0x0000000415007c0c */ /* 0x000fe4000bf86270 */
[----:B------:R-:W-:Y:S01]  /*18440*/  SEL R5, RZ, 0x4, !P5 ;  /* 0x00000004ff057807 */ /* 0x000fe20006800000 */
[----:B------:R-:W3:Y:S01]  /*18450*/  LDL.64 R20, [R1+0x618] ;  /* 0x0006180001147983 */ /* 0x000ee20000100a00 */
[----:B------:R-:W-:Y:S02]  /*18460*/  ISETP.GE.U32.AND P1, PT, R240, 0x7fffff03, PT ;  /* 0x7fffff03f000780c */ /* 0x000fe40003f26070 */
[----:B------:R-:W-:Y:S01]  /*18470*/  SEL R5, R5, RZ, !P4 ;  /* 0x000000ff05057207 */ /* 0x000fe20006000000 */
[----:B------:R-:W2:Y:S01]  /*18480*/  LDC R240, c[0x0][0x230] ;  /* 0x00008c00fff07b82 */ /* 0x000ea20000000800 */
[----:B------:R-:W-:-:S02]  /*18490*/  ISETP.GE.U32.AND P4, PT, R241, 0x7fffff02, PT ;  /* 0x7fffff02f100780c */ /* 0x000fc40003f86070 */
[----:B------:R-:W-:-:S05]  /*184a0*/  ISETP.GT.AND P5, PT, R7, 0xff, PT ;  /* 0x000000ff0700780c */ /* 0x000fca0003fa4270 */
[----:B------:R-:W2:Y:S01]  /*184b0*/  LDC R241, c[0x0][0x230] ;  /* 0x00008c00fff17b82 */ /* 0x000ea20000000800 */
[----:B------:R-:W-:Y:S01]  /*184c0*/  SEL R4, R4, RZ, P5 ;  /* 0x000000ff04047207 */ /* 0x000fe20002800000 */
[----:B------:R-:W-:Y:S03]  /*184d0*/  LDGSTS.E [R0+0x6c004], desc[UR60][R126.64], !P1 ;  /* 0x6c0040007e007fae */ /* 0x000fe6000c92187c */
[----:B------:R-:W-:Y:S01]  /*184e0*/  ISETP.NE.U32.AND P3, PT, R4, RZ, PT ;  /* 0x000000ff0400720c */ /* 0x000fe20003f65070 */
[----:B-1----:R-:W-:Y:S01]  /*184f0*/  VIADD R4, R242, 0xffffff7f ;  /* 0xffffff7ff2047836 */ /* 0x002fe20000000000 */
[----:B------:R-:W-:Y:S01]  /*18500*/  ISETP.GE.U32.AND P2, PT, R6, 0x7fffff01, PT ;  /* 0x7fffff010600780c */ /* 0x000fe20003f46070 */
[----:B------:R-:W-:Y:S01]  /*18510*/  LDGSTS.E [R0+0x6c008], desc[UR60][R216.64], !P4 ;  /* 0x6c008000d8007fae */ /* 0x000fe2000e12187c */
[----:B------:R-:W-:Y:S01]  /*18520*/  ISETP.NE.U32.AND P5, PT, R5, RZ, PT ;  /* 0x000000ff0500720c */ /* 0x000fe20003fa5070 */
[----:B------:R-:W-:Y:S01]  /*18530*/  VIADD R5, R13, 0xffffff7e ;  /* 0xffffff7e0d057836 */ /* 0x000fe20000000000 */
[----:B------:R-:W-:Y:S01]  /*18540*/  ISETP.GE.U32.AND P0, PT, R4, 0x7fffff00, PT ;  /* 0x7fffff000400780c */ /* 0x000fe20003f06070 */
[----:B------:R-:W-:-:S02]  /*18550*/  VIADD R4, R12, 0xffffff7d ;  /* 0xffffff7d0c047836 */ /* 0x000fc40000000000 */
[----:B----4-:R-:W-:Y:S01]  /*18560*/  IMAD.MOV.U32 R6, RZ, RZ, R14 ;  /* 0x000000ffff067224 */ /* 0x010fe200078e000e */
[----:B------:R-:W-:Y:S01]  /*18570*/  ISETP.GE.U32.AND P6, PT, R5, 0x7ffffeff, PT ;  /* 0x7ffffeff0500780c */ /* 0x000fe20003fc6070 */
[----:B--2---:R-:W-:Y:S01]  /*18580*/  VIADD R5, R240, 0xffffff7c ;  /* 0xffffff7cf0057836 */ /* 0x004fe20000000000 */
[----:B------:R-:W-:Y:S01]  /*18590*/  ISETP.GE.U32.AND P1, PT, R4, 0x7ffffefe, PT ;  /* 0x7ffffefe0400780c */ /* 0x000fe20003f26070 */
[----:B------:R-:W-:Y:S01]  /*185a0*/  IMAD.MOV.U32 R7, RZ, RZ, R15 ;  /* 0x000000ffff077224 */ /* 0x000fe200078e000f */
[----:B------:R-:W-:Y:S01]  /*185b0*/  LOP3.LUT R242, R11, 0x50, RZ, 0x3c, !PT ;  /* 0x000000500bf27812 */ /* 0x000fe200078e3cff */
[----:B------:R-:W-:Y:S01]  /*185c0*/  LDGSTS.E [R0+0x6c00c], desc[UR60][R218.64], !P2 ;  /* 0x6c00c000da007fae */ /* 0x000fe2000d12187c */
[----:B------:R-:W-:Y:S01]  /*185d0*/  VIADD R4, R241, 0xffffff7b ;  /* 0xffffff7bf1047836 */ /* 0x000fe20000000000 */
[----:B------:R-:W-:Y:S02]  /*185e0*/  ISETP.GE.U32.AND P4, PT, R5, 0x7ffffefd, PT ;  /* 0x7ffffefd0500780c */ /* 0x000fe40003f86070 */
[----:B------:R-:W2:Y:S01]  /*185f0*/  LDL.64 R12, [R1+0x5d8] ;  /* 0x0005d800010c7983 */ /* 0x000ea20000100a00 */
[----:B------:R-:W-:-:S02]  /*18600*/  LOP3.LUT R5, R11, 0x10, RZ, 0x3c, !PT ;  /* 0x000000100b057812 */ /* 0x000fc400078e3cff */
[----:B------:R-:W-:Y:S01]  /*18610*/  ISETP.GE.U32.AND P2, PT, R4, 0x7ffffefc, PT ;  /* 0x7ffffefc0400780c */ /* 0x000fe20003f46070 */
[----:B------:R-:W-:Y:S01]  /*18620*/  IMAD.SHL.U32 R4, R6, 0x80, RZ ;  /* 0x0000008006047824 */ /* 0x000fe200078e00ff */
[C---:B------:R-:W-:Y:S01]  /*18630*/  LOP3.LUT R6, R11.reuse, 0x20, RZ, 0x3c, !PT ;  /* 0x000000200b067812 */ /* 0x040fe200078e3cff */
[----:B------:R-:W0:Y:S01]  /*18640*/  LDGDEPBAR ;  /* 0x00000000000079af */ /* 0x000e220000000000 */
[C---:B------:R-:W-:Y:S01]  /*18650*/  LOP3.LUT R240, R11.reuse, 0x30, RZ, 0x3c, !PT ;  /* 0x000000300bf07812 */ /* 0x040fe200078e3cff */
[----:B------:R-:W-:Y:S01]  /*18660*/  IMAD.WIDE R14, R4, 0x4, R2 ;  /* 0x00000004040e7825 */ /* 0x000fe200078e0202 */
[C---:B------:R-:W-:Y:S01]  /*18670*/  LOP3.LUT R241, R11.reuse, 0x40, RZ, 0x3c, !PT ;  /* 0x000000400bf17812 */ /* 0x040fe200078e3cff */
[----:B------:R-:W1:Y:S01]  /*18680*/  LDC R2, c[0x0][0x230] ;  /* 0x00008c00ff027b82 */ /* 0x000e620000000800 */
[----:B------:R-:W-:Y:S01]  /*18690*/  LOP3.LUT R243, R11, 0x60, RZ, 0x3c, !PT ;  /* 0x000000600bf37812 */ /* 0x000fe200078e3cff */
[----:B------:R-:W-:Y:S01]  /*186a0*/  VIADD R3, R5, UR34 ;  /* 0x0000002205037c36 */ /* 0x000fe20008000000 */
[----:B------:R-:W-:Y:S01]  /*186b0*/  LOP3.LUT R244, R11, 0x70, RZ, 0x3c, !PT ;  /* 0x000000700bf47812 */ /* 0x000fe200078e3cff */
[----:B------:R-:W-:-:S02]  /*186c0*/  VIADD R5, R6, UR34 ;  /* 0x0000002206057c36 */ /* 0x000fc40008000000 */
[----:B------:R-:W-:Y:S02]  /*186d0*/  VIADD R6, R240, UR34 ;  /* 0x00000022f0067c36 */ /* 0x000fe40008000000 */
[----:B------:R-:W-:Y:S02]  /*186e0*/  VIADD R240, R241, UR34 ;  /* 0x00000022f1f07c36 */ /* 0x000fe40008000000 */
[----:B------:R-:W-:Y:S02]  /*186f0*/  VIADD R241, R242, UR34 ;  /* 0x00000022f2f17c36 */ /* 0x000fe40008000000 */
[----:B------:R-:W-:Y:S02]  /*18700*/  VIADD R242, R243, UR34 ;  /* 0x00000022f3f27c36 */ /* 0x000fe40008000000 */
[----:B------:R-:W-:Y:S02]  /*18710*/  VIADD R243, R244, UR34 ;  /* 0x00000022f4f37c36 */ /* 0x000fe40008000000 */
[----:B------:R-:W-:-:S05]  /*18720*/  VIADD R244, R11, UR34 ;  /* 0x000000220bf47c36 */ /* 0x000fca0008000000 */
[----:B------:R-:W-:Y:S04]  /*18730*/  LDGSTS.E [R244], desc[UR60][R238.64], P5 ;  /* 0x00000000eef47fae */ /* 0x000fe8000a92187c */
[----:B------:R-:W-:Y:S04]  /*18740*/  LDGSTS.E [R244+0x400], desc[UR60][R22.64], P5 ;  /* 0x0040000016f47fae */ /* 0x000fe8000a92187c */
[----:B------:R-:W-:Y:S04]  /*18750*/  LDGSTS.E [R244+0x800], desc[UR60][R24.64], P5 ;  /* 0x0080000018f47fae */ /* 0x000fe8000a92187c */
[----:B------:R-:W-:Y:S04]  /*18760*/  LDGSTS.E [R244+0xc00], desc[UR60][R54.64], P5 ;  /* 0x00c0000036f47fae */ /* 0x000fe8000a92187c */
[----:B------:R-:W-:Y:S04]  /*18770*/  LDGSTS.E [R244+0x1000], desc[UR60][R18.64], P5 ;  /* 0x0100000012f47fae */ /* 0x000fe8000a92187c */
[----:B------:R4:W-:Y:S04]  /*18780*/  STL.64 [R1+0x900], R14 ;  /* 0x0009000e01007387 */ /* 0x0009e80000100a00 */
[----:B------:R-:W4:Y:S04]  /*18790*/  LDL.64 R68, [R1+0x558] ;  /* 0x0005580001447983 */ /* 0x000f280000100a00 */
        /* <DEDUP_REMOVED lines=20> */
[----:B---3--:R-:W-:Y:S04]  /*188e0*/  LDGSTS.E [R244+0x1400], desc[UR60][R8.64], P5 ;  /* 0x0140000008f47fae */ /* 0x008fe8000a92187c */
[----:B------:R-:W-:Y:S04]  /*188f0*/  LDGSTS.E [R244+0x1800], desc[UR60][R26.64], P5 ;  /* 0x018000001af47fae */ /* 0x000fe8000a92187c */
[----:B------:R-:W-:Y:S04]  /*18900*/  LDGSTS.E [R244+0x1c00], desc[UR60][R34.64], P5 ;  /* 0x01c0000022f47fae */ /* 0x000fe8000a92187c */
[----:B------:R-:W3:Y:S04]  /*18910*/  LDL.64 R8, [R1+0x598] ;  /* 0x0005980001087983 */ /* 0x000ee80000100a00 */
[----:B------:R-:W-:Y:S04]  /*18920*/  LDGSTS.E [R244+0x2000], desc[UR60][R16.64], P5 ;  /* 0x0200000010f47fae */ /* 0x000fe8000a92187c */
[----:B------:R-:W4:Y:S04]  /*18930*/  LDL.64 R34, [R1+0x398] ;  /* 0x0003980001227983 */ /* 0x000f280000100a00 */
[----:B------:R-:W-:Y:S04]  /*18940*/  LDGSTS.E [R244+0x2400], desc[UR60][R20.64], P5 ;  /* 0x0240000014f47fae */ /* 0x000fe8000a92187c */
[----:B------:R-:W4:Y:S04]  /*18950*/  LDL.64 R16, [R1+0x358] ;  /* 0x0003580001107983 */ /* 0x000f280000100a00 */
[----:B------:R-:W4:Y:S04]  /*18960*/  LDL.64 R26, [R1+0x710] ;  /* 0x00071000011a7983 */ /* 0x000f280000100a00 */
[----:B------:R-:W4:Y:S04]  /*18970*/  LDL.64 R20, [R1+0x1d8] ;  /* 0x0001d80001147983 */ /* 0x000f280000100a00 */
[----:B--2---:R-:W-:Y:S04]  /*18980*/  LDGSTS.E [R244+0x2800], desc[UR60][R12.64], P5 ;  /* 0x028000000cf47fae */ /* 0x004fe8000a92187c */
[----:B------:R-:W2:Y:S04]  /*18990*/  LDL.64 R12, [R1+0x750] ;  /* 0x00075000010c7983 */ /* 0x000ea80000100a00 */
[----:B---3--:R-:W-:Y:S04]  /*189a0*/  LDGSTS.E [R244+0x2c00], desc[UR60][R8.64], P5 ;  /* 0x02c0000008f47fae */ /* 0x008fe8000a92187c */
[----:B----4-:R-:W-:Y:S04]  /*189b0*/  LDGSTS.E [R244+0x3000], desc[UR60][R68.64], P5 ;  /* 0x0300000044f47fae */ /* 0x010fe8000a92187c */
[----:B------:R-:W-:Y:S04]  /*189c0*/  LDGSTS.E [R244+0x3400], desc[UR60][R56.64], P5 ;  /* 0x0340000038f47fae */ /* 0x000fe8000a92187c */
[----:B------:R-:W3:Y:S04]  /*189d0*/  LDL.64 R8, [R1+0x6d0] ;  /* 0x0006d00001087983 */ /* 0x000ee80000100a00 */
[----:B------:R-:W-:Y:S04]  /*189e0*/  LDGSTS.E [R244+0x3800], desc[UR60][R66.64], P5 ;  /* 0x0380000042f47fae */ /* 0x000fe8000a92187c */
[----:B------:R-:W-:Y:S04]  /*189f0*/  LDGSTS.E [R244+0x3c00], desc[UR60][R50.64], P5 ;  /* 0x03c0000032f47fae */ /* 0x000fe8000a92187c */
[----:B------:R-:W-:Y:S04]  /*18a00*/  LDGSTS.E [R244+0x4000], desc[UR60][R236.64], P5 ;  /* 0x04000000ecf47fae */ /* 0x000fe8000a92187c */
[----:B------:R-:W-:Y:S04]  /*18a10*/  LDGSTS.E [R244+0x4400], desc[UR60][R44.64], P5 ;  /* 0x044000002cf47fae */ /* 0x000fe8000a92187c */
[----:B------:R-:W-:Y:S04]  /*18a20*/  LDGSTS.E [R244+0x4800], desc[UR60][R46.64], P5 ;  /* 0x048000002ef47fae */ /* 0x000fe8000a92187c */
[----:B------:R-:W-:Y:S04]  /*18a30*/  LDGSTS.E [R244+0x4c00], desc[UR60][R34.64], P5 ;  /* 0x04c0000022f47fae */ /* 0x000fe8000a92187c */
[----:B------:R-:W-:Y:S04]  /*18a40*/  LDGSTS.E [R244+0x5000], desc[UR60][R16.64], P5 ;  /* 0x0500000010f47fae */ /* 0x000fe8000a92187c */
[----:B------:R-:W-:Y:S04]  /*18a50*/  LDGSTS.E [R244+0x5400], desc[UR60][R52.64], P5 ;  /* 0x0540000034f47fae */ /* 0x000fe8000a92187c */
[----:B------:R-:W4:Y:S04]  /*18a60*/  LDL.64 R34, [R1+0x690] ;  /* 0x0006900001227983 */ /* 0x000f280000100a00 */
[----:B------:R-:W4:Y:S04]  /*18a70*/  LDL.64 R16, [R1+0x650] ;  /* 0x0006500001107983 */ /* 0x000f280000100a00 */
        /* <DEDUP_REMOVED lines=15> */
[----:B--2---:R-:W-:Y:S04]  /*18b70*/  LDGSTS.E [R3+0x1080], desc[UR60][R12.64], P5 ;  /* 0x010800000c037fae */ /* 0x004fe8000a92187c */
[----:B------:R-:W2:Y:S04]  /*18b80*/  LDL.64 R68, [R1+0x590] ;  /* 0x0005900001447983 */ /* 0x000ea80000100a00 */
[----:B------:R-:W2:Y:S04]  /*18b90*/  LDL.64 R56, [R1+0x550] ;  /* 0x0005500001387983 */ /* 0x000ea80000100a00 */
[----:B------:R-:W2:Y:S04]  /*18ba0*/  LDL.64 R12, [R1+0x5d0] ;  /* 0x0005d000010c7983 */ /* 0x000ea80000100a00 */
[----:B------:R-:W2:Y:S04]  /*18bb0*/  LDL.64 R66, [R1+0x510] ;  /* 0x0005100001427983 */ /* 0x000ea80000100a00 */
[----:B------:R-:W2:Y:S04]  /*18bc0*/  LDL.64 R50, [R1+0x4d0] ;  /* 0x0004d00001327983 */ /* 0x000ea80000100a00 */
[----:B------:R-:W2:Y:S04]  /*18bd0*/  LDL.64 R236, [R1+0x490] ;  /* 0x0004900001ec7983 */ /* 0x000ea80000100a00 */
[----:B------:R-:W-:Y:S04]  /*18be0*/  LDGSTS.E [R3+0x1480], desc[UR60][R26.64], P5 ;  /* 0x014800001a037fae */ /* 0x000fe8000a92187c */
[----:B------:R-:W2:Y:S04]  /*18bf0*/  LDL.64 R44, [R1+0x450] ;  /* 0x00045000012c7983 */ /* 0x000ea80000100a00 */
        /* <DEDUP_REMOVED lines=16> */
[----:B---3--:R-:W-:Y:S04]  /*18d00*/  LDGSTS.E [R3+0x1880], desc[UR60][R8.64], P5 ;  /* 0x0188000008037fae */ /* 0x008fe8000a92187c */
[----:B------:R-:W3:Y:S04]  /*18d10*/  LDL.64 R8, [R1+0x3d0] ;  /* 0x0003d00001087983 */ /* 0x000ee80000100a00 */
[----:B----4-:R-:W-:Y:S04]  /*18d20*/  LDGSTS.E [R3+0x1c80], desc[UR60][R34.64], P5 ;  /* 0x01c8000022037fae */ /* 0x010fe8000a92187c */
[----:B------:R-:W-:Y:S04]  /*18d30*/  LDGSTS.E [R3+0x2080], desc[UR60][R16.64], P5 ;  /* 0x0208000010037fae */ /* 0x000fe8000a92187c */
[----:B------:R-:W4:Y:S04]  /*18d40*/  LDL.64 R34, [R1+0x390] ;  /* 0x0003900001227983 */ /* 0x000f280000100a00 */
[----:B------:R-:W4:Y:S04]  /*18d50*/  LDL.64 R16, [R1+0x210] ;  /* 0x0002100001107983 */ /* 0x000f280000100a00 */
[----:B------:R-:W-:Y:S04]  /*18d60*/  LDGSTS.E [R3+0x2480], desc[UR60][R20.64], P5 ;  /* 0x0248000014037fae */ /* 0x000fe8000a92187c */
[----:B------:R-:W4:Y:S04]  /*18d70*/  LDL.64 R20, [R1+0x788] ;  /* 0x0007880001147983 */ /* 0x000f280000100a00 */
[----:B--2---:R-:W-:Y:S04]  /*18d80*/  LDGSTS.E [R3+0x2880], desc[UR60][R12.64], P5 ;  /* 0x028800000c037fae */ /* 0x004fe8000a92187c */
[----:B------:R-:W-:Y:S04]  /*18d90*/  LDGSTS.E [R3+0x2c80], desc[UR60][R68.64], P5 ;  /* 0x02c8000044037fae */ /* 0x000fe8000a92187c */
[----:B------:R-:W-:Y:S04]  /*18da0*/  LDGSTS.E [R3+0x3080], desc[UR60][R56.64], P5 ;  /* 0x0308000038037fae */ /* 0x000fe8000a92187c */
[----:B------:R-:W2:Y:S04]  /*18db0*/  LDL.64 R12, [R1+0x708] ;  /* 0x00070800010c7983 */ /* 0x000ea80000100a00 */
[----:B------:R-:W-:Y:S04]  /*18dc0*/  LDGSTS.E [R3+0x3480], desc[UR60][R66.64], P5 ;  /* 0x0348000042037fae */ /* 0x000fe8000a92187c */
[----:B------:R-:W-:Y:S04]  /*18dd0*/  LDGSTS.E [R3+0x3880], desc[UR60][R50.64], P5 ;  /* 0x0388000032037fae */ /* 0x000fe8000a92187c */
[----:B------:R-:W-:Y:S04]  /*18de0*/  LDGSTS.E [R3+0x3c80], desc[UR60][R236.64], P5 ;  /* 0x03c80000ec037fae */ /* 0x000fe8000a92187c */
[----:B------:R-:W-:Y:S04]  /*18df0*/  LDGSTS.E [R3+0x4080], desc[UR60][R44.64], P5 ;  /* 0x040800002c037fae */ /* 0x000fe8000a92187c */
        /* <DEDUP_REMOVED lines=73> */
[----:B------:R-:W-:Y:S04]  /*19290*/  LDGSTS.E [R5+0x4d00], desc[UR60][R52.64], P5 ;  /* 0x04d0000034057fae */ /* 0x000fe8000a92187c */
[----:B------:R-:W-:Y:S04]  /*192a0*/  LDGSTS.E [R5+0x5100], desc[UR60][R40.64], P5 ;  /* 0x0510000028057fae */ /* 0x000fe8000a92187c */
[----:B------:R-:W3:Y:S04]  /*192b0*/  LDL.64 R8, [R1+0x6c0] ;  /* 0x0006c00001087983 */ /* 0x000ee80000100a00 */
[----:B------:R-:W-:Y:S04]  /*192c0*/  LDGSTS.E [R5+0x5500], desc[UR60][R38.64], P5 ;  /* 0x0550000026057fae */ /* 0x000fe8000a92187c */
[----:B------:R-:W-:Y:S04]  /*192d0*/  LDGSTS.E [R5+0x5900], desc[UR60][R48.64], P5 ;  /* 0x0590000030057fae */ /* 0x000fe8000a92187c */
[----:B------:R-:W-:Y:S04]  /*192e0*/  LDGSTS.E [R5+0x5d00], desc[UR60][R36.64], P5 ;  /* 0x05d0000024057fae */ /* 0x000fe8000a92187c */
[----:B------:R-:W3:Y:S04]  /*192f0*/  LDL.64 R52, [R1+0x3c0] ;  /* 0x0003c00001347983 */ /* 0x000ee80000100a00 */
        /* <DEDUP_REMOVED lines=16> */
[----:B------:R-:W4:Y:S04]  /*19400*/  LDL.64 R48, [R1+0x300] ;  /* 0x0003000001307983 */ /* 0x000f280000100a00 */
[----:B------:R-:W4:Y:S04]  /*19410*/  LDL.64 R36, [R1+0x2c0] ;  /* 0x0002c00001247983 */ /* 0x000f280000100a00 */
[----:B------:R-:W4:Y:S04]  /*19420*/  LDL.64 R58, [R1+0x240] ;  /* 0x00024000013a7983 */ /* 0x000f280000100a00 */
        /* <DEDUP_REMOVED lines=34> */
[----:B------:R-:W-:Y:S04]  /*19650*/  LDGSTS.E [R6+0x4980], desc[UR60][R52.64], P5 ;  /* 0x0498000034067fae */ /* 0x000fe8000a92187c */
[----:B------:R-:W-:Y:S04]  /*19660*/  LDGSTS.E [R6+0x4d80], desc[UR60][R40.64], P5 ;  /* 0x04d8000028067fae */ /* 0x000fe8000a92187c */
[----:B------:R-:W2:Y:S04]  /*19670*/  LDL.64 R12, [R1+0x6f8] ;  /* 0x0006f800010c7983 */ /* 0x000ea80000100a00 */
        /* <DEDUP_REMOVED lines=21> */
[----:B----4-:R-:W-:Y:S04]  /*197d0*/  LDGSTS.E [R240+0x600], desc[UR60][R34.64], P5 ;  /* 0x0060000022f07fae */ /* 0x010fe8000a92187c */
[----:B------:R-:W-:Y:S04]  /*197e0*/  LDGSTS.E [R240+0xa00], desc[UR60][R26.64], P5 ;  /* 0x00a000001af07fae */ /* 0x000fe8000a92187c */
[----:B------:R-:W4:Y:S04]  /*197f0*/  LDL.64 R58, [R1+0x278] ;  /* 0x00027800013a7983 */ /* 0x000f280000100a00 */
[----:B------:R-:W4:Y:S04]  /*19800*/  LDL.64 R34, [R1+0x678] ;  /* 0x0006780001227983 */ /* 0x000f280000100a00 */
[----:B------:R-:W4:Y:S04]  /*19810*/  LDL.64 R32, [R1+0x238] ;  /* 0x0002380001207983 */ /* 0x000f280000100a00 */
[----:B------:R-:W4:Y:S04]  /*19820*/  LDL.64 R42, [R1+0x1f8] ;  /* 0x0001f800012a7983 */ /* 0x000f280000100a00 */
[----:B------:R-:W4:Y:S04]  /*19830*/  LDL.64 R28, [R1+0x1b8] ;  /* 0x0001b800011c7983 */ /* 0x000f280000100a00 */
[----:B------:R-:W4:Y:S04]  /*19840*/  LDL.64 R238, [R1+0x178] ;  /* 0x0001780001ee7983 */ /* 0x000f280000100a00 */
[----:B------:R-:W4:Y:S04]  /*19850*/  LDL.64 R22, [R1+0x138] ;  /* 0x0001380001167983 */ /* 0x000f280000100a00 */
        /* <DEDUP_REMOVED lines=8> */
[----:B------:R-:W-:Y:S04]  /*198e0*/  LDGSTS.E [R240+0x1600], desc[UR60][R12.64], P5 ;  /* 0x016000000cf07fae */ /* 0x000fe8000a92187c */
        /* <DEDUP_REMOVED lines=55> */
[----:B------:R-:W3:Y:S04]  /*19c60*/  LDL.64 R8, [R1+0x6b0] ;  /* 0x0006b00001087983 */ /* 0x000ee80000100a00 */
[----:B------:R-:W3:Y:S04]  /*19c70*/  LDL.64 R26, [R1+0x828] ;  /* 0x00082800011a7983 */ /* 0x000ee80000100a00 */
[----:B----4-:R-:W-:Y:S04]  /*19c80*/  LDGSTS.E [R241+0xa80], desc[UR60][R34.64], P5 ;  /* 0x00a8000022f17fae */ /* 0x010fe8000a92187c */
[----:B------:R-:W4:Y:S04]  /*19c90*/  LDL.64 R34, [R1+0x4b0] ;  /* 0x0004b00001227983 */ /* 0x000f280000100a00 */
[----:B------:R-:W-:Y:S04]  /*19ca0*/  LDGSTS.E [R241+0xe80], desc[UR60][R16.64], P5 ;  /* 0x00e8000010f17fae */ /* 0x000fe8000a92187c */
[----:B------:R-:W4:Y:S04]  /*19cb0*/  LDL.64 R16, [R1+0x470] ;  /* 0x0004700001107983 */ /* 0x000f280000100a00 */
[----:B--2---:R-:W-:Y:S04]  /*19cc0*/  LDGSTS.E [R241+0x1280], desc[UR60][R20.64], P5 ;  /* 0x0128000014f17fae */ /* 0x004fe8000a92187c */
[----:B------:R-:W2:Y:S04]  /*19cd0*/  LDL.64 R20, [R1+0x2f0] ;  /* 0x0002f00001147983 */ /* 0x000ea80000100a00 */
[----:B------:R-:W-:Y:S04]  /*19ce0*/  LDGSTS.E [R241+0x1680], desc[UR60][R12.64], P5 ;  /* 0x016800000cf17fae */ /* 0x000fe8000a92187c */
        /* <DEDUP_REMOVED lines=10> */
[----:B------:R-:W3:Y:S04]  /*19d90*/  LDL.64 R68, [R1+0x6a8] ;  /* 0x0006a80001447983 */ /* 0x000ee80000100a00 */
[----:B------:R-:W3:Y:S04]  /*19da0*/  LDL.64 R56, [R1+0x668] ;  /* 0x0006680001387983 */ /* 0x000ee80000100a00 */
[----:B----4-:R-:W-:Y:S04]  /*19db0*/  LDGSTS.E [R241+0x3a80], desc[UR60][R34.64], P5 ;  /* 0x03a8000022f17fae */ /* 0x010fe8000a92187c */
[----:B------:R-:W4:Y:S04]  /*19dc0*/  LDL.64 R66, [R1+0x628] ;  /* 0x0006280001427983 */ /* 0x000f280000100a00 */
[----:B------:R-:W4:Y:S04]  /*19dd0*/  LDL.64 R50, [R1+0x5e8] ;  /* 0x0005e80001327983 */ /* 0x000f280000100a00 */
[----:B------:R-:W4:Y:S04]  /*19de0*/  LDL.64 R34, [R1+0x7a8] ;  /* 0x0007a80001227983 */ /* 0x000f280000100a00 */
[----:B------:R-:W4:Y:S04]  /*19df0*/  LDL.64 R236, [R1+0x5a8] ;  /* 0x0005a80001ec7983 */ /* 0x000f280000100a00 */
[----:B------:R-:W4:Y:S04]  /*19e00*/  LDL.64 R44, [R1+0x568] ;  /* 0x00056800012c7983 */ /* 0x000f280000100a00 */
        /* <DEDUP_REMOVED lines=83> */
[----:B--2---:R-:W-:Y:S04]  /*1a340*/  LDGSTS.E [R242+0x7b00], desc[UR60][R20.64], P5 ;  /* 0x07b0000014f27fae */ /* 0x004fe8000a92187c */
        /* <DEDUP_REMOVED lines=27> */
[----:B------:R-:W2:Y:S04]  /*1a500*/  LDL.LU.64 R68, [R1+0x1610] ;  /* 0x0016100001447983 */ /* 0x000ea80000300a00 */
[----:B------:R-:W2:Y:S04]  /*1a510*/  LDL.LU.64 R56, [R1+0x1608] ;  /* 0x0016080001387983 */ /* 0x000ea80000300a00 */
[----:B------:R-:W-:Y:S04]  /*1a520*/  LDGSTS.E [R243+0x1f80], desc[UR60][R66.64], P5 ;  /* 0x01f8000042f37fae */ /* 0x000fe8000a92187c */
[----:B------:R-:W-:Y:S04]  /*1a530*/  LDGSTS.E [R243+0x2380], desc[UR60][R50.64], P5 ;  /* 0x0238000032f37fae */ /* 0x000fe8000a92187c */
[----:B------:R-:W-:Y:S04]  /*1a540*/  LDGSTS.E [R243+0x2780], desc[UR60][R236.64], P5 ;  /* 0x02780000ecf37fae */ /* 0x000fe8000a92187c */
[----:B------:R-:W2:Y:S04]  /*1a550*/  LDL.LU.64 R66, [R1+0x1600] ;  /* 0x0016000001427983 */ /* 0x000ea80000300a00 */
[----:B------:R-:W2:Y:S04]  /*1a560*/  LDL.LU.64 R50, [R1+0x15f8] ;  /* 0x0015f80001327983 */ /* 0x000ea80000300a00 */
[----:B------:R-:W2:Y:S04]  /*1a570*/  LDL.LU.64 R236, [R1+0x15f0] ;  /* 0x0015f00001ec7983 */ /* 0x000ea80000300a00 */
[----:B------:R-:W-:Y:S04]  /*1a580*/  LDGSTS.E [R243+0x2b80], desc[UR60][R44.64], P5 ;  /* 0x02b800002cf37fae */ /* 0x000fe8000a92187c */
[----:B------:R-:W-:Y:S04]  /*1a590*/  LDGSTS.E [R243+0x2f80], desc[UR60][R46.64], P5 ;  /* 0x02f800002ef37fae */ /* 0x000fe8000a92187c */
[----:B------:R1:W-:Y:S04]  /*1a5a0*/  LDGSTS.E [R243+0x3380], desc[UR60][R12.64], P5 ;  /* 0x033800000cf37fae */ /* 0x0003e8000a92187c */
[----:B------:R-:W2:Y:S04]  /*1a5b0*/  LDL.LU.64 R44, [R1+0x15e8] ;  /* 0x0015e800012c7983 */ /* 0x000ea80000300a00 */
[----:B------:R-:W2:Y:S04]  /*1a5c0*/  LDL.LU.64 R46, [R1+0x15e0] ;  /* 0x0015e000012e7983 */ /* 0x000ea80000300a00 */
[----:B------:R-:W1:Y:S04]  /*1a5d0*/  LDL.LU.64 R12, [R1+0x40] ;  /* 0x00004000010c7983 */ /* 0x000e680000300a00 */
[----:B---3--:R3:W-:Y:S04]  /*1a5e0*/  LDGSTS.E [R243+0x3780], desc[UR60][R8.64], P5 ;  /* 0x0378000008f37fae */ /* 0x0087e8000a92187c */
[----:B------:R-:W-:Y:S04]  /*1a5f0*/  LDGSTS.E [R243+0x3b80], desc[UR60][R52.64], P5 ;  /* 0x03b8000034f37fae */ /* 0x000fe8000a92187c */
[----:B------:R-:W-:Y:S04]  /*1a600*/  LDGSTS.E [R243+0x3f80], desc[UR60][R40.64], P5 ;  /* 0x03f8000028f37fae */ /* 0x000fe8000a92187c */
[----:B------:R-:W3:Y:S04]  /*1a610*/  LDL.LU.64 R8, [R1+0x38] ;  /* 0x0000380001087983 */ /* 0x000ee80000300a00 */
[----:B------:R-:W3:Y:S04]  /*1a620*/  LDL.LU.64 R52, [R1+0x15d8] ;  /* 0x0015d80001347983 */ /* 0x000ee80000300a00 */
[----:B------:R-:W3:Y:S04]  /*1a630*/  LDL.LU.64 R40, [R1+0x15d0] ;  /* 0x0015d00001287983 */ /* 0x000ee80000300a00 */
[----:B------:R-:W-:Y:S04]  /*1a640*/  LDGSTS.E [R243+0x4380], desc[UR60][R38.64], P5 ;  /* 0x0438000026f37fae */ /* 0x000fe8000a92187c */
[----:B------:R-:W-:Y:S04]  /*1a650*/  LDGSTS.E [R243+0x4780], desc[UR60][R48.64], P5 ;  /* 0x0478000030f37fae */ /* 0x000fe8000a92187c */
[----:B------:R-:W-:Y:S04]  /*1a660*/  LDGSTS.E [R243+0x4b80], desc[UR60][R36.64], P5 ;  /* 0x04b8000024f37fae */ /* 0x000fe8000a92187c */
[----:B------:R-:W3:Y:S04]  /*1a670*/  LDL.LU.64 R38, [R1+0x15c8] ;  /* 0x0015c80001267983 */ /* 0x000ee80000300a00 */
[----:B------:R-:W3:Y:S04]  /*1a680*/  LDL.LU.64 R48, [R1+0x15c0] ;  /* 0x0015c00001307983 */ /* 0x000ee80000300a00 */
[----:B------:R-:W3:Y:S04]  /*1a690*/  LDL.LU.64 R36, [R1+0x15b8] ;  /* 0x0015b80001247983 */ /* 0x000ee80000300a00 */
[----:B----4-:R4:W-:Y:S04]  /*1a6a0*/  LDGSTS.E [R243+0x4f80], desc[UR60][R34.64], P5 ;  /* 0x04f8000022f37fae */ /* 0x0109e8000a92187c */
[----:B------:R-:W-:Y:S04]  /*1a6b0*/  LDGSTS.E [R243+0x5380], desc[UR60][R58.64], P5 ;  /* 0x053800003af37fae */ /* 0x000fe8000a92187c */
[----:B------:R-:W-:Y:S04]  /*1a6c0*/  LDGSTS.E [R243+0x5780], desc[UR60][R32.64], P5 ;  /* 0x0578000020f37fae */ /* 0x000fe8000a92187c */
[----:B------:R-:W4:Y:S04]  /*1a6d0*/  LDL.LU.64 R34, [R1+0x30] ;  /* 0x0000300001227983 */ /* 0x000f280000300a00 */
        /* <DEDUP_REMOVED lines=8> */
[----:B------:R-:W4:Y:S04]  /*1a760*/  LDL.LU.64 R58, [R1+0x15b0] ;  /* 0x0015b000013a7983 */ /* 0x000f280000300a00 */
[----:B------:R-:W4:Y:S04]  /*1a770*/  LDL.LU.64 R32, [R1+0x15a8] ;  /* 0x0015a80001207983 */ /* 0x000f280000300a00 */
[----:B------:R-:W4:Y:S04]  /*1a780*/  LDL.LU.64 R42, [R1+0x15a0] ;  /* 0x0015a000012a7983 */ /* 0x000f280000300a00 */
[----:B------:R-:W-:Y:S04]  /*1a790*/  LDGSTS.E [R243+0x7b80], desc[UR60][R16.64], P5 ;  /* 0x07b8000010f37fae */ /* 0x000fe8000a92187c */
[----:B------:R-:W4:Y:S04]  /*1a7a0*/  LDL.LU.64 R28, [R1+0x1598] ;  /* 0x00159800011c7983 */ /* 0x000f280000300a00 */
[----:B------:R-:W4:Y:S04]  /*1a7b0*/  LDL.LU.64 R238, [R1+0x1590] ;  /* 0x0015900001ee7983 */ /* 0x000f280000300a00 */
[----:B------:R-:W4:Y:S04]  /*1a7c0*/  LDL.LU.64 R22, [R1+0x1588] ;  /* 0x0015880001167983 */ /* 0x000f280000300a00 */
[----:B--2---:R2:W-:Y:S04]  /*1a7d0*/  LDGSTS.E [R243+0x7f80], desc[UR60][R20.64], P5 ;  /* 0x07f8000014f37fae */ /* 0x0045e8000a92187c */
[----:B------:R-:W0:Y:S01]  /*1a7e0*/  LDGDEPBAR ;  /* 0x00000000000079af */ /* 0x000e220000000000 */
[----:B------:R-:W-:Y:S06]  /*1a7f0*/  BAR.SYNC.DEFER_BLOCKING 0x0 ;  /* 0x0000000000007b1d */ /* 0x000fec0000010000 */
[----:B------:R-:W2:Y:S04]  /*1a800*/  LDL.LU.64 R24, [R1+0x1580] ;  /* 0x0015800001187983 */ /* 0x000ea80000300a00 */
[----:B------:R-:W2:Y:S04]  /*1a810*/  LDL.LU.64 R54, [R1+0x1578] ;  /* 0x0015780001367983 */ /* 0x000ea80000300a00 */
[----:B------:R-:W2:Y:S04]  /*1a820*/  LDL.LU.64 R18, [R1+0x1570] ;  /* 0x0015700001127983 */ /* 0x000ea80000300a00 */
[----:B------:R-:W2:Y:S04]  /*1a830*/  LDL.LU.64 R26, [R1+0x1568] ;  /* 0x00156800011a7983 */ /* 0x000ea80000300a00 */
[----:B------:R-:W2:Y:S04]  /*1a840*/  LDL.LU.64 R16, [R1+0x1560] ;  /* 0x0015600001107983 */ /* 0x000ea80000300a00 */
[----:B------:R-:W2:Y:S04]  /*1a850*/  LDL.LU.64 R20, [R1+0x1558] ;  /* 0x0015580001147983 */ /* 0x000ea80000300a00 */
[----:B------:R-:W-:Y:S01]  /*1a860*/  @!PT LDS RZ, [RZ] ;  /* 0x00000000fffff984 */ /* 0x000fe20000000800 */
[----:B------:R-:W-:Y:S01]  /*1a870*/  @!PT LDS RZ, [RZ] ;  /* 0x00000000fffff984 */ /* 0x000fe20000000800 */
[----:B------:R-:W-:Y:S01]  /*1a880*/  @!PT LDS RZ, [RZ] ;  /* 0x00000000fffff984 */ /* 0x000fe20000000800 */
[----:B------:R2:W-:Y:S04]  /*1a890*/  LDGSTS.E [R245+0x70000], desc[UR60][R14.64], !P0 ;  /* 0x700000000ef57fae */ /* 0x0005e8000c12187c */
[----:B------:R-:W2:Y:S01]  /*1a8a0*/  LDL.LU.64 R14, [R1+0x1550] ;  /* 0x00155000010e7983 */ /* 0x000ea20000300a00 */
[----:B-1----:R-:W-:-:S05]  /*1a8b0*/  IMAD.WIDE R12, R4, 0x4, R12 ;  /* 0x00000004040c7825 */ /* 0x002fca00078e020c */
[----:B------:R1:W-:Y:S04]  /*1a8c0*/  STL.64 [R1+0x908], R12 ;  /* 0x0009080c01007387 */ /* 0x0003e80000100a00 */
[----:B------:R2:W-:Y:S04]  /*1a8d0*/  LDGSTS.E [R245+0x70004], desc[UR60][R12.64], !P6 ;  /* 0x700040000cf57fae */ /* 0x0005e8000f12187c */
[----:B-1----:R-:W2:Y:S01]  /*1a8e0*/  LDL.LU.64 R12, [R1+0x1548] ;  /* 0x00154800010c7983 */ /* 0x002ea20000300a00 */
[----:B---3--:R-:W-:-:S05]  /*1a8f0*/  IMAD.WIDE R8, R4, 0x4, R8 ;  /* 0x0000000404087825 */ /* 0x008fca00078e0208 */
[----:B------:R1:W-:Y:S04]  /*1a900*/  STL.64 [R1+0x910], R8 ;  /* 0x0009100801007387 */ /* 0x0003e80000100a00 */
[----:B------:R3:W-:Y:S04]  /*1a910*/  LDGSTS.E [R245+0x70008], desc[UR60][R8.64], !P1 ;  /* 0x7000800008f57fae */ /* 0x0007e8000c92187c */
[----:B-1----:R-:W3:Y:S01]  /*1a920*/  LDL.LU.64 R8, [R1+0x1540] ;  /* 0x0015400001087983 */ /* 0x002ee20000300a00 */
[----:B----4-:R-:W-:-:S05]  /*1a930*/  IMAD.WIDE R34, R4, 0x4, R34 ;  /* 0x0000000404227825 */ /* 0x010fca00078e0222 */
[----:B------:R1:W-:Y:S04]  /*1a940*/  STL.64 [R1+0x918], R34 ;  /* 0x0009182201007387 */ /* 0x0003e80000100a00 */
[----:B------:R-:W-:Y:S04]  /*1a950*/  LDGSTS.E [R245+0x7000c], desc[UR60][R34.64], !P4 ;  /* 0x7000c00022f57fae */ /* 0x000fe8000e12187c */
[----:B-1----:R-:W4:Y:S01]  /*1a960*/  LDL.LU.64 R34, [R1+0x1538] ;  /* 0x0015380001227983 */ /* 0x002f220000300a00 */
[----:B------:R-:W-:-:S04]  /*1a970*/  IADD3 R2, R2, -0xa1, RZ ;  /* 0xffffff5f02027810 */ /* 0x000fc80007ffe0ff */
[----:B------:R-:W-:Y:S02]  /*1a980*/  ISETP.GE.U32.AND P0, PT, R2, 0x7ffffee0, PT ;  /* 0x7ffffee00200780c */ /* 0x000fe40003f06070 */
[----:B------:R-:W1:Y:S01]  /*1a990*/  LDC R2, c[0x0][0x230] ;  /* 0x00008c00ff027b82 */ /* 0x000e620000000800 */
[----:B------:R-:W-:-:S04]  /*1a9a0*/  IADD3 R252, R252, -0x86, RZ ;  /* 0xffffff7afcfc7810 */ /* 0x000fc80007ffe0ff */
[----:B------:R-:W-:-:S03]  /*1a9b0*/  ISETP.GE.U32.AND P5, PT, R252, 0x7ffffefb, PT ;  /* 0x7ffffefbfc00780c */ /* 0x000fc60003fa6070 */
[----:B------:R-:W1:Y:S02]  /*1a9c0*/  LDC R252, c[0x0][0x230] ;  /* 0x00008c00fffc7b82 */ /* 0x000e640000000800 */
[----:B-1----:R-:W-:-:S05]  /*1a9d0*/  VIADD R2, R2, 0xffffff5d ;  /* 0xffffff5d02027836 */ /* 0x002fca0000000000 */
[----:B------:R-:W-:Y:S01]  /*1a9e0*/  ISETP.GE.U32.AND P1, PT, R2, 0x7ffffede, PT ;  /* 0x7ffffede0200780c */ /* 0x000fe20003f26070 */
[----:B------:R-:W-:Y:S02]  /*1a9f0*/  VIADD R2, R30, 0xffffff3f ;  /* 0xffffff3f1e027836 */ /* 0x000fe40000000000 */
[----:B------:R-:W-:Y:S01]  /*1aa00*/  VIADD R252, R252, 0xffffff5e ;  /* 0xffffff5efcfc7836 */ /* 0x000fe20000000000 */
[----:B------:R-:W1:Y:S04]  /*1aa10*/  LDC R30, c[0x0][0x230] ;  /* 0x00008c00ff1e7b82 */ /* 0x000e680000000800 */
[----:B------:R-:W-:Y:S01]  /*1aa20*/  ISETP.GE.U32.AND P6, PT, R252, 0x7ffffedf, PT ;  /* 0x7ffffedffc00780c */ /* 0x000fe20003fc6070 */
[----:B------:R-:W-:-:S03]  /*1aa30*/  VIADD R252, R31, 0xffffff5c ;  /* 0xffffff5c1ffc7836 */ /* 0x000fc60000000000 */
[----:B------:R-:W1:Y:S02]  /*1aa40*/  LDC R31, c[0x0][0x230] ;  /* 0x00008c00ff1f7b82 */ /* 0x000e640000000800 */
[----:B------:R-:W-:-:S06]  /*1aa50*/  ISETP.GE.U32.AND P4, PT, R252, 0x7ffffedd, PT ;  /* 0x7ffffeddfc00780c */ /* 0x000fcc0003f86070 */
[----:B------:R-:W1:Y:S01]  /*1aa60*/  LDC R252, c[0x0][0x230] ;  /* 0x00008c00fffc7b82 */ /* 0x000e620000000800 */
[----:B--2---:R-:W-:-:S04]  /*1aa70*/  IMAD.WIDE R20, R4, 0x4, R20 ;  /* 0x0000000404147825 */ /* 0x004fc800078e0214 */
[----:B------:R-:W-:-:S04]  /*1aa80*/  IMAD.WIDE R14, R4, 0x4, R14 ;  /* 0x00000004040e7825 */ /* 0x000fc800078e020e */
[----:B------:R-:W-:-:S04]  /*1aa90*/  IMAD.WIDE R12, R4, 0x4, R12 ;  /* 0x00000004040c7825 */ /* 0x000fc800078e020c */
[----:B---3--:R-:W-:-:S05]  /*1aaa0*/  IMAD.WIDE R8, R4, 0x4, R8 ;  /* 0x0000000404087825 */ /* 0x008fca00078e0208 */
[----:B------:R2:W-:Y:S04]  /*1aab0*/  STL.64 [R1+0x9f0], R8 ;  /* 0x0009f00801007387 */ /* 0x0005e80000100a00 */
[----:B------:R2:W-:Y:S02]  /*1aac0*/  LDGSTS.E [R245+0x74000], desc[UR60][R8.64], !P0 ;  /* 0x7400000008f57fae */ /* 0x0005e4000c12187c */
[----:B--2---:R-:W2:Y:S08]  /*1aad0*/  LDC R8, c[0x0][0x230] ;  /* 0x00008c00ff087b82 */ /* 0x004eb00000000800 */
[----:B------:R-:W3:Y:S01]  /*1aae0*/  LDC R9, c[0x0][0x230] ;  /* 0x00008c00ff097b82 */ /* 0x000ee20000000800 */
[----:B------:R-:W-:Y:S01]  /*1aaf0*/  ISETP.GE.U32.AND P0, PT, R2, 0x7ffffec0, PT ;  /* 0x7ffffec00200780c */ /* 0x000fe20003f06070 */
[----:B--2---:R-:W-:-:S02]  /*1ab00*/  VIADD R2, R8, 0xffffff3e ;  /* 0xffffff3e08027836 */ /* 0x004fc40000000000 */
[----:B---3--:R-:W-:-:S04]  /*1ab10*/  VIADD R8, R9, 0xffffff3d ;  /* 0xffffff3d09087836 */ /* 0x008fc80000000000 */
[----:B------:R-:W2:Y:S01]  /*1ab20*/  LDC R9, c[0x0][0x230] ;  /* 0x00008c00ff097b82 */ /* 0x000ea20000000800 */
[----:B----4-:R-:W-:-:S05]  /*1ab30*/  IMAD.WIDE R34, R4, 0x4, R34 ;  /* 0x0000000404227825 */ /* 0x010fca00078e0222 */
[----:B------:R3:W-:Y:S04]  /*1ab40*/  STL.64 [R1+0x9f8], R34 ;  /* 0x0009f82201007387 */ /* 0x0007e80000100a00 */
[----:B------:R3:W-:Y:S01]  /*1ab50*/  LDGSTS.E [R245+0x74004], desc[UR60][R34.64], !P6 ;  /* 0x7400400022f57fae */ /* 0x0007e2000f12187c */
[----:B------:R-:W-:-:S03]  /*1ab60*/  ISETP.GE.U32.AND P6, PT, R2, 0x7ffffebf, PT ;  /* 0x7ffffebf0200780c */ /* 0x000fc60003fc6070 */
[----:B------:R4:W-:Y:S04]  /*1ab70*/  STL.64 [R1+0xa00], R12 ;  /* 0x000a000c01007387 */ /* 0x0009e80000100a00 */
[----:B------:R4:W-:Y:S01]  /*1ab80*/  LDGSTS.E [R245+0x74008], desc[UR60][R12.64], !P1 ;  /* 0x740080000cf57fae */ /* 0x0009e2000c92187c */
[----:B---3--:R-:W3:Y:S01]  /*1ab90*/  LDC R35, c[0x0][0x230] ;  /* 0x00008c00ff237b82 */ /* 0x008ee20000000800 */
[----:B--2---:R-:W-:Y:S02]  /*1aba0*/  VIADD R2, R9, 0xffffff3c ;  /* 0xffffff3c09027836 */ /* 0x004fe40000000000 */
[----:B------:R2:W-:Y:S01]  /*1abb0*/  STL.64 [R1+0xa08], R14 ;  /* 0x000a080e01007387 */ /* 0x0005e20000100a00 */
[----:B------:R-:W-:-:S03]  /*1abc0*/  ISETP.GE.U32.AND P1, PT, R8, 0x7ffffebe, PT ;  /* 0x7ffffebe0800780c */ /* 0x000fc60003f26070 */
[----:B------:R2:W-:Y:S01]  /*1abd0*/  LDGSTS.E [R245+0x7400c], desc[UR60][R14.64], !P4 ;  /* 0x7400c0000ef57fae */ /* 0x0005e2000e12187c */
[----:B------:R-:W-:Y:S01]  /*1abe0*/  ISETP.GE.U32.AND P4, PT, R2, 0x7ffffebd, PT ;  /* 0x7ffffebd0200780c */ /* 0x000fe20003f86070 */
[----:B----4-:R-:W4:Y:S01]  /*1abf0*/  LDC R12, c[0x0][0x230] ;  /* 0x00008c00ff0c7b82 */ /* 0x010f220000000800 */
[----:B-1----:R-:W-:Y:S01]  /*1ac00*/  IADD3 R2, R31, -0xe1, RZ ;  /* 0xffffff1f1f027810 */ /* 0x002fe20007ffe0ff */
[----:B------:R1:W-:Y:S06]  /*1ac10*/  LDGSTS.E [R245+0x78000], desc[UR60][R20.64], !P0 ;  /* 0x7800000014f57fae */ /* 0x0003ec000c12187c */
[----:B------:R-:W4:Y:S01]  /*1ac20*/  LDC R9, c[0x0][0x230] ;  /* 0x00008c00ff097b82 */ /* 0x000f220000000800 */
[----:B--2---:R-:W-:Y:S01]  /*1ac30*/  IMAD.WIDE R14, R4, 0x4, R16 ;  /* 0x00000004040e7825 */ /* 0x004fe200078e0210 */
[----:B------:R1:W-:Y:S04]  /*1ac40*/  STL.64 [R1+0xaf0], R20 ;  /* 0x000af01401007387 */ /* 0x0003e80000100a00 */
[----:B------:R2:W-:Y:S01]  /*1ac50*/  LDGSTS.E [R245+0x78004], desc[UR60][R14.64], !P6 ;  /* 0x780040000ef57fae */ /* 0x0005e2000f12187c */
[----:B------:R-:W-:Y:S01]  /*1ac60*/  ISETP.GE.U32.AND P6, PT, R2, 0x7ffffea0, PT ;  /* 0x7ffffea00200780c */ /* 0x000fe20003fc6070 */
[C---:B------:R-:W-:Y:S01]  /*1ac70*/  IMAD.WIDE R16, R4.reuse, 0x4, R18 ;  /* 0x0000000404107825 */ /* 0x040fe200078e0212 */
[----:B------:R-:W4:Y:S01]  /*1ac80*/  LDC R13, c[0x0][0x230] ;  /* 0x00008c00ff0d7b82 */ /* 0x000f220000000800 */
[----:B------:R2:W-:Y:S02]  /*1ac90*/  STL.64 [R1+0xaf8], R14 ;  /* 0x000af80e01007387 */ /* 0x0005e40000100a00 */
[----:B-1----:R-:W-:-:S04]  /*1aca0*/  IMAD.WIDE R20, R4, 0x4, R26 ;  /* 0x0000000404147825 */ /* 0x002fc800078e021a */
[----:B------:R-:W-:Y:S01]  /*1acb0*/  VIADD R2, R30, 0xffffff1d ;  /* 0xffffff1d1e027836 */ /* 0x000fe20000000000 */
[----:B------:R1:W-:Y:S01]  /*1acc0*/  STL.64 [R1+0xb00], R20 ;  /* 0x000b001401007387 */ /* 0x0003e20000100a00 */
[----:B------:R-:W-:Y:S01]  /*1acd0*/  IMAD.WIDE R30, R4, 0x4, R54 ;  /* 0x00000004041e7825 */ /* 0x000fe200078e0236 */
[----:B--2---:R-:W2:Y:S02]  /*1ace0*/  LDC R15, c[0x0][0x230] ;  /* 0x00008c00ff0f7b82 */ /* 0x004ea40000000800 */
[----:B------:R-:W-:Y:S01]  /*1acf0*/  LDGSTS.E [R245+0x78008], desc[UR60][R20.64], !P1 ;  /* 0x7800800014f57fae */ /* 0x000fe2000c92187c */
[----:B---3--:R-:W-:-:S03]  /*1ad00*/  VIADD R8, R35, 0xffffff79 ;  /* 0xffffff7923087836 */ /* 0x008fc60000000000 */
[----:B------:R3:W-:Y:S02]  /*1ad10*/  STL.64 [R1+0xb08], R16 ;  /* 0x000b081001007387 */ /* 0x0007e40000100a00 */
[----:B------:R-:W2:Y:S02]  /*1ad20*/  LDC R14, c[0x0][0x230] ;  /* 0x00008c00ff0e7b82 */ /* 0x000ea40000000800 */
[----:B------:R3:W-:Y:S04]  /*1ad30*/  LDGSTS.E [R245+0x7800c], desc[UR60][R16.64], !P4 ;  /* 0x7800c00010f57fae */ /* 0x0007e8000e12187c */
[----:B-1----:R-:W2:Y:S04]  /*1ad40*/  LDL.LU.64 R20, [R1+0x20] ;  /* 0x0000200001147983 */ /* 0x002ea80000300a00 */
[----:B------:R-:W2:Y:S04]  /*1ad50*/  LDL.LU.64 R26, [R1+0x18] ;  /* 0x00001800011a7983 */ /* 0x000ea80000300a00 */
[----:B------:R-:W2:Y:S01]  /*1ad60*/  LDL.LU.64 R34, [R1+0x10] ;  /* 0x0000100001227983 */ /* 0x000ea20000300a00 */
[----:B------:R-:W-:Y:S01]  /*1ad70*/  ISETP.GE.U32.AND P0, PT, R8, 0x7ffffefa, PT ;  /* 0x7ffffefa0800780c */ /* 0x000fe20003f06070 */
[----:B---3--:R-:W1:Y:S02]  /*1ad80*/  LDC R16, c[0x0][0x230] ;  /* 0x00008c00ff107b82 */ /* 0x008e640000000800 */
[----:B------:R-:W3:Y:S04]  /*1ad90*/  LDL.LU.64 R54, [R1+0x28] ;  /* 0x0000280001367983 */ /* 0x000ee80000300a00 */
[----:B------:R4:W-:Y:S02]  /*1ada0*/  STL.64 [R1+0xc08], R30 ;  /* 0x000c081e01007387 */ /* 0x0009e40000100a00 */
[----:B------:R-:W1:Y:S02]  /*1adb0*/  LDC R17, c[0x0][0x230] ;  /* 0x00008c00ff117b82 */ /* 0x000e640000000800 */
[----:B------:R-:W-:Y:S04]  /*1adc0*/  LDGSTS.E [R245+0x7c000], desc[UR60][R30.64], !P6 ;  /* 0x7c0000001ef57fae */ /* 0x000fe8000f12187c */
[----:B----4-:R-:W4:Y:S01]  /*1add0*/  LDL.LU.64 R30, [R1+0x1530] ;  /* 0x00153000011e7983 */ /* 0x010f220000300a00 */
[----:B------:R-:W-:Y:S01]  /*1ade0*/  VIADD R8, R252, 0xffffff1e ;  /* 0xffffff1efc087836 */ /* 0x000fe20000000000 */
[----:B------:R-:W-:Y:S01]  /*1adf0*/  ISETP.GE.U32.AND P4, PT, R2, 0x7ffffe9e, PT ;  /* 0x7ffffe9e0200780c */ /* 0x000fe20003f86070 */
[----:B------:R-:W-:-:S02]  /*1ae00*/  VIADD R2, R12, 0xffffff1c ;  /* 0xffffff1c0c027836 */ /* 0x000fc40000000000 */
[----:B------:R-:W-:Y:S01]  /*1ae10*/  IMAD.WIDE R24, R4, 0x4, R24 ;  /* 0x0000000404187825 */ /* 0x000fe200078e0218 */
[----:B------:R-:W-:Y:S01]  /*1ae20*/  ISETP.GE.U32.AND P1, PT, R8, 0x7ffffe9f, PT ;  /* 0x7ffffe9f0800780c */ /* 0x000fe20003f26070 */
[----:B------:R-:W1:Y:S02]  /*1ae30*/  LDC R12, c[0x0][0x230] ;  /* 0x00008c00ff0c7b82 */ /* 0x000e640000000800 */
[----:B------:R-:W-:Y:S01]  /*1ae40*/  VIADD R8, R9, 0xffffff78 ;  /* 0xffffff7809087836 */ /* 0x000fe20000000000 */
[----:B------:R-:W-:Y:S01]  /*1ae50*/  ISETP.GE.U32.AND P6, PT, R2, 0x7ffffe9d, PT ;  /* 0x7ffffe9d0200780c */ /* 0x000fe20003fc6070 */
[----:B------:R-:W-:-:S04]  /*1ae60*/  IMAD.WIDE R18, R4, 0x4, R22 ;  /* 0x0000000404127825 */ /* 0x000fc800078e0216 */
[----:B------:R-:W1:Y:S01]  /*1ae70*/  LDC R9, c[0x0][0x230] ;  /* 0x00008c00ff097b82 */ /* 0x000e620000000800 */
[----:B------:R-:W-:Y:S01]  /*1ae80*/  VIADD R2, R13, 0xffffff77 ;  /* 0xffffff770d027836 */ /* 0x000fe20000000000 */
[----:B------:R2:W-:Y:S04]  /*1ae90*/  STL.64 [R1+0xc10], R24 ;  /* 0x000c101801007387 */ /* 0x0005e80000100a00 */
[----:B------:R2:W-:Y:S02]  /*1aea0*/  LDGSTS.E [R245+0x7c004], desc[UR60][R24.64], !P1 ;  /* 0x7c00400018f57fae */ /* 0x0005e4000c92187c */
[----:B------:R-:W1:Y:S01]  /*1aeb0*/  LDC R13, c[0x0][0x230] ;  /* 0x00008c00ff0d7b82 */ /* 0x000e620000000800 */
[----:B------:R-:W-:Y:S01]  /*1aec0*/  ISETP.GE.U32.AND P1, PT, R8, 0x7ffffef9, PT ;  /* 0x7ffffef90800780c */ /* 0x000fe20003f26070 */
[----:B------:R4:W-:Y:S01]  /*1aed0*/  STL.64 [R1+0xc18], R18 ;  /* 0x000c181201007387 */ /* 0x0009e20000100a00 */
[----:B--2---:R-:W-:-:S03]  /*1aee0*/  VIADD R8, R15, 0xffffff76 ;  /* 0xffffff760f087836 */ /* 0x004fc60000000000 */
[----:B------:R4:W-:Y:S01]  /*1aef0*/  LDGSTS.E [R245+0x7c008], desc[UR60][R18.64], !P4 ;  /* 0x7c00800012f57fae */ /* 0x0009e2000e12187c */
[----:B------:R-:W-:Y:S01]  /*1af00*/  ISETP.GE.U32.AND P4, PT, R2, 0x7ffffef8, PT ;  /* 0x7ffffef80200780c */ /* 0x000fe20003f86070 */
[----:B------:R-:W-:Y:S01]  /*1af10*/  VIADD R2, R14, 0xffffff5b ;  /* 0xffffff5b0e027836 */ /* 0x000fe20000000000 */
[----:B------:R-:W2:Y:S01]  /*1af20*/  LDC R15, c[0x0][0x230] ;  /* 0x00008c00ff0f7b82 */ /* 0x000ea20000000800 */
[----:B------:R-:W-:-:S07]  /*1af30*/  IMAD.WIDE R24, R4, 0x4, R238 ;  /* 0x0000000404187825 */ /* 0x000fce00078e02ee */
[----:B------:R-:W2:Y:S01]  /*1af40*/  LDC R14, c[0x0][0x230] ;  /* 0x00008c00ff0e7b82 */ /* 0x000ea20000000800 */
[----:B------:R-:W-:-:S04]  /*1af50*/  IMAD.WIDE R20, R4, 0x4, R20 ;  /* 0x0000000404147825 */ /* 0x000fc800078e0214 */
[----:B---3--:R-:W-:-:S04]  /*1af60*/  IMAD.WIDE R22, R4, 0x4, R54 ;  /* 0x0000000404167825 */ /* 0x008fc800078e0236 */
[----:B----4-:R-:W-:-:S05]  /*1af70*/  IMAD.WIDE R18, R4, 0x4, R30 ;  /* 0x0000000404127825 */ /* 0x010fca00078e021e */
[----:B------:R3:W-:Y:S01]  /*1af80*/  LDGSTS.E [R245+0x7c00c], desc[UR60][R18.64], !P6 ;  /* 0x7c00c00012f57fae */ /* 0x0007e2000f12187c */
[----:B------:R-:W-:Y:S01]  /*1af90*/  ISETP.GE.U32.AND P6, PT, R8, 0x7ffffef7, PT ;  /* 0x7ffffef70800780c */ /* 0x000fe20003fc6070 */
[----:B-1----:R-:W-:Y:S02]  /*1afa0*/  VIADD R8, R16, 0xffffff5a ;  /* 0xffffff5a10087836 */ /* 0x002fe40000000000 */
[----:B------:R3:W-:Y:S01]  /*1afb0*/  STL.64 [R1+0xc20], R18 ;  /* 0x000c201201007387 */ /* 0x0007e20000100a00 */
[----:B------:R-:W1:Y:S03]  /*1afc0*/  LDC R16, c[0x0][0x230] ;  /* 0x00008c00ff107b82 */ /* 0x000e660000000800 */
[----:B------:R-:W-:Y:S01]  /*1afd0*/  LDGSTS.E [R246+0x70000], desc[UR60][R22.64], !P2 ;  /* 0x7000000016f67fae */ /* 0x000fe2000d12187c */
[----:B------:R-:W-:Y:S02]  /*1afe0*/  ISETP.GE.U32.AND P2, PT, R2, 0x7ffffedc, PT ;  /* 0x7ffffedc0200780c */ /* 0x000fe40003f46070 */
[----:B------:R-:W-:Y:S01]  /*1aff0*/  IADD3 R2, R17, -0xa7, RZ ;  /* 0xffffff5911027810 */ /* 0x000fe20007ffe0ff */
[----:B------:R4:W-:Y:S01]  /*1b000*/  LDGSTS.E [R246+0x70004], desc[UR60][R20.64], !P5 ;  /* 0x7000400014f67fae */ /* 0x0009e2000e92187c */
[----:B---3--:R-:W-:Y:S01]  /*1b010*/  IMAD.WIDE R18, R4, 0x4, R26 ;  /* 0x0000000404127825 */ /* 0x008fe200078e021a */
[----:B------:R-:W-:-:S02]  /*1b020*/  ISETP.GE.U32.AND P5, PT, R8, 0x7ffffedb, PT ;  /* 0x7ffffedb0800780c */ /* 0x000fc40003fa6070 */
[----:B------:R4:W-:Y:S01]  /*1b030*/  STL.64 [R1+0x8c8], R20 ;  /* 0x0008c81401007387 */ /* 0x0009e20000100a00 */
[----:B------:R-:W3:Y:S01]  /*1b040*/  LDC R17, c[0x0][0x230] ;  /* 0x00008c00ff117b82 */ /* 0x000ee20000000800 */
[----:B------:R-:W-:Y:S02]  /*1b050*/  IMAD.WIDE R26, R4, 0x4, R34 ;  /* 0x00000004041a7825 */ /* 0x000fe400078e0222 */
[----:B------:R2:W-:Y:S01]  /*1b060*/  LDGSTS.E [R246+0x70008], desc[UR60][R18.64], !P0 ;  /* 0x7000800012f67fae */ /* 0x0005e2000c12187c */
[----:B------:R-:W-:Y:S01]  /*1b070*/  ISETP.GE.U32.AND P0, PT, R2, 0x7ffffeda, PT ;  /* 0x7ffffeda0200780c */ /* 0x000fe20003f06070 */
[----:B------:R-:W-:Y:S02]  /*1b080*/  VIADD R2, R9, 0xffffff58 ;  /* 0xffffff5809027836 */ /* 0x000fe40000000000 */
[----:B------:R-:W-:Y:S01]  /*1b090*/  LDGSTS.E [R246+0x7000c], desc[UR60][R26.64], !P1 ;  /* 0x7000c0001af67fae */ /* 0x000fe2000c92187c */
[----:B------:R-:W-:Y:S01]  /*1b0a0*/  VIADD R8, R12, 0xffffff3b ;  /* 0xffffff3b0c087836 */ /* 0x000fe20000000000 */
[----:B------:R-:W3:Y:S01]  /*1b0b0*/  LDC R9, c[0x0][0x230] ;  /* 0x00008c00ff097b82 */ /* 0x000ee20000000800 */
[----:B------:R-:W-:Y:S01]  /*1b0c0*/  ISETP.GE.U32.AND P1, PT, R2, 0x7ffffed9, PT ;  /* 0x7ffffed90200780c */ /* 0x000fe20003f26070 */
[----:B----4-:R-:W-:Y:S01]  /*1b0d0*/  IMAD.WIDE R20, R4, 0x4, R28 ;  /* 0x0000000404147825 */ /* 0x010fe200078e021c */
[----:B------:R2:W-:Y:S03]  /*1b0e0*/  STL.64 [R1+0x8d0], R18 ;  /* 0x0008d01201007387 */ /* 0x0005e60000100a00 */
[----:B------:R-:W-:Y:S01]  /*1b0f0*/  VIADD R2, R13, 0xffffff3a ;  /* 0xffffff3a0d027836 */ /* 0x000fe20000000000 */
[----:B------:R4:W-:Y:S01]  /*1b100*/  LDGSTS.E [R246+0x74000], desc[UR60][R24.64], !P2 ;  /* 0x7400000018f67fae */ /* 0x0009e2000d12187c */
[----:B------:R-:W-:Y:S01]  /*1b110*/  ISETP.GE.U32.AND P2, PT, R8, 0x7ffffebc, PT ;  /* 0x7ffffebc0800780c */ /* 0x000fe20003f46070 */
[----:B------:R-:W3:Y:S02]  /*1b120*/  LDC R12, c[0x0][0x230] ;  /* 0x00008c00ff0c7b82 */ /* 0x000ee40000000800 */
[----:B------:R-:W-:Y:S04]  /*1b130*/  STL.64 [R1+0x8d8], R26 ;  /* 0x0008d81a01007387 */ /* 0x000fe80000100a00 */
[----:B------:R1:W-:Y:S01]  /*1b140*/  LDGSTS.E [R246+0x74004], desc[UR60][R20.64], !P5 ;  /* 0x7400400014f67fae */ /* 0x0003e2000e92187c */
[----:B------:R-:W-:Y:S01]  /*1b150*/  ISETP.GE.U32.AND P5, PT, R2, 0x7ffffebb, PT ;  /* 0x7ffffebb0200780c */ /* 0x000fe20003fa6070 */
[----:B--2---:R-:W2:Y:S02]  /*1b160*/  LDC R18, c[0x0][0x230] ;  /* 0x00008c00ff127b82 */ /* 0x004ea40000000800 */
[----:B------:R4:W-:Y:S04]  /*1b170*/  STL.64 [R1+0x9b8], R24 ;  /* 0x0009b81801007387 */ /* 0x0009e80000100a00 */
[----:B------:R1:W-:Y:S02]  /*1b180*/  STL.64 [R1+0x9c0], R20 ;  /* 0x0009c01401007387 */ /* 0x0003e40000100a00 */
[----:B------:R-:W3:Y:S01]  /*1b190*/  LDC R13, c[0x0][0x230] ;  /* 0x00008c00ff0d7b82 */ /* 0x000ee20000000800 */
[----:B----4-:R-:W-:-:S04]  /*1b1a0*/  IMAD.WIDE R24, R4, 0x4, R42 ;  /* 0x0000000404187825 */ /* 0x010fc800078e022a */
[C---:B-1----:R-:W-:Y:S01]  /*1b1b0*/  IMAD.WIDE R20, R4.reuse, 0x4, R32 ;  /* 0x0000000404147825 */ /* 0x042fe200078e0220 */
[----:B------:R1:W-:Y:S04]  /*1b1c0*/  STL.64 [R1+0x9c8], R24 ;  /* 0x0009c81801007387 */ /* 0x0003e80000100a00 */
[----:B------:R1:W-:Y:S04]  /*1b1d0*/  LDGSTS.E [R246+0x74008], desc[UR60][R24.64], !P0 ;  /* 0x7400800018f67fae */ /* 0x0003e8000c12187c */
[----:B------:R4:W-:Y:S04]  /*1b1e0*/  STL.64 [R1+0x9d0], R20 ;  /* 0x0009d01401007387 */ /* 0x0009e80000100a00 */
[----:B------:R4:W-:Y:S01]  /*1b1f0*/  LDGSTS.E [R246+0x7400c], desc[UR60][R20.64], !P1 ;  /* 0x7400c00014f67fae */ /* 0x0009e2000c92187c */
[----:B-1----:R-:W-:-:S04]  /*1b200*/  IMAD.WIDE R24, R4, 0x4, R58 ;  /* 0x0000000404187825 */ /* 0x002fc800078e023a */
[----:B----4-:R-:W-:Y:S01]  /*1b210*/  IMAD.WIDE R20, R4, 0x4, R36 ;  /* 0x0000000404147825 */ /* 0x010fe200078e0224 */
[----:B------:R-:W-:Y:S04]  /*1b220*/  STL.64 [R1+0xab0], R24 ;  /* 0x000ab01801007387 */ /* 0x000fe80000100a00 */
[----:B------:R1:W-:Y:S04]  /*1b230*/  LDGSTS.E [R246+0x78000], desc[UR60][R24.64], !P2 ;  /* 0x7800000018f67fae */ /* 0x0003e8000d12187c */
[----:B------:R4:W-:Y:S04]  /*1b240*/  STL.64 [R1+0xab8], R20 ;  /* 0x000ab81401007387 */ /* 0x0009e80000100a00 */
[----:B------:R-:W-:Y:S04]  /*1b250*/  LDGSTS.E [R246+0x78004], desc[UR60][R20.64], !P5 ;  /* 0x7800400014f67fae */ /* 0x000fe8000e92187c */
[----:B----4-:R-:W4:Y:S04]  /*1b260*/  LDL.LU.64 R20, [R1+0x8] ;  /* 0x0000080001147983 */ /* 0x010f280000300a00 */
[----:B------:R-:W4:Y:S01]  /*1b270*/  LDL.LU.64 R34, [R1] ;  /* 0x0000000001227983 */ /* 0x000f220000300a00 */
[----:B------:R-:W-:-:S02]  /*1b280*/  VIADD R8, R15, 0xffffff75 ;  /* 0xffffff750f087836 */ /* 0x000fc40000000000 */
[----:B------:R-:W-:Y:S01]  /*1b290*/  VIADD R2, R14, 0xffffff39 ;  /* 0xffffff390e027836 */ /* 0x000fe20000000000 */
[----:B------:R-:W4:Y:S02]  /*1b2a0*/  LDC R15, c[0x0][0x230] ;  /* 0x00008c00ff0f7b82 */ /* 0x000f240000000800 */
[----:B------:R-:W-:Y:S01]  /*1b2b0*/  ISETP.GE.U32.AND P0, PT, R8, 0x7ffffef6, PT ;  /* 0x7ffffef60800780c */ /* 0x000fe20003f06070 */
[----:B------:R-:W-:Y:S01]  /*1b2c0*/  VIADD R8, R16, 0xffffff38 ;  /* 0xffffff3810087836 */ /* 0x000fe20000000000 */
[----:B------:R-:W-:Y:S01]  /*1b2d0*/  ISETP.GE.U32.AND P1, PT, R2, 0x7ffffeba, PT ;  /* 0x7ffffeba0200780c */ /* 0x000fe20003f26070 */
[----:B--2---:R-:W-:-:S03]  /*1b2e0*/  VIADD R2, R18, 0xffffff1b ;  /* 0xffffff1b12027836 */ /* 0x004fc60000000000 */
[----:B------:R-:W2:Y:S01]  /*1b2f0*/  LDC R14, c[0x0][0x230] ;  /* 0x00008c00ff0e7b82 */ /* 0x000ea20000000800 */
[----:B------:R-:W-:Y:S02]  /*1b300*/  ISETP.GE.U32.AND P2, PT, R8, 0x7ffffeb9, PT ;  /* 0x7ffffeb90800780c */ /* 0x000fe40003f46070 */
[----:B------:R-:W-:Y:S01]  /*1b310*/  ISETP.GE.U32.AND P5, PT, R2, 0x7ffffe9c, PT ;  /* 0x7ffffe9c0200780c */ /* 0x000fe20003fa6070 */
[----:B------:R-:W-:-:S04]  /*1b320*/  IMAD.WIDE R28, R4, 0x4, R48 ;  /* 0x00000004041c7825 */ /* 0x000fc800078e0230 */
[----:B------:R-:W2:Y:S01]  /*1b330*/  LDC R18, c[0x0][0x230] ;  /* 0x00008c00ff127b82 */ /* 0x000ea20000000800 */
[----:B---3--:R-:W-:Y:S02]  /*1b340*/  VIADD R2, R9, 0xffffff1a ;  /* 0xffffff1a09027836 */ /* 0x008fe40000000000 */
[----:B------:R-:W-:Y:S01]  /*1b350*/  IMAD.WIDE R26, R4, 0x4, R38 ;  /* 0x00000004041a7825 */ /* 0x000fe200078e0226 */
[----:B------:R-:W-:Y:S01]  /*1b360*/  IADD3 R8, R12, -0xe7, RZ ;  /* 0xffffff190c087810 */ /* 0x000fe20007ffe0ff */
[----:B------:R-:W-:Y:S03]  /*1b370*/  LDGSTS.E [R246+0x78008], desc[UR60][R28.64], !P1 ;  /* 0x780080001cf67fae */ /* 0x000fe6000c92187c */
[----:B------:R-:W3:Y:S01]  /*1b380*/  LDC R16, c[0x0][0x230] ;  /* 0x00008c00ff107b82 */ /* 0x000ee20000000800 */
[----:B-1----:R-:W-:Y:S01]  /*1b390*/  IMAD.WIDE R24, R4, 0x4, R40 ;  /* 0x0000000404187825 */ /* 0x002fe200078e0228 */
[----:B------:R-:W-:Y:S01]  /*1b3a0*/  ISETP.GE.U32.AND P1, PT, R2, 0x7ffffe9b, PT ;  /* 0x7ffffe9b0200780c */ /* 0x000fe20003f26070 */
[----:B------:R1:W-:Y:S01]  /*1b3b0*/  LDGSTS.E [R246+0x7800c], desc[UR60][R26.64], !P2 ;  /* 0x7800c0001af67fae */ /* 0x0003e2000d12187c */
[----:B------:R-:W-:Y:S01]  /*1b3c0*/  ISETP.GE.U32.AND P2, PT, R8, 0x7ffffe9a, PT ;  /* 0x7ffffe9a0800780c */ /* 0x000fe20003f46070 */
[----:B------:R-:W-:-:S02]  /*1b3d0*/  VIADD R2, R13, 0xffffff18 ;  /* 0xffffff180d027836 */ /* 0x000fc40000000000 */
[----:B------:R-:W-:Y:S01]  /*1b3e0*/  STL.64 [R1+0xac0], R28 ;  /* 0x000ac01c01007387 */ /* 0x000fe20000100a00 */
[----:B------:R-:W4:Y:S03]  /*1b3f0*/  LDC R9, c[0x0][0x230] ;  /* 0x00008c00ff097b82 */ /* 0x000f260000000800 */
[----:B------:R1:W-:Y:S05]  /*1b400*/  LDGSTS.E [R246+0x7c000], desc[UR60][R24.64], !P5 ;  /* 0x7c00000018f67fae */ /* 0x0003ea000e92187c */
[----:B------:R-:W3:Y:S01]  /*1b410*/  LDC R12, c[0x0][0x230] ;  /* 0x00008c00ff0c7b82 */ /* 0x000ee20000000800 */
[----:B------:R1:W-:Y:S01]  /*1b420*/  STL.64 [R1+0xac8], R26 ;  /* 0x000ac81a01007387 */ /* 0x0003e20000100a00 */
[----:B------:R-:W-:-:S03]  /*1b430*/  ISETP.GE.U32.AND P5, PT, R2, 0x7ffffe99, PT ;  /* 0x7ffffe990200780c */ /* 0x000fc60003fa6070 */
[----:B------:R1:W-:Y:S03]  /*1b440*/  STL.64 [R1+0xbc8], R24 ;  /* 0x000bc81801007387 */ /* 0x0003e60000100a00 */
[----:B------:R-:W4:Y:S01]  /*1b450*/  LDC R13, c[0x0][0x230] ;  /* 0x00008c00ff0d7b82 */ /* 0x000f220000000800 */
[----:B--2---:R-:W-:Y:S02]  /*1b460*/  VIADD R2, R14, 0xffffff73 ;  /* 0xffffff730e027836 */ /* 0x004fe40000000000 */
[----:B------:R-:W-:Y:S02]  /*1b470*/  VIADD R8, R17, 0xffffff74 ;  /* 0xffffff7411087836 */ /* 0x000fe40000000000 */
[----:B-1----:R-:W-:-:S03]  /*1b480*/  IMAD.WIDE R26, R4, 0x4, R46 ;  /* 0x00000004041a7825 */ /* 0x002fc600078e022e */
[----:B------:R-:W1:Y:S01]  /*1b490*/  LDC R14, c[0x0][0x230] ;  /* 0x00008c00ff0e7b82 */ /* 0x000e620000000800 */
[----:B------:R-:W-:-:S05]  /*1b4a0*/  IMAD.WIDE R24, R4, 0x4, R52 ;  /* 0x0000000404187825 */ /* 0x000fca00078e0234 */
[----:B------:R2:W-:Y:S02]  /*1b4b0*/  STL.64 [R1+0xbd8], R24 ;  /* 0x000bd81801007387 */ /* 0x0005e40000100a00 */
[----:B------:R-:W1:Y:S02]  /*1b4c0*/  LDC R17, c[0x0][0x230] ;  /* 0x00008c00ff117b82 */ /* 0x000e640000000800 */
[----:B------:R2:W-:Y:S01]  /*1b4d0*/  LDGSTS.E [R246+0x7c004], desc[UR60][R24.64], !P1 ;  /* 0x7c00400018f67fae */ /* 0x0005e2000c92187c */
[----:B------:R-:W-:-:S03]  /*1b4e0*/  ISETP.GE.U32.AND P1, PT, R8, 0x7ffffef5, PT ;  /* 0x7ffffef50800780c */ /* 0x000fc60003f26070 */
[----:B------:R2:W-:Y:S01]  /*1b4f0*/  LDGSTS.E [R246+0x7c008], desc[UR60][R26.64], !P2 ;  /* 0x7c0080001af67fae */ /* 0x0005e2000d12187c */
[----:B------:R-:W-:Y:S01]  /*1b500*/  ISETP.GE.U32.AND P2, PT, R2, 0x7ffffef4, PT ;  /* 0x7ffffef40200780c */ /* 0x000fe20003f46070 */
[----:B------:R-:W-:Y:S02]  /*1b510*/  VIADD R2, R18, 0xffffff57 ;  /* 0xffffff5712027836 */ /* 0x000fe40000000000 */
[----:B---3--:R-:W-:Y:S01]  /*1b520*/  VIADD R8, R16, 0xffffff72 ;  /* 0xffffff7210087836 */ /* 0x008fe20000000000 */
[----:B------:R3:W-:Y:S01]  /*1b530*/  STL.64 [R1+0xbe8], R26 ;  /* 0x000be81a01007387 */ /* 0x0007e20000100a00 */
[----:B------:R-:W1:Y:S01]  /*1b540*/  LDC R16, c[0x0][0x230] ;  /* 0x00008c00ff107b82 */ /* 0x000e620000000800 */
[----:B--2---:R-:W-:-:S05]  /*1b550*/  IMAD.WIDE R24, R4, 0x4, R44 ;  /* 0x0000000404187825 */ /* 0x004fca00078e022c */
[----:B------:R2:W-:Y:S04]  /*1b560*/  LDGSTS.E [R246+0x7c00c], desc[UR60][R24.64], !P5 ;  /* 0x7c00c00018f67fae */ /* 0x0005e8000e92187c */
[----:B------:R2:W-:Y:S01]  /*1b570*/  STL.64 [R1+0xbf0], R24 ;  /* 0x000bf01801007387 */ /* 0x0005e20000100a00 */
[----:B------:R-:W-:Y:S01]  /*1b580*/  ISETP.GE.U32.AND P5, PT, R8, 0x7ffffef3, PT ;  /* 0x7ffffef30800780c */ /* 0x000fe20003fa6070 */
[----:B------:R-:W-:Y:S02]  /*1b590*/  VIADD R8, R12, 0xffffff55 ;  /* 0xffffff550c087836 */ /* 0x000fe40000000000 */
[C---:B------:R-:W-:Y:S01]  /*1b5a0*/  IMAD.WIDE R18, R4.reuse, 0x4, R50 ;  /* 0x0000000404127825 */ /* 0x040fe200078e0232 */
[----:B------:R-:W1:Y:S03]  /*1b5b0*/  LDC R12, c[0x0][0x230] ;  /* 0x00008c00ff0c7b82 */ /* 0x000e660000000800 */
[----:B---3--:R-:W-:-:S04]  /*1b5c0*/  IMAD.WIDE R26, R4, 0x4, R72 ;  /* 0x00000004041a7825 */ /* 0x008fc800078e0248 */
[----:B------:R-:W-:-:S04]  /*1b5d0*/  IMAD.WIDE R238, R4, 0x4, R160 ;  /* 0x0000000404ee7825 */ /* 0x000fc800078e02a0 */
[----:B----4-:R-:W-:-:S04]  /*1b5e0*/  IMAD.WIDE R20, R4, 0x4, R20 ;  /* 0x0000000404147825 */ /* 0x010fc800078e0214 */
[----:B--2---:R-:W-:Y:S01]  /*1b5f0*/  IMAD.WIDE R24, R4, 0x4, R34 ;  /* 0x0000000404187825 */ /* 0x004fe200078e0222 */
[----:B------:R2:W-:Y:S01]  /*1b600*/  LDGSTS.E [R247+0x70000], desc[UR60][R20.64], !P4 ;  /* 0x7000000014f77fae */ /* 0x0005e2000e12187c */
[----:B------:R-:W-:Y:S02]  /*1b610*/  ISETP.GE.U32.AND P4, PT, R2, 0x7ffffed8, PT ;  /* 0x7ffffed80200780c */ /* 0x000fe40003f86070 */
[----:B------:R-:W-:Y:S01]  /*1b620*/  VIADD R2, R9, 0xffffff56 ;  /* 0xffffff5609027836 */ /* 0x000fe20000000000 */
[----:B------:R2:W-:Y:S01]  /*1b630*/  STL.64 [R1+0x8b0], R20 ;  /* 0x0008b01401007387 */ /* 0x0005e20000100a00 */
[----:B------:R-:W3:Y:S03]  /*1b640*/  LDC R9, c[0x0][0x230] ;  /* 0x00008c00ff097b82 */ /* 0x000ee60000000800 */
[----:B------:R-:W-:Y:S01]  /*1b650*/  LDGSTS.E [R247+0x70004], desc[UR60][R24.64], !P6 ;  /* 0x7000400018f77fae */ /* 0x000fe2000f12187c */
[----:B------:R-:W-:Y:S01]  /*1b660*/  ISETP.GE.U32.AND P6, PT, R2, 0x7ffffed7, PT ;  /* 0x7ffffed70200780c */ /* 0x000fe20003fc6070 */
[----:B------:R-:W-:-:S02]  /*1b670*/  VIADD R2, R15, 0xffffff54 ;  /* 0xffffff540f027836 */ /* 0x000fc40000000000 */
[----:B--2---:R-:W-:Y:S01]  /*1b680*/  IMAD.WIDE R20, R4, 0x4, R236 ;  /* 0x0000000404147825 */ /* 0x004fe200078e02ec */
[----:B------:R-:W-:Y:S01]  /*1b690*/  STL.64 [R1+0x8a8], R24 ;  /* 0x0008a81801007387 */ /* 0x000fe20000100a00 */
[----:B------:R-:W2:Y:S03]  /*1b6a0*/  LDC R15, c[0x0][0x230] ;  /* 0x00008c00ff0f7b82 */ /* 0x000ea60000000800 */
[----:B------:R4:W-:Y:S01]  /*1b6b0*/  LDGSTS.E [R247+0x70008], desc[UR60][R20.64], !P0 ;  /* 0x7000800014f77fae */ /* 0x0009e2000c12187c */
[----:B------:R-:W-:Y:S02]  /*1b6c0*/  ISETP.GE.U32.AND P0, PT, R8, 0x7ffffed6, PT ;  /* 0x7ffffed60800780c */ /* 0x000fe40003f06070 */
[----:B------:R-:W-:Y:S01]  /*1b6d0*/  IADD3 R8, R13, -0xc9, RZ ;  /* 0xffffff370d087810 */ /* 0x000fe20007ffe0ff */
[----:B------:R4:W-:Y:S01]  /*1b6e0*/  LDGSTS.E [R247+0x7000c], desc[UR60][R18.64], !P1 ;  /* 0x7000c00012f77fae */ /* 0x0009e2000c92187c */
[----:B------:R-:W2:Y:S01]  /*1b6f0*/  LDC R13, c[0x0][0x230] ;  /* 0x00008c00ff0d7b82 */ /* 0x000ea20000000800 */
[----:B------:R-:W-:-:S02]  /*1b700*/  ISETP.GE.U32.AND P1, PT, R2, 0x7ffffed5, PT ;  /* 0x7ffffed50200780c */ /* 0x000fc40003f26070 */
[----:B------:R4:W-:Y:S01]  /*1b710*/  STL.64 [R1+0x8b8], R20 ;  /* 0x0008b81401007387 */ /* 0x0009e20000100a00 */
[----:B-1----:R-:W-:-:S03]  /*1b720*/  VIADD R2, R14, 0xffffff36 ;  /* 0xffffff360e027836 */ /* 0x002fc60000000000 */
[----:B------:R1:W-:Y:S01]  /*1b730*/  STL.64 [R1+0x8c0], R18 ;  /* 0x0008c01201007387 */ /* 0x0003e20000100a00 */
[----:B------:R-:W2:Y:S01]  /*1b740*/  LDC R14, c[0x0][0x230] ;  /* 0x00008c00ff0e7b82 */ /* 0x000ea20000000800 */
[----:B----4-:R-:W-:-:S04]  /*1b750*/  IMAD.WIDE R20, R4, 0x4, R66 ;  /* 0x0000000404147825 */ /* 0x010fc800078e0242 */
[----:B-1----:R-:W-:Y:S01]  /*1b760*/  IMAD.WIDE R18, R4, 0x4, R56 ;  /* 0x0000000404127825 */ /* 0x002fe200078e0238 */
[----:B------:R1:W-:Y:S04]  /*1b770*/  STL.64 [R1+0x998], R20 ;  /* 0x0009981401007387 */ /* 0x0003e80000100a00 */
[----:B------:R1:W-:Y:S01]  /*1b780*/  LDGSTS.E [R247+0x74000], desc[UR60][R20.64], !P4 ;  /* 0x7400000014f77fae */ /* 0x0003e2000e12187c */
[----:B------:R-:W-:Y:S01]  /*1b790*/  ISETP.GE.U32.AND P4, PT, R8, 0x7ffffeb8, PT ;  /* 0x7ffffeb80800780c */ /* 0x000fe20003f86070 */
[----:B------:R-:W-:Y:S02]  /*1b7a0*/  VIADD R8, R16, 0xffffff35 ;  /* 0xffffff3510087836 */ /* 0x000fe40000000000 */
[----:B------:R4:W-:Y:S01]  /*1b7b0*/  STL.64 [R1+0x9a0], R18 ;  /* 0x0009a01201007387 */ /* 0x0009e20000100a00 */
[----:B------:R-:W2:Y:S03]  /*1b7c0*/  LDC R16, c[0x0][0x230] ;  /* 0x00008c00ff107b82 */ /* 0x000ea60000000800 */
[----:B------:R4:W-:Y:S01]  /*1b7d0*/  LDGSTS.E [R247+0x74004], desc[UR60][R18.64], !P6 ;  /* 0x7400400012f77fae */ /* 0x0009e2000f12187c */
[----:B------:R-:W-:Y:S01]  /*1b7e0*/  ISETP.GE.U32.AND P6, PT, R2, 0x7ffffeb7, PT ;  /* 0x7ffffeb70200780c */ /* 0x000fe20003fc6070 */
[----:B-1----:R-:W-:-:S04]  /*1b7f0*/  IMAD.WIDE R20, R4, 0x4, R68 ;  /* 0x0000000404147825 */ /* 0x002fc800078e0244 */
[----:B------:R-:W-:Y:S02]  /*1b800*/  VIADD R2, R17, 0xffffff34 ;  /* 0xffffff3411027836 */ /* 0x000fe40000000000 */
[----:B----4-:R-:W-:Y:S01]  /*1b810*/  IMAD.WIDE R18, R4, 0x4, R60 ;  /* 0x0000000404127825 */ /* 0x010fe200078e023c */
[----:B------:R-:W-:Y:S01]  /*1b820*/  STL.64 [R1+0x9a8], R20 ;  /* 0x0009a81401007387 */ /* 0x000fe20000100a00 */
[----:B------:R-:W1:Y:S03]  /*1b830*/  LDC R17, c[0x0][0x230] ;  /* 0x00008c00ff117b82 */ /* 0x000e660000000800 */
[----:B------:R-:W-:Y:S01]  /*1b840*/  LDGSTS.E [R247+0x74008], desc[UR60][R20.64], !P0 ;  /* 0x7400800014f77fae */ /* 0x000fe2000c12187c */
[----:B------:R-:W-:-:S03]  /*1b850*/  ISETP.GE.U32.AND P0, PT, R8, 0x7ffffeb6, PT ;  /* 0x7ffffeb60800780c */ /* 0x000fc60003f06070 */
[----:B------:R4:W-:Y:S04]  /*1b860*/  STL.64 [R1+0x9b0], R18 ;  /* 0x0009b01201007387 */ /* 0x0009e80000100a00 */
[----:B------:R4:W-:Y:S01]  /*1b870*/  LDGSTS.E [R247+0x7400c], desc[UR60][R18.64], !P1 ;  /* 0x7400c00012f77fae */ /* 0x0009e2000c92187c */
[----:B------:R-:W-:Y:S01]  /*1b880*/  ISETP.GE.U32.AND P1, PT, R2, 0x7ffffeb5, PT ;  /* 0x7ffffeb50200780c */ /* 0x000fe20003f26070 */
[----:B---3--:R-:W-:Y:S02]  /*1b890*/  VIADD R2, R9, 0xffffff17 ;  /* 0xffffff1709027836 */ /* 0x008fe40000000000 */
[----:B------:R-:W3:Y:S01]  /*1b8a0*/  LDC R9, c[0x0][0x230] ;  /* 0x00008c00ff097b82 */ /* 0x000ee20000000800 */
[----:B------:R-:W-:Y:S01]  /*1b8b0*/  IMAD.WIDE R24, R4, 0x4, R62 ;  /* 0x0000000404187825 */ /* 0x000fe200078e023e */
[----:B------:R-:W-:Y:S06]  /*1b8c0*/  LDGSTS.E [R247+0x78000], desc[UR60][R26.64], !P4 ;  /* 0x780000001af77fae */ /* 0x000fec000e12187c */
[----:B----4-:R-:W4:Y:S01]  /*1b8d0*/  LDC R18, c[0x0][0x230] ;  /* 0x00008c00ff127b82 */ /* 0x010f220000000800 */
[----:B------:R-:W-:Y:S01]  /*1b8e0*/  VIADD R8, R12, 0xffffff16 ;  /* 0xffffff160c087836 */ /* 0x000fe20000000000 */
[----:B------:R-:W-:Y:S01]  /*1b8f0*/  ISETP.GE.U32.AND P4, PT, R2, 0x7ffffe98, PT ;  /* 0x7ffffe980200780c */ /* 0x000fe20003f86070 */
[----:B------:R-:W-:Y:S01]  /*1b900*/  IMAD.WIDE R20, R4, 0x4, R64 ;  /* 0x0000000404147825 */ /* 0x000fe200078e0240 */
[----:B------:R-:W-:Y:S03]  /*1b910*/  STL.64 [R1+0xa90], R26 ;  /* 0x000a901a01007387 */ /* 0x000fe60000100a00 */
[----:B--2---:R-:W-:Y:S01]  /*1b920*/  VIADD R2, R13, 0xffffff15 ;  /* 0xffffff150d027836 */ /* 0x004fe20000000000 */
[----:B------:R2:W-:Y:S01]  /*1b930*/  LDGSTS.E [R247+0x78004], desc[UR60][R24.64], !P6 ;  /* 0x7800400018f77fae */ /* 0x0005e2000f12187c */
[----:B------:R-:W1:Y:S01]  /*1b940*/  LDC R13, c[0x0][0x230] ;  /* 0x00008c00ff0d7b82 */ /* 0x000e620000000800 */
[----:B------:R-:W-:-:S02]  /*1b950*/  ISETP.GE.U32.AND P6, PT, R8, 0x7ffffe97, PT ;  /* 0x7ffffe970800780c */ /* 0x000fc40003fc6070 */
[----:B------:R2:W-:Y:S01]  /*1b960*/  STL.64 [R1+0xa98], R24 ;  /* 0x000a981801007387 */ /* 0x0005e20000100a00 */
[----:B------:R-:W-:-:S03]  /*1b970*/  VIADD R8, R14, 0xffffff14 ;  /* 0xffffff140e087836 */ /* 0x000fc60000000000 */
[----:B------:R2:W-:Y:S01]  /*1b980*/  LDGSTS.E [R247+0x78008], desc[UR60][R20.64], !P0 ;  /* 0x7800800014f77fae */ /* 0x0005e2000c12187c */
[----:B------:R-:W1:Y:S01]  /*1b990*/  LDC R12, c[0x0][0x230] ;  /* 0x00008c00ff0c7b82 */ /* 0x000e620000000800 */
[----:B------:R-:W-:Y:S01]  /*1b9a0*/  ISETP.GE.U32.AND P0, PT, R2, 0x7ffffe96, PT ;  /* 0x7ffffe960200780c */ /* 0x000fe20003f06070 */
[----:B------:R-:W-:Y:S01]  /*1b9b0*/  VIADD R2, R15, 0xffffff71 ;  /* 0xffffff710f027836 */ /* 0x000fe20000000000 */
[----:B------:R2:W-:Y:S02]  /*1b9c0*/  STL.64 [R1+0xaa0], R20 ;  /* 0x000aa01401007387 */ /* 0x0005e40000100a00 */
[----:B--2---:R-:W-:-:S03]  /*1b9d0*/  IMAD.WIDE R24, R4, 0x4, R76 ;  /* 0x0000000404187825 */ /* 0x004fc600078e024c */
[----:B------:R-:W2:Y:S02]  /*1b9e0*/  LDC R15, c[0x0][0x230] ;  /* 0x00008c00ff0f7b82 */ /* 0x000ea40000000800 */
[----:B------:R3:W-:Y:S01]  /*1b9f0*/  LDGSTS.E [R247+0x7800c], desc[UR60][R24.64], !P1 ;  /* 0x7800c00018f77fae */ /* 0x0007e2000c92187c */
[----:B------:R-:W-:Y:S01]  /*1ba00*/  ISETP.GE.U32.AND P1, PT, R8, 0x7ffffe95, PT ;  /* 0x7ffffe950800780c */ /* 0x000fe20003f26070 */
[C---:B------:R-:W-:Y:S02]  /*1ba10*/  IMAD.WIDE R20, R4.reuse, 0x4, R70 ;  /* 0x0000000404147825 */ /* 0x040fe400078e0246 */
[----:B------:R3:W-:Y:S02]  /*1ba20*/  STL.64 [R1+0xaa8], R24 ;  /* 0x000aa81801007387 */ /* 0x0007e40000100a00 */
[----:B------:R-:W2:Y:S01]  /*1ba30*/  LDC R14, c[0x0][0x230] ;  /* 0x00008c00ff0e7b82 */ /* 0x000ea20000000800 */
[----:B------:R-:W-:Y:S01]  /*1ba40*/  IMAD.WIDE R26, R4, 0x4, R96 ;  /* 0x00000004041a7825 */ /* 0x000fe200078e0260 */
[----:B------:R3:W-:Y:S01]  /*1ba50*/  LDGSTS.E [R247+0x7c000], desc[UR60][R20.64], !P4 ;  /* 0x7c00000014f77fae */ /* 0x0007e2000e12187c */
[----:B------:R-:W-:-:S02]  /*1ba60*/  ISETP.GE.U32.AND P4, PT, R2, 0x7ffffef2, PT ;  /* 0x7ffffef20200780c */ /* 0x000fc40003f86070 */
[----:B----4-:R-:W-:Y:S01]  /*1ba70*/  VIADD R2, R18, 0xffffff6f ;  /* 0xffffff6f12027836 */ /* 0x010fe20000000000 */
[----:B------:R4:W-:Y:S01]  /*1ba80*/  STL.64 [R1+0xba0], R20 ;  /* 0x000ba01401007387 */ /* 0x0009e20000100a00 */
[----:B------:R-:W-:Y:S02]  /*1ba90*/  IADD3 R8, R16, -0x90, RZ ;  /* 0xffffff7010087810 */ /* 0x000fe40007ffe0ff */
[----:B------:R-:W2:Y:S01]  /*1baa0*/  LDC R16, c[0x0][0x230] ;  /* 0x00008c00ff107b82 */ /* 0x000ea20000000800 */
[----:B---3--:R-:W-:Y:S01]  /*1bab0*/  IMAD.WIDE R24, R4, 0x4, R74 ;  /* 0x0000000404187825 */ /* 0x008fe200078e024a */
[----:B------:R-:W-:Y:S04]  /*1bac0*/  LDGSTS.E [R247+0x7c004], desc[UR60][R26.64], !P6 ;  /* 0x7c0040001af77fae */ /* 0x000fe8000f12187c */
[----:B------:R-:W-:Y:S01]  /*1bad0*/  LDGSTS.E [R247+0x7c008], desc[UR60][R24.64], !P0 ;  /* 0x7c00800018f77fae */ /* 0x000fe2000c12187c */
[----:B------:R-:W-:Y:S01]  /*1bae0*/  ISETP.GE.U32.AND P0, PT, R2, 0x7ffffef0, PT ;  /* 0x7ffffef00200780c */ /* 0x000fe20003f06070 */
[----:B----4-:R-:W-:-:S02]  /*1baf0*/  IMAD.WIDE R20, R4, 0x4, R80 ;  /* 0x0000000404147825 */ /* 0x010fc400078e0250 */
[----:B------:R-:W-:Y:S02]  /*1bb00*/  STL.64 [R1+0xba8], R26 ;  /* 0x000ba81a01007387 */ /* 0x000fe40000100a00 */
[----:B------:R-:W-:Y:S02]  /*1bb10*/  VIADD R2, R9, 0xffffff6e ;  /* 0xffffff6e09027836 */ /* 0x000fe40000000000 */
[----:B------:R-:W-:Y:S01]  /*1bb20*/  STL.64 [R1+0xbb8], R24 ;  /* 0x000bb81801007387 */ /* 0x000fe20000100a00 */
[----:B------:R-:W-:Y:S01]  /*1bb30*/  ISETP.GE.U32.AND P6, PT, R8, 0x7ffffef1, PT ;  /* 0x7ffffef10800780c */ /* 0x000fe20003fc6070 */
[----:B-1----:R-:W-:Y:S01]  /*1bb40*/  VIADD R8, R13, 0xffffff53 ;  /* 0xffffff530d087836 */ /* 0x002fe20000000000 */
[----:B------:R-:W1:Y:S01]  /*1bb50*/  LDC R9, c[0x0][0x230] ;  /* 0x00008c00ff097b82 */ /* 0x000e620000000800 */
[----:B------:R3:W-:Y:S04]  /*1bb60*/  STL.64 [R1+0xbc0], R20 ;  /* 0x000bc01401007387 */ /* 0x0007e80000100a00 */
[----:B------:R3:W-:Y:S01]  /*1bb70*/  LDGSTS.E [R247+0x7c00c], desc[UR60][R20.64], !P1 ;  /* 0x7c00c00014f77fae */ /* 0x0007e2000c92187c */
[----:B------:R-:W-:Y:S01]  /*1bb80*/  ISETP.GE.U32.AND P1, PT, R2, 0x7ffffeef, PT ;  /* 0x7ffffeef0200780c */ /* 0x000fe20003f26070 */
[----:B------:R-:W-:Y:S01]  /*1bb90*/  VIADD R2, R12, 0xffffff52 ;  /* 0xffffff520c027836 */ /* 0x000fe20000000000 */
[----:B------:R-:W4:Y:S01]  /*1bba0*/  LDC R13, c[0x0][0x230] ;  /* 0x00008c00ff0d7b82 */ /* 0x000f220000000800 */
[----:B------:R-:W-:-:S07]  /*1bbb0*/  IMAD.WIDE R18, R4, 0x4, R234 ;  /* 0x0000000404127825 */ /* 0x000fce00078e02ea */
[----:B------:R-:W4:Y:S01]  /*1bbc0*/  LDC R12, c[0x0][0x230] ;  /* 0x00008c00ff0c7b82 */ /* 0x000f220000000800 */
[----:B---3--:R-:W-:-:S05]  /*1bbd0*/  IMAD.WIDE R20, R4, 0x4, R78 ;  /* 0x0000000404147825 */ /* 0x008fca00078e024e */
[----:B------:R3:W-:Y:S04]  /*1bbe0*/  STL.64 [R1+0x888], R20 ;  /* 0x0008881401007387 */ /* 0x0007e80000100a00 */
[----:B------:R3:W-:Y:S01]  /*1bbf0*/  LDGSTS.E [R248+0x70000], desc[UR60][R20.64], !P2 ;  /* 0x7000000014f87fae */ /* 0x0007e2000d12187c */
[----:B------:R-:W-:Y:S01]  /*1bc00*/  ISETP.GE.U32.AND P2, PT, R8, 0x7ffffed4, PT ;  /* 0x7ffffed40800780c */ /* 0x000fe20003f46070 */
[----:B--2---:R-:W-:Y:S02]  /*1bc10*/  VIADD R8, R15, 0xffffff51 ;  /* 0xffffff510f087836 */ /* 0x004fe40000000000 */
[----:B------:R2:W-:Y:S01]  /*1bc20*/  LDGSTS.E [R248+0x70004], desc[UR60][R18.64], !P5 ;  /* 0x7000400012f87fae */ /* 0x0005e2000e92187c */
[----:B------:R-:W-:Y:S01]  /*1bc30*/  ISETP.GE.U32.AND P5, PT, R2, 0x7ffffed3, PT ;  /* 0x7ffffed30200780c */ /* 0x000fe20003fa6070 */
[----:B------:R-:W-:Y:S01]  /*1bc40*/  VIADD R2, R17, 0xffffff50 ;  /* 0xffffff5011027836 */ /* 0x000fe20000000000 */
[----:B------:R-:W4:Y:S01]  /*1bc50*/  LDC R15, c[0x0][0x230] ;  /* 0x00008c00ff0f7b82 */ /* 0x000f220000000800 */
[----:B------:R2:W-:Y:S01]  /*1bc60*/  STL.64 [R1+0x890], R18 ;  /* 0x0008901201007387 */ /* 0x0005e20000100a00 */
[----:B---3--:R-:W-:-:S06]  /*1bc70*/  IMAD.WIDE R20, R4, 0x4, R90 ;  /* 0x0000000404147825 */ /* 0x008fcc00078e025a */
[----:B------:R-:W3:Y:S01]  /*1bc80*/  LDC R17, c[0x0][0x230] ;  /* 0x00008c00ff117b82 */ /* 0x000ee20000000800 */
[----:B------:R1:W-:Y:S01]  /*1bc90*/  LDGSTS.E [R248+0x70008], desc[UR60][R20.64], !P4 ;  /* 0x7000800014f87fae */ /* 0x0003e2000e12187c */
[----:B------:R-:W-:Y:S01]  /*1bca0*/  ISETP.GE.U32.AND P4, PT, R8, 0x7ffffed2, PT ;  /* 0x7ffffed20800780c */ /* 0x000fe20003f86070 */
[----:B--2---:R-:W-:Y:S02]  /*1bcb0*/  IMAD.WIDE R18, R4, 0x4, R82 ;  /* 0x0000000404127825 */ /* 0x004fe400078e0252 */
[----:B------:R1:W-:Y:S02]  /*1bcc0*/  STL.64 [R1+0x898], R20 ;  /* 0x0008981401007387 */ /* 0x0003e40000100a00 */
[----:B------:R-:W-:Y:S02]  /*1bcd0*/  VIADD R8, R14, 0xffffff33 ;  /* 0xffffff330e087836 */ /* 0x000fe40000000000 */
[----:B------:R2:W-:Y:S01]  /*1bce0*/  LDGSTS.E [R248+0x7000c], desc[UR60][R18.64], !P6 ;  /* 0x7000c00012f87fae */ /* 0x0005e2000f12187c */
[----:B------:R-:W3:Y:S01]  /*1bcf0*/  LDC R14, c[0x0][0x230] ;  /* 0x00008c00ff0e7b82 */ /* 0x000ee20000000800 */
[----:B------:R-:W-:Y:S01]  /*1bd00*/  ISETP.GE.U32.AND P6, PT, R2, 0x7ffffed1, PT ;  /* 0x7ffffed10200780c */ /* 0x000fe20003fc6070 */
[----:B------:R-:W-:Y:S01]  /*1bd10*/  VIADD R2, R16, 0xffffff32 ;  /* 0xffffff3210027836 */ /* 0x000fe20000000000 */
[----:B------:R2:W-:Y:S01]  /*1bd20*/  STL.64 [R1+0x8a0], R18 ;  /* 0x0008a01201007387 */ /* 0x0005e20000100a00 */
[----:B-1----:R-:W-:-:S04]  /*1bd30*/  IMAD.WIDE R20, R4, 0x4, R92 ;  /* 0x0000000404147825 */ /* 0x002fc800078e025c */
[----:B------:R-:W1:Y:S01]  /*1bd40*/  LDC R16, c[0x0][0x230] ;  /* 0x00008c00ff107b82 */ /* 0x000e620000000800 */
[----:B------:R4:W-:Y:S01]  /*1bd50*/  LDGSTS.E [R248+0x74000], desc[UR60][R20.64], !P2 ;  /* 0x7400000014f87fae */ /* 0x0009e2000d12187c */
[----:B--2---:R-:W-:Y:S01]  /*1bd60*/  IMAD.WIDE R18, R4, 0x4, R84 ;  /* 0x0000000404127825 */ /* 0x004fe200078e0254 */
[----:B------:R-:W-:-:S03]  /*1bd70*/  ISETP.GE.U32.AND P2, PT, R8, 0x7ffffeb4, PT ;  /* 0x7ffffeb40800780c */ /* 0x000fc60003f46070 */
[----:B------:R-:W-:Y:S01]  /*1bd80*/  IMAD.WIDE R24, R4, 0x4, R120 ;  /* 0x0000000404187825 */ /* 0x000fe200078e0278 */
[----:B------:R2:W-:Y:S01]  /*1bd90*/  LDGSTS.E [R248+0x74004], desc[UR60][R18.64], !P5 ;  /* 0x7400400012f87fae */ /* 0x0005e2000e92187c */
[----:B------:R-:W-:Y:S02]  /*1bda0*/  ISETP.GE.U32.AND P5, PT, R2, 0x7ffffeb3, PT ;  /* 0x7ffffeb30200780c */ /* 0x000fe40003fa6070 */
[----:B------:R-:W-:Y:S01]  /*1bdb0*/  IADD3 R2, R9, -0xcf, RZ ;  /* 0xffffff3109027810 */ /* 0x000fe20007ffe0ff */
[----:B------:R2:W-:Y:S01]  /*1bdc0*/  STL.64 [R1+0x978], R20 ;  /* 0x0009781401007387 */ /* 0x0005e20000100a00 */
[----:B----4-:R-:W-:Y:S01]  /*1bdd0*/  VIADD R8, R12, 0xffffff30 ;  /* 0xffffff300c087836 */ /* 0x010fe20000000000 */
[----:B------:R-:W4:Y:S02]  /*1bde0*/  LDC R9, c[0x0][0x230] ;  /* 0x00008c00ff097b82 */ /* 0x000f240000000800 */
[----:B------:R-:W-:Y:S01]  /*1bdf0*/  LDGSTS.E [R248+0x74008], desc[UR60][R24.64], !P4 ;  /* 0x7400800018f87fae */ /* 0x000fe2000e12187c */
[----:B------:R-:W-:Y:S01]  /*1be00*/  ISETP.GE.U32.AND P4, PT, R2, 0x7ffffeb2, PT ;  /* 0x7ffffeb20200780c */ /* 0x000fe20003f86070 */
[----:B------:R-:W-:-:S02]  /*1be10*/  VIADD R2, R13, 0xffffff13 ;  /* 0xffffff130d027836 */ /* 0x000fc40000000000 */
[----:B------:R3:W-:Y:S02]  /*1be20*/  STL.64 [R1+0x980], R18 ;  /* 0x0009801201007387 */ /* 0x0007e40000100a00 */
[----:B------:R-:W4:Y:S01]  /*1be30*/  LDC R12, c[0x0][0x230] ;  /* 0x00008c00ff0c7b82 */ /* 0x000f220000000800 */
[C---:B--2---:R-:W-:Y:S01]  /*1be40*/  IMAD.WIDE R20, R4.reuse, 0x4, R86 ;  /* 0x0000000404147825 */ /* 0x044fe200078e0256 */
[----:B------:R-:W-:Y:S04]  /*1be50*/  STL.64 [R1+0x988], R24 ;  /* 0x0009881801007387 */ /* 0x000fe80000100a00 */
[----:B------:R2:W-:Y:S02]  /*1be60*/  LDGSTS.E [R248+0x7400c], desc[UR60][R20.64], !P6 ;  /* 0x7400c00014f87fae */ /* 0x0005e4000f12187c */
[----:B------:R-:W4:Y:S01]  /*1be70*/  LDC R13, c[0x0][0x230] ;  /* 0x00008c00ff0d7b82 */ /* 0x000f220000000800 */
[----:B---3--:R-:W-:Y:S01]  /*1be80*/  IMAD.WIDE R18, R4, 0x4, R88 ;  /* 0x0000000404127825 */ /* 0x008fe200078e0258 */
[----:B------:R-:W-:Y:S01]  /*1be90*/  ISETP.GE.U32.AND P6, PT, R8, 0x7ffffeb1, PT ;  /* 0x7ffffeb10800780c */ /* 0x000fe20003fc6070 */
[----:B------:R2:W-:Y:S02]  /*1bea0*/  STL.64 [R1+0x990], R20 ;  /* 0x0009901401007387 */ /* 0x0005e40000100a00 */
[----:B------:R-:W-:-:S02]  /*1beb0*/  VIADD R8, R15, 0xffffff6d ;  /* 0xffffff6d0f087836 */ /* 0x000fc40000000000 */
[----:B------:R3:W-:Y:S01]  /*1bec0*/  LDGSTS.E [R248+0x78000], desc[UR60][R18.64], !P2 ;  /* 0x7800000012f87fae */ /* 0x0007e2000d12187c */
[----:B------:R-:W-:Y:S01]  /*1bed0*/  ISETP.GE.U32.AND P2, PT, R2, 0x7ffffe94, PT ;  /* 0x7ffffe940200780c */ /* 0x000fe20003f46070 */
[----:B------:R-:W-:Y:S01]  /*1bee0*/  VIADD R2, R14, 0xffffff12 ;  /* 0xffffff120e027836 */ /* 0x000fe20000000000 */
[----:B------:R-:W4:Y:S01]  /*1bef0*/  LDC R15, c[0x0][0x230] ;  /* 0x00008c00ff0f7b82 */ /* 0x000f220000000800 */
[----:B------:R3:W-:Y:S01]  /*1bf00*/  STL.64 [R1+0xa70], R18 ;  /* 0x000a701201007387 */ /* 0x0007e20000100a00 */
[----:B--2---:R-:W-:-:S06]  /*1bf10*/  IMAD.WIDE R20, R4, 0x4, R102 ;  /* 0x0000000404147825 */ /* 0x004fcc00078e0266 */
[----:B------:R-:W2:Y:S01]  /*1bf20*/  LDC R14, c[0x0][0x230] ;  /* 0x00008c00ff0e7b82 */ /* 0x000ea20000000800 */
[----:B---3--:R-:W-:Y:S01]  /*1bf30*/  IMAD.WIDE R18, R4, 0x4, R94 ;  /* 0x0000000404127825 */ /* 0x008fe200078e025e */
[----:B------:R3:W-:Y:S04]  /*1bf40*/  STL.64 [R1+0xa78], R20 ;  /* 0x000a781401007387 */ /* 0x0007e80000100a00 */
[----:B------:R3:W-:Y:S01]  /*1bf50*/  LDGSTS.E [R248+0x78004], desc[UR60][R20.64], !P5 ;  /* 0x7800400014f87fae */ /* 0x0007e2000e92187c */
[----:B------:R-:W-:Y:S01]  /*1bf60*/  ISETP.GE.U32.AND P5, PT, R8, 0x7ffffeee, PT ;  /* 0x7ffffeee0800780c */ /* 0x000fe20003fa6070 */
[----:B-1----:R-:W-:Y:S02]  /*1bf70*/  VIADD R8, R16, 0xffffff11 ;  /* 0xffffff1110087836 */ /* 0x002fe40000000000 */
[----:B------:R1:W-:Y:S01]  /*1bf80*/  LDGSTS.E [R248+0x78008], desc[UR60][R18.64], !P4 ;  /* 0x7800800012f87fae */ /* 0x0003e2000e12187c */
[----:B------:R-:W-:Y:S01]  /*1bf90*/  ISETP.GE.U32.AND P4, PT, R2, 0x7ffffe93, PT ;  /* 0x7ffffe930200780c */ /* 0x000fe20003f86070 */
[----:B------:R-:W-:Y:S01]  /*1bfa0*/  VIADD R2, R17, 0xffffff10 ;  /* 0xffffff1011027836 */ /* 0x000fe20000000000 */
[----:B------:R-:W2:Y:S01]  /*1bfb0*/  LDC R16, c[0x0][0x230] ;  /* 0x00008c00ff107b82 */ /* 0x000ea20000000800 */
[----:B------:R1:W-:Y:S01]  /*1bfc0*/  STL.64 [R1+0xa80], R18 ;  /* 0x000a801201007387 */ /* 0x0003e20000100a00 */
[----:B---3--:R-:W-:-:S06]  /*1bfd0*/  IMAD.WIDE R20, R4, 0x4, R104 ;  /* 0x0000000404147825 */ /* 0x008fcc00078e0268 */
[----:B------:R-:W3:Y:S01]  /*1bfe0*/  LDC R17, c[0x0][0x230] ;  /* 0x00008c00ff117b82 */ /* 0x000ee20000000800 */
[----:B------:R4:W-:Y:S01]  /*1bff0*/  LDGSTS.E [R248+0x7800c], desc[UR60][R20.64], !P6 ;  /* 0x7800c00014f87fae */ /* 0x0009e2000f12187c */
[----:B-1----:R-:W-:Y:S01]  /*1c000*/  IMAD.WIDE R18, R4, 0x4, R98 ;  /* 0x0000000404127825 */ /* 0x002fe200078e0262 */
[----:B------:R-:W-:-:S04]  /*1c010*/  ISETP.GE.U32.AND P6, PT, R8, 0x7ffffe92, PT ;  /* 0x7ffffe920800780c */ /* 0x000fc80003fc6070 */
[----:B------:R1:W-:Y:S01]  /*1c020*/  LDGSTS.E [R248+0x7c000], desc[UR60][R18.64], !P2 ;  /* 0x7c00000012f87fae */ /* 0x0003e2000d12187c */
[----:B------:R-:W-:Y:S01]  /*1c030*/  ISETP.GE.U32.AND P2, PT, R2, 0x7ffffe91, PT ;  /* 0x7ffffe910200780c */ /* 0x000fe20003f46070 */
[----:B------:R-:W-:-:S04]  /*1c040*/  IMAD.WIDE R24, R4, 0x4, R134 ;  /* 0x0000000404187825 */ /* 0x000fc800078e0286 */
[----:B----4-:R-:W-:Y:S01]  /*1c050*/  VIADD R2, R9, 0xffffff6c ;  /* 0xffffff6c09027836 */ /* 0x010fe20000000000 */
[----:B------:R4:W-:Y:S01]  /*1c060*/  STL.64 [R1+0xa88], R20 ;  /* 0x000a881401007387 */ /* 0x0009e20000100a00 */
[----:B------:R-:W-:Y:S01]  /*1c070*/  VIADD R8, R12, 0xffffff6b ;  /* 0xffffff6b0c087836 */ /* 0x000fe20000000000 */
[----:B------:R-:W3:Y:S02]  /*1c080*/  LDC R9, c[0x0][0x230] ;  /* 0x00008c00ff097b82 */ /* 0x000ee40000000800 */
[----:B------:R-:W-:Y:S01]  /*1c090*/  LDGSTS.E [R248+0x7c004], desc[UR60][R24.64], !P4 ;  /* 0x7c00400018f87fae */ /* 0x000fe2000e12187c */
[----:B------:R-:W-:-:S05]  /*1c0a0*/  ISETP.GE.U32.AND P4, PT, R2, 0x7ffffeed, PT ;  /* 0x7ffffeed0200780c */ /* 0x000fca0003f86070 */
[----:B------:R-:W3:Y:S01]  /*1c0b0*/  LDC R12, c[0x0][0x230] ;  /* 0x00008c00ff0c7b82 */ /* 0x000ee20000000800 */
[----:B------:R1:W-:Y:S01]  /*1c0c0*/  STL.64 [R1+0xb78], R18 ;  /* 0x000b781201007387 */ /* 0x0003e20000100a00 */
[C---:B----4-:R-:W-:Y:S01]  /*1c0d0*/  IMAD.WIDE R20, R4.reuse, 0x4, R232 ;  /* 0x0000000404147825 */ /* 0x050fe200078e02e8 */
[----:B------:R-:W-:Y:S02]  /*1c0e0*/  IADD3 R2, R13, -0x96, RZ ;  /* 0xffffff6a0d027810 */ /* 0x000fe40007ffe0ff */
[----:B------:R-:W-:Y:S03]  /*1c0f0*/  STL.64 [R1+0xb80], R24 ;  /* 0x000b801801007387 */ /* 0x000fe60000100a00 */
[----:B------:R-:W4:Y:S01]  /*1c100*/  LDC R13, c[0x0][0x230] ;  /* 0x00008c00ff0d7b82 */ /* 0x000f220000000800 */
[----:B------:R2:W-:Y:S01]  /*1c110*/  STL.64 [R1+0xb88], R20 ;  /* 0x000b881401007387 */ /* 0x0005e20000100a00 */
[----:B-1----:R-:W-:-:S03]  /*1c120*/  IMAD.WIDE R18, R4, 0x4, R100 ;  /* 0x0000000404127825 */ /* 0x002fc600078e0264 */
[----:B------:R2:W-:Y:S01]  /*1c130*/  LDGSTS.E [R248+0x7c008], desc[UR60][R20.64], !P6 ;  /* 0x7c00800014f87fae */ /* 0x0005e2000f12187c */
[----:B------:R-:W-:Y:S01]  /*1c140*/  ISETP.GE.U32.AND P6, PT, R8, 0x7ffffeec, PT ;  /* 0x7ffffeec0800780c */ /* 0x000fe20003fc6070 */
[----:B------:R-:W-:Y:S02]  /*1c150*/  VIADD R8, R15, 0xffffff4f ;  /* 0xffffff4f0f087836 */ /* 0x000fe40000000000 */
[----:B------:R1:W-:Y:S01]  /*1c160*/  STL.64 [R1+0xb90], R18 ;  /* 0x000b901201007387 */ /* 0x0003e20000100a00 */
[----:B------:R-:W4:Y:S03]  /*1c170*/  LDC R15, c[0x0][0x230] ;  /* 0x00008c00ff0f7b82 */ /* 0x000f260000000800 */
[----:B------:R1:W-:Y:S01]  /*1c180*/  LDGSTS.E [R248+0x7c00c], desc[UR60][R18.64], !P2 ;  /* 0x7c00c00012f87fae */ /* 0x0003e2000d12187c */
[----:B------:R-:W-:Y:S01]  /*1c190*/  ISETP.GE.U32.AND P2, PT, R2, 0x7ffffeeb, PT ;  /* 0x7ffffeeb0200780c */ /* 0x000fe20003f46070 */
[----:B--2---:R-:W-:-:S04]  /*1c1a0*/  IMAD.WIDE R20, R4, 0x4, R114 ;  /* 0x0000000404147825 */ /* 0x004fc800078e0272 */
[----:B------:R-:W-:Y:S01]  /*1c1b0*/  VIADD R2, R14, 0xffffff4e ;  /* 0xffffff4e0e027836 */ /* 0x000fe20000000000 */
[----:B------:R2:W-:Y:S01]  /*1c1c0*/  STL.64 [R1+0x868], R20 ;  /* 0x0008681401007387 */ /* 0x0005e20000100a00 */
[----:B------:R-:W4:Y:S01]  /*1c1d0*/  LDC R14, c[0x0][0x230] ;  /* 0x00008c00ff0e7b82 */ /* 0x000f220000000800 */
[----:B-1----:R-:W-:Y:S02]  /*1c1e0*/  IMAD.WIDE R18, R4, 0x4, R106 ;  /* 0x0000000404127825 */ /* 0x002fe400078e026a */
        /* <DEDUP_REMOVED lines=8> */
[----:B---3--:R-:W-:Y:S01]  /*1c270*/  VIADD R2, R17, 0xffffff4c ;  /* 0xffffff4c11027836 */ /* 0x008fe20000000000 */
[----:B------:R2:W-:Y:S01]  /*1c280*/  LDGSTS.E [R249+0x70008], desc[UR60][R20.64], !P5 ;  /* 0x7000800014f97fae */ /* 0x0005e2000e92187c */
[----:B------:R-:W3:Y:S01]  /*1c290*/  LDC R17, c[0x0][0x230] ;  /* 0x00008c00ff117b82 */ /* 0x000ee20000000800 */
[----:B-1----:R-:W-:Y:S01]  /*1c2a0*/  IMAD.WIDE R18, R4, 0x4, R108 ;  /* 0x0000000404127825 */ /* 0x002fe200078e026c */
[----:B------:R-:W-:-:S03]  /*1c2b0*/  ISETP.GE.U32.AND P5, PT, R8, 0x7ffffece, PT ;  /* 0x7ffffece0800780c */ /* 0x000fc60003fa6070 */
[----:B------:R-:W-:Y:S01]  /*1c2c0*/  IMAD.WIDE R24, R4, 0x4, R148 ;  /* 0x0000000404187825 */ /* 0x000fe200078e0294 */
[----:B------:R1:W-:Y:S01]  /*1c2d0*/  LDGSTS.E [R249+0x7000c], desc[UR60][R18.64], !P4 ;  /* 0x7000c00012f97fae */ /* 0x0003e2000e12187c */
[----:B------:R-:W-:Y:S02]  /*1c2e0*/  ISETP.GE.U32.AND P4, PT, R2, 0x7ffffecd, PT ;  /* 0x7ffffecd0200780c */ /* 0x000fe40003f86070 */
[----:B------:R-:W-:Y:S01]  /*1c2f0*/  VIADD R2, R9, 0xffffff2f ;  /* 0xffffff2f09027836 */ /* 0x000fe20000000000 */
[----:B------:R2:W-:Y:S01]  /*1c300*/  STL.64 [R1+0x878], R20 ;  /* 0x0008781401007387 */ /* 0x0005e20000100a00 */
[----:B------:R-:W-:Y:S01]  /*1c310*/  VIADD R8, R12, 0xffffff2e ;  /* 0xffffff2e0c087836 */ /* 0x000fe20000000000 */
[----:B------:R-:W3:Y:S02]  /*1c320*/  LDC R9, c[0x0][0x230] ;  /* 0x00008c00ff097b82 */ /* 0x000ee40000000800 */
[----:B------:R1:W-:Y:S04]  /*1c330*/  STL.64 [R1+0x880], R18 ;  /* 0x0008801201007387 */ /* 0x0003e80000100a00 */
[----:B------:R-:W-:Y:S02]  /*1c340*/  LDGSTS.E [R249+0x74000], desc[UR60][R24.64], !P0 ;  /* 0x7400000018f97fae */ /* 0x000fe4000c12187c */
[----:B------:R-:W3:Y:S01]  /*1c350*/  LDC R12, c[0x0][0x230] ;  /* 0x00008c00ff0c7b82 */ /* 0x000ee20000000800 */
[----:B------:R-:W-:Y:S01]  /*1c360*/  ISETP.GE.U32.AND P0, PT, R2, 0x7ffffeb0, PT ;  /* 0x7ffffeb00200780c */ /* 0x000fe20003f06070 */
[----:B--2---:R-:W-:-:S04]  /*1c370*/  IMAD.WIDE R20, R4, 0x4, R110 ;  /* 0x0000000404147825 */ /* 0x004fc800078e026e */
[----:B-1----:R-:W-:Y:S01]  /*1c380*/  IMAD.WIDE R18, R4, 0x4, R112 ;  /* 0x0000000404127825 */ /* 0x002fe200078e0270 */
[----:B------:R-:W-:Y:S03]  /*1c390*/  STL.64 [R1+0x958], R24 ;  /* 0x0009581801007387 */ /* 0x000fe60000100a00 */
[----:B----4-:R-:W-:Y:S01]  /*1c3a0*/  VIADD R2, R13, 0xffffff2d ;  /* 0xffffff2d0d027836 */ /* 0x010fe20000000000 */
[----:B------:R1:W-:Y:S01]  /*1c3b0*/  LDGSTS.E [R249+0x74004], desc[UR60][R20.64], !P1 ;  /* 0x7400400014f97fae */ /* 0x0003e2000c92187c */
[----:B------:R-:W2:Y:S01]  /*1c3c0*/  LDC R13, c[0x0][0x230] ;  /* 0x00008c00ff0d7b82 */ /* 0x000ea20000000800 */
[----:B------:R-:W-:Y:S02]  /*1c3d0*/  ISETP.GE.U32.AND P1, PT, R8, 0x7ffffeaf, PT ;  /* 0x7ffffeaf0800780c */ /* 0x000fe40003f26070 */
[----:B------:R1:W-:Y:S01]  /*1c3e0*/  STL.64 [R1+0x960], R20 ;  /* 0x0009601401007387 */ /* 0x0003e20000100a00 */
[----:B------:R-:W-:-:S03]  /*1c3f0*/  VIADD R8, R15, 0xffffff2c ;  /* 0xffffff2c0f087836 */ /* 0x000fc60000000000 */
[----:B------:R4:W-:Y:S01]  /*1c400*/  LDGSTS.E [R249+0x74008], desc[UR60][R18.64], !P5 ;  /* 0x7400800012f97fae */ /* 0x0009e2000e92187c */
[----:B------:R-:W-:Y:S01]  /*1c410*/  ISETP.GE.U32.AND P5, PT, R2, 0x7ffffeae, PT ;  /* 0x7ffffeae0200780c */ /* 0x000fe20003fa6070 */
[----:B------:R-:W2:Y:S02]  /*1c420*/  LDC R15, c[0x0][0x230] ;  /* 0x00008c00ff0f7b82 */ /* 0x000ea40000000800 */
[----:B------:R4:W-:Y:S01]  /*1c430*/  STL.64 [R1+0x968], R18 ;  /* 0x0009681201007387 */ /* 0x0009e20000100a00 */
[----:B-1----:R-:W-:Y:S01]  /*1c440*/  IMAD.WIDE R20, R4, 0x4, R124 ;  /* 0x0000000404147825 */ /* 0x002fe200078e027c */
[----:B------:R-:W-:-:S04]  /*1c450*/  IADD3 R2, R14, -0xf1, RZ ;  /* 0xffffff0f0e027810 */ /* 0x000fc80007ffe0ff */
[----:B------:R-:W1:Y:S01]  /*1c460*/  LDC R14, c[0x0][0x230] ;  /* 0x00008c00ff0e7b82 */ /* 0x000e620000000800 */
[----:B------:R3:W-:Y:S01]  /*1c470*/  LDGSTS.E [R249+0x7400c], desc[UR60][R20.64], !P4 ;  /* 0x7400c00014f97fae */ /* 0x0007e2000e12187c */
[----:B----4-:R-:W-:-:S03]  /*1c480*/  IMAD.WIDE R18, R4, 0x4, R118 ;  /* 0x0000000404127825 */ /* 0x010fc600078e0276 */
[----:B------:R4:W-:Y:S01]  /*1c490*/  STL.64 [R1+0x970], R20 ;  /* 0x0009701401007387 */ /* 0x0009e20000100a00 */
[----:B------:R-:W-:Y:S01]  /*1c4a0*/  ISETP.GE.U32.AND P4, PT, R8, 0x7ffffead, PT ;  /* 0x7ffffead0800780c */ /* 0x000fe20003f86070 */
[----:B------:R-:W-:Y:S02]  /*1c4b0*/  VIADD R8, R16, 0xffffff0e ;  /* 0xffffff0e10087836 */ /* 0x000fe40000000000 */
[----:B------:R4:W-:Y:S01]  /*1c4c0*/  STL.64 [R1+0xa50], R18 ;  /* 0x000a501201007387 */ /* 0x0009e20000100a00 */
[----:B------:R-:W1:Y:S03]  /*1c4d0*/  LDC R16, c[0x0][0x230] ;  /* 0x00008c00ff107b82 */ /* 0x000e660000000800 */
[----:B------:R4:W-:Y:S01]  /*1c4e0*/  LDGSTS.E [R249+0x78000], desc[UR60][R18.64], !P0 ;  /* 0x7800000012f97fae */ /* 0x0009e2000c12187c */
[----:B------:R-:W-:Y:S01]  /*1c4f0*/  ISETP.GE.U32.AND P0, PT, R2, 0x7ffffe90, PT ;  /* 0x7ffffe900200780c */ /* 0x000fe20003f06070 */
[----:B---3--:R-:W-:-:S02]  /*1c500*/  VIADD R2, R17, 0xffffff0d ;  /* 0xffffff0d11027836 */ /* 0x008fc40000000000 */
[C---:B----4-:R-:W-:Y:S01]  /*1c510*/  IMAD.WIDE R20, R4.reuse, 0x4, R132 ;  /* 0x0000000404147825 */ /* 0x050fe200078e0284 */
[----:B------:R-:W3:Y:S04]  /*1c520*/  LDC R17, c[0x0][0x230] ;  /* 0x00008c00ff117b82 */ /* 0x000ee80000000800 */
[----:B------:R4:W-:Y:S01]  /*1c530*/  LDGSTS.E [R249+0x78004], desc[UR60][R20.64], !P1 ;  /* 0x7800400014f97fae */ /* 0x0009e2000c92187c */
[----:B------:R-:W-:Y:S01]  /*1c540*/  IMAD.WIDE R18, R4, 0x4, R122 ;  /* 0x0000000404127825 */ /* 0x000fe200078e027a */
        /* <DEDUP_REMOVED lines=8> */
[----:B------:R-:W-:Y:S02]  /*1c5d0*/  LDGSTS.E [R249+0x7800c], desc[UR60][R24.64], !P4 ;  /* 0x7800c00018f97fae */ /* 0x000fe4000e12187c */
[----:B------:R-:W-:Y:S01]  /*1c5e0*/  ISETP.GE.U32.AND P4, PT, R2, 0x7ffffe8d, PT ;  /* 0x7ffffe8d0200780c */ /* 0x000fe20003f86070 */
[----:B--2---:R-:W-:Y:S01]  /*1c5f0*/  VIADD R2, R13, 0xffffff68 ;  /* 0xffffff680d027836 */ /* 0x004fe20000000000 */
[----:B------:R2:W-:Y:S02]  /*1c600*/  STL.64 [R1+0xa60], R18 ;  /* 0x000a601201007387 */ /* 0x0005e40000100a00 */
[----:B------:R-:W3:Y:S01]  /*1c610*/  LDC R12, c[0x0][0x230] ;  /* 0x00008c00ff0c7b82 */ /* 0x000ee20000000800 */
[C---:B----4-:R-:W-:Y:S01]  /*1c620*/  IMAD.WIDE R20, R4.reuse, 0x4, R130 ;  /* 0x0000000404147825 */ /* 0x050fe200078e0282 */
[----:B------:R-:W-:Y:S06]  /*1c630*/  STL.64 [R1+0xa68], R24 ;  /* 0x000a681801007387 */ /* 0x000fec0000100a00 */
[----:B------:R-:W4:Y:S01]  /*1c640*/  LDC R13, c[0x0][0x230] ;  /* 0x00008c00ff0d7b82 */ /* 0x000f220000000800 */
[----:B--2---:R-:W-:Y:S01]  /*1c650*/  IMAD.WIDE R18, R4, 0x4, R128 ;  /* 0x0000000404127825 */ /* 0x004fe200078e0280 */
[----:B------:R2:W-:Y:S04]  /*1c660*/  STL.64 [R1+0xb58], R20 ;  /* 0x000b581401007387 */ /* 0x0005e80000100a00 */
[----:B------:R2:W-:Y:S01]  /*1c670*/  LDGSTS.E [R249+0x7c000], desc[UR60][R20.64], !P0 ;  /* 0x7c00000014f97fae */ /* 0x0005e2000c12187c */
[----:B------:R-:W-:Y:S01]  /*1c680*/  ISETP.GE.U32.AND P0, PT, R8, 0x7ffffeea, PT ;  /* 0x7ffffeea0800780c */ /* 0x000fe20003f06070 */
[----:B------:R-:W-:-:S02]  /*1c690*/  VIADD R8, R15, 0xffffff67 ;  /* 0xffffff670f087836 */ /* 0x000fc40000000000 */
[----:B------:R1:W-:Y:S01]  /*1c6a0*/  STL.64 [R1+0xb60], R18 ;  /* 0x000b601201007387 */ /* 0x0003e20000100a00 */
[----:B------:R-:W4:Y:S03]  /*1c6b0*/  LDC R15, c[0x0][0x230] ;  /* 0x00008c00ff0f7b82 */ /* 0x000f260000000800 */
[----:B------:R1:W-:Y:S01]  /*1c6c0*/  LDGSTS.E [R249+0x7c004], desc[UR60][R18.64], !P1 ;  /* 0x7c00400012f97fae */ /* 0x0003e2000c92187c */
[----:B------:R-:W-:Y:S01]  /*1c6d0*/  ISETP.GE.U32.AND P1, PT, R2, 0x7ffffee9, PT ;  /* 0x7ffffee90200780c */ /* 0x000fe20003f26070 */
[----:B--2---:R-:W-:-:S04]  /*1c6e0*/  IMAD.WIDE R20, R4, 0x4, R142 ;  /* 0x0000000404147825 */ /* 0x004fc800078e028e */
[----:B-1----:R-:W-:Y:S01]  /*1c6f0*/  VIADD R2, R14, 0xffffff66 ;  /* 0xffffff660e027836 */ /* 0x002fe20000000000 */
[----:B------:R-:W-:Y:S01]  /*1c700*/  LDGSTS.E [R249+0x7c008], desc[UR60][R20.64], !P5 ;  /* 0x7c00800014f97fae */ /* 0x000fe2000e92187c */
[----:B------:R-:W1:Y:S01]  /*1c710*/  LDC R14, c[0x0][0x230] ;  /* 0x00008c00ff0e7b82 */ /* 0x000e620000000800 */
[----:B------:R-:W-:Y:S01]  /*1c720*/  IMAD.WIDE R18, R4, 0x4, R138 ;  /* 0x0000000404127825 */ /* 0x000fe200078e028a */
[----:B------:R-:W-:-:S03]  /*1c730*/  ISETP.GE.U32.AND P5, PT, R8, 0x7ffffee8, PT ;  /* 0x7ffffee80800780c */ /* 0x000fc60003fa6070 */
[----:B------:R-:W-:Y:S01]  /*1c740*/  IMAD.WIDE R234, R4, 0x4, R144 ;  /* 0x0000000404ea7825 */ /* 0x000fe200078e0290 */
[----:B------:R2:W-:Y:S01]  /*1c750*/  LDGSTS.E [R249+0x7c00c], desc[UR60][R18.64], !P4 ;  /* 0x7c00c00012f97fae */ /* 0x0005e2000e12187c */
[----:B------:R-:W-:Y:S02]  /*1c760*/  ISETP.GE.U32.AND P4, PT, R2, 0x7ffffee7, PT ;  /* 0x7ffffee70200780c */ /* 0x000fe40003f86070 */
[----:B------:R-:W-:Y:S02]  /*1c770*/  VIADD R8, R16, 0xffffff4b ;  /* 0xffffff4b10087836 */ /* 0x000fe40000000000 */
[----:B------:R-:W-:Y:S01]  /*1c780*/  IMAD.WIDE R236, R4, 0x4, R136 ;  /* 0x0000000404ec7825 */ /* 0x000fe200078e0288 */
[----:B---3--:R-:W-:Y:S01]  /*1c790*/  IADD3 R2, R17, -0xb6, RZ ;  /* 0xffffff4a11027810 */ /* 0x008fe20007ffe0ff */
[----:B------:R-:W-:Y:S01]  /*1c7a0*/  LDGSTS.E [R250+0x70000], desc[UR60][R234.64], !P6 ;  /* 0x70000000eafa7fae */ /* 0x000fe2000f12187c */
[----:B------:R-:W3:Y:S01]  /*1c7b0*/  LDC R17, c[0x0][0x230] ;  /* 0x00008c00ff117b82 */ /* 0x000ee20000000800 */
[----:B------:R-:W-:-:S02]  /*1c7c0*/  ISETP.GE.U32.AND P6, PT, R8, 0x7ffffecc, PT ;  /* 0x7ffffecc0800780c */ /* 0x000fc40003fc6070 */
[----:B------:R-:W-:Y:S01]  /*1c7d0*/  LDGSTS.E [R250+0x70004], desc[UR60][R236.64], !P2 ;  /* 0x70004000ecfa7fae */ /* 0x000fe2000d12187c */
[----:B------:R-:W-:Y:S01]  /*1c7e0*/  ISETP.GE.U32.AND P2, PT, R2, 0x7ffffecb, PT ;  /* 0x7ffffecb0200780c */ /* 0x000fe20003f46070 */
[----:B------:R-:W-:Y:S02]  /*1c7f0*/  VIADD R2, R9, 0xffffff49 ;  /* 0xffffff4909027836 */ /* 0x000fe40000000000 */
[----:B------:R-:W-:Y:S01]  /*1c800*/  IMAD.WIDE R246, R4, 0x4, R230 ;  /* 0x0000000404f67825 */ /* 0x000fe200078e02e6 */
[----:B------:R-:W3:Y:S01]  /*1c810*/  LDC R16, c[0x0][0x230] ;  /* 0x00008c00ff107b82 */ /* 0x000ee20000000800 */
[----:B------:R-:W-:Y:S01]  /*1c820*/  LDGSTS.E [R250+0x70008], desc[UR60][R238.64], !P0 ;  /* 0x70008000eefa7fae */ /* 0x000fe2000c12187c */
[----:B------:R-:W-:Y:S01]  /*1c830*/  ISETP.GE.U32.AND P0, PT, R2, 0x7ffffeca, PT ;  /* 0x7ffffeca0200780c */ /* 0x000fe20003f06070 */
[----:B------:R-:W-:Y:S02]  /*1c840*/  VIADD R8, R12, 0xffffff48 ;  /* 0xffffff480c087836 */ /* 0x000fe40000000000 */
[----:B--2---:R-:W-:Y:S01]  /*1c850*/  IMAD.WIDE R248, R4, 0x4, R140 ;  /* 0x0000000404f87825 */ /* 0x004fe200078e028c */
[----:B------:R-:W-:Y:S02]  /*1c860*/  LDGSTS.E [R250+0x7000c], desc[UR60][R246.64], !P1 ;  /* 0x7000c000f6fa7fae */ /* 0x000fe4000c92187c */
[----:B------:R-:W2:Y:S01]  /*1c870*/  LDC R9, c[0x0][0x230] ;  /* 0x00008c00ff097b82 */ /* 0x000ea20000000800 */
[----:B----4-:R-:W-:Y:S01]  /*1c880*/  VIADD R2, R13, 0xffffff2b ;  /* 0xffffff2b0d027836 */ /* 0x010fe20000000000 */
[----:B------:R4:W-:Y:S01]  /*1c890*/  STL.64 [R1+0xb68], R20 ;  /* 0x000b681401007387 */ /* 0x0009e20000100a00 */
[----:B------:R-:W-:Y:S01]  /*1c8a0*/  ISETP.GE.U32.AND P1, PT, R8, 0x7ffffec9, PT ;  /* 0x7ffffec90800780c */ /* 0x000fe20003f26070 */
[----:B------:R-:W-:-:S02]  /*1c8b0*/  VIADD R8, R15, 0xffffff2a ;  /* 0xffffff2a0f087836 */ /* 0x000fc40000000000 */
[----:B------:R-:W-:Y:S02]  /*1c8c0*/  LDGSTS.E [R250+0x74000], desc[UR60][R248.64], !P6 ;  /* 0x74000000f8fa7fae */ /* 0x000fe4000f12187c */
[----:B------:R-:W2:Y:S01]  /*1c8d0*/  LDC R13, c[0x0][0x230] ;  /* 0x00008c00ff0d7b82 */ /* 0x000ea20000000800 */
[----:B------:R-:W-:Y:S01]  /*1c8e0*/  ISETP.GE.U32.AND P6, PT, R2, 0x7ffffeac, PT ;  /* 0x7ffffeac0200780c */ /* 0x000fe20003fc6070 */
[----:B------:R4:W-:Y:S01]  /*1c8f0*/  STL.64 [R1+0xb70], R18 ;  /* 0x000b701201007387 */ /* 0x0009e20000100a00 */
[----:B-1----:R-:W-:Y:S02]  /*1c900*/  VIADD R2, R14, 0xffffff29 ;  /* 0xffffff290e027836 */ /* 0x002fe40000000000 */
[----:B----4-:R-:W-:-:S03]  /*1c910*/  IMAD.WIDE R20, R4, 0x4, R156 ;  /* 0x0000000404147825 */ /* 0x010fc600078e029c */
[----:B------:R-:W1:Y:S02]  /*1c920*/  LDC R12, c[0x0][0x230] ;  /* 0x00008c00ff0c7b82 */ /* 0x000e640000000800 */
[----:B------:R4:W-:Y:S01]  /*1c930*/  LDGSTS.E [R250+0x74004], desc[UR60][R20.64], !P2 ;  /* 0x7400400014fa7fae */ /* 0x0009e2000d12187c */
[----:B------:R-:W-:-:S03]  /*1c940*/  IMAD.WIDE R18, R4, 0x4, R146 ;  /* 0x0000000404127825 */ /* 0x000fc600078e0292 */
[----:B------:R4:W-:Y:S01]  /*1c950*/  STL.64 [R1+0x940], R20 ;  /* 0x0009401401007387 */ /* 0x0009e20000100a00 */
[----:B------:R-:W-:Y:S01]  /*1c960*/  ISETP.GE.U32.AND P2, PT, R8, 0x7ffffeab, PT ;  /* 0x7ffffeab0800780c */ /* 0x000fe20003f46070 */
[----:B------:R-:W1:Y:S02]  /*1c970*/  LDC R14, c[0x0][0x230] ;  /* 0x00008c00ff0e7b82 */ /* 0x000e640000000800 */
[----:B------:R4:W-:Y:S04]  /*1c980*/  STL.64 [R1+0x948], R18 ;  /* 0x0009481201007387 */ /* 0x0009e80000100a00 */
[----:B------:R2:W-:Y:S01]  /*1c990*/  LDGSTS.E [R250+0x74008], desc[UR60][R18.64], !P0 ;  /* 0x7400800012fa7fae */ /* 0x0005e2000c12187c */
[----:B------:R-:W-:Y:S01]  /*1c9a0*/  ISETP.GE.U32.AND P0, PT, R2, 0x7ffffeaa, PT ;  /* 0x7ffffeaa0200780c */ /* 0x000fe20003f06070 */
[----:B---3--:R-:W-:Y:S01]  /*1c9b0*/  VIADD R2, R17, 0xffffff0b ;  /* 0xffffff0b11027836 */ /* 0x008fe20000000000 */
[----:B------:R-:W3:Y:S01]  /*1c9c0*/  LDC R15, c[0x0][0x230] ;  /* 0x00008c00ff0f7b82 */ /* 0x000ee20000000800 */
[----:B----4-:R-:W-:-:S04]  /*1c9d0*/  IMAD.WIDE R20, R4, 0x4, R166 ;  /* 0x0000000404147825 */ /* 0x010fc800078e02a6 */
[----:B------:R-:W-:Y:S01]  /*1c9e0*/  VIADD R8, R16, 0xffffff28 ;  /* 0xffffff2810087836 */ /* 0x000fe20000000000 */
[----:B------:R-:W-:Y:S01]  /*1c9f0*/  LDGSTS.E [R250+0x7400c], desc[UR60][R20.64], !P1 ;  /* 0x7400c00014fa7fae */ /* 0x000fe2000c92187c */
[C---:B------:R-:W-:Y:S01]  /*1ca00*/  IMAD.WIDE R26, R4.reuse, 0x4, R224 ;  /* 0x00000004041a7825 */ /* 0x040fe200078e02e0 */
[----:B------:R-:W4:Y:S03]  /*1ca10*/  LDC R17, c[0x0][0x230] ;  /* 0x00008c00ff117b82 */ /* 0x000f260000000800 */
[----:B--2---:R-:W-:Y:S01]  /*1ca20*/  IMAD.WIDE R18, R4, 0x4, R150 ;  /* 0x0000000404127825 */ /* 0x004fe200078e0296 */
[----:B------:R-:W-:Y:S04]  /*1ca30*/  STL.64 [R1+0x950], R20 ;  /* 0x0009501401007387 */ /* 0x000fe80000100a00 */
[----:B------:R2:W-:Y:S01]  /*1ca40*/  LDGSTS.E [R250+0x78000], desc[UR60][R18.64], !P6 ;  /* 0x7800000012fa7fae */ /* 0x0005e2000f12187c */
[----:B------:R-:W-:Y:S01]  /*1ca50*/  ISETP.GE.U32.AND P6, PT, R2, 0x7ffffe8c, PT ;  /* 0x7ffffe8c0200780c */ /* 0x000fe20003fc6070 */
[----:B------:R-:W-:Y:S01]  /*1ca60*/  VIADD R2, R9, 0xffffff0a ;  /* 0xffffff0a09027836 */ /* 0x000fe20000000000 */
[----:B------:R-:W4:Y:S01]  /*1ca70*/  LDC R16, c[0x0][0x230] ;  /* 0x00008c00ff107b82 */ /* 0x000f220000000800 */
[----:B------:R2:W-:Y:S01]  /*1ca80*/  STL.64 [R1+0xa30], R18 ;  /* 0x000a301201007387 */ /* 0x0005e20000100a00 */
[----:B------:R-:W-:-:S03]  /*1ca90*/  ISETP.GE.U32.AND P1, PT, R8, 0x7ffffea9, PT ;  /* 0x7ffffea90800780c */ /* 0x000fc60003f26070 */
[----:B------:R-:W-:Y:S01]  /*1caa0*/  LDGSTS.E [R250+0x78004], desc[UR60][R26.64], !P2 ;  /* 0x780040001afa7fae */ /* 0x000fe2000d12187c */
[----:B------:R-:W-:Y:S01]  /*1cab0*/  ISETP.GE.U32.AND P2, PT, R2, 0x7ffffe8b, PT ;  /* 0x7ffffe8b0200780c */ /* 0x000fe20003f46070 */
[----:B------:R-:W-:Y:S01]  /*1cac0*/  VIADD R2, R13, 0xffffff08 ;  /* 0xffffff080d027836 */ /* 0x000fe20000000000 */
[----:B------:R-:W4:Y:S08]  /*1cad0*/  LDC R9, c[0x0][0x230] ;  /* 0x00008c00ff097b82 */ /* 0x000f300000000800 */
[----:B--2---:R-:W2:Y:S01]  /*1cae0*/  LDC R18, c[0x0][0x230] ;  /* 0x00008c00ff127b82 */ /* 0x004ea20000000800 */
[----:B------:R-:W-:Y:S01]  /*1caf0*/  IMAD.WIDE R24, R4, 0x4, R152 ;  /* 0x0000000404187825 */ /* 0x000fe200078e0298 */
[----:B-1----:R-:W-:-:S03]  /*1cb00*/  IADD3 R8, R12, -0xf7, RZ ;  /* 0xffffff090c087810 */ /* 0x002fc60007ffe0ff */
[----:B------:R-:W-:Y:S01]  /*1cb10*/  IMAD.WIDE R20, R4, 0x4, R154 ;  /* 0x0000000404147825 */ /* 0x000fe200078e029a */
[----:B------:R1:W-:Y:S02]  /*1cb20*/  LDGSTS.E [R250+0x78008], desc[UR60][R24.64], !P0 ;  /* 0x7800800018fa7fae */ /* 0x0003e4000c12187c */
[----:B------:R-:W4:Y:S01]  /*1cb30*/  LDC R13, c[0x0][0x230] ;  /* 0x00008c00ff0d7b82 */ /* 0x000f220000000800 */
[----:B------:R-:W-:Y:S01]  /*1cb40*/  ISETP.GE.U32.AND P0, PT, R8, 0x7ffffe8a, PT ;  /* 0x7ffffe8a0800780c */ /* 0x000fe20003f06070 */
[----:B------:R-:W-:Y:S04]  /*1cb50*/  STL.64 [R1+0xa38], R26 ;  /* 0x000a381a01007387 */ /* 0x000fe80000100a00 */
[----:B------:R1:W-:Y:S02]  /*1cb60*/  LDGSTS.E [R250+0x7800c], desc[UR60][R20.64], !P1 ;  /* 0x7800c00014fa7fae */ /* 0x0003e4000c92187c */
[----:B------:R-:W4:Y:S01]  /*1cb70*/  LDC R12, c[0x0][0x230] ;  /* 0x00008c00ff0c7b82 */ /* 0x000f220000000800 */
[----:B------:R-:W-:Y:S01]  /*1cb80*/  ISETP.GE.U32.AND P1, PT, R2, 0x7ffffe89, PT ;  /* 0x7ffffe890200780c */ /* 0x000fe20003f26070 */
[----:B------:R1:W-:Y:S01]  /*1cb90*/  STL.64 [R1+0xa40], R24 ;  /* 0x000a401801007387 */ /* 0x0003e20000100a00 */
[----:B------:R-:W-:-:S03]  /*1cba0*/  VIADD R2, R14, 0xffffff64 ;  /* 0xffffff640e027836 */ /* 0x000fc60000000000 */
[----:B------:R1:W-:Y:S01]  /*1cbb0*/  STL.64 [R1+0xa48], R20 ;  /* 0x000a481401007387 */ /* 0x0003e20000100a00 */
[----:B---3--:R-:W-:Y:S01]  /*1cbc0*/  VIADD R8, R15, 0xffffff65 ;  /* 0xffffff650f087836 */ /* 0x008fe20000000000 */
[----:B------:R-:W3:Y:S01]  /*1cbd0*/  LDC R14, c[0x0][0x230] ;  /* 0x00008c00ff0e7b82 */ /* 0x000ee20000000800 */
[----:B-1----:R-:W-:-:S07]  /*1cbe0*/  IMAD.WIDE R24, R4, 0x4, R176 ;  /* 0x0000000404187825 */ /* 0x002fce00078e02b0 */
[----:B------:R-:W1:Y:S01]  /*1cbf0*/  LDC R15, c[0x0][0x230] ;  /* 0x00008c00ff0f7b82 */ /* 0x000e620000000800 */
[----:B------:R-:W-:Y:S01]  /*1cc00*/  IMAD.WIDE R20, R4, 0x4, R228 ;  /* 0x0000000404147825 */ /* 0x000fe200078e02e4 */
[----:B------:R2:W-:Y:S04]  /*1cc10*/  STL.64 [R1+0xb30], R24 ;  /* 0x000b301801007387 */ /* 0x0005e80000100a00 */
[----:B------:R2:W-:Y:S04]  /*1cc20*/  LDGSTS.E [R250+0x7c000], desc[UR60][R24.64], !P6 ;  /* 0x7c00000018fa7fae */ /* 0x0005e8000f12187c */
[----:B------:R4:W-:Y:S04]  /*1cc30*/  STL.64 [R1+0xb38], R20 ;  /* 0x000b381401007387 */ /* 0x0009e80000100a00 */
[----:B------:R4:W-:Y:S01]  /*1cc40*/  LDGSTS.E [R250+0x7c004], desc[UR60][R20.64], !P2 ;  /* 0x7c00400014fa7fae */ /* 0x0009e2000d12187c */
[----:B------:R-:W-:Y:S01]  /*1cc50*/  ISETP.GE.U32.AND P2, PT, R2, 0x7ffffee5, PT ;  /* 0x7ffffee50200780c */ /* 0x000fe20003f46070 */
[----:B--2---:R-:W-:-:S02]  /*1cc60*/  VIADD R2, R18, 0xffffff46 ;  /* 0xffffff4612027836 */ /* 0x004fc40000000000 */
[----:B------:R-:W-:Y:S01]  /*1cc70*/  IMAD.WIDE R24, R4, 0x4, R170 ;  /* 0x0000000404187825 */ /* 0x000fe200078e02aa */
[----:B------:R-:W-:Y:S01]  /*1cc80*/  ISETP.GE.U32.AND P6, PT, R8, 0x7ffffee6, PT ;  /* 0x7ffffee60800780c */ /* 0x000fe20003fc6070 */
[----:B------:R-:W2:Y:S02]  /*1cc90*/  LDC R18, c[0x0][0x230] ;  /* 0x00008c00ff127b82 */ /* 0x000ea40000000800 */
[C---:B------:R-:W-:Y:S01]  /*1cca0*/  IMAD.WIDE R194, R4.reuse, 0x4, R194 ;  /* 0x0000000404c27825 */ /* 0x040fe200078e02c2 */
[----:B------:R-:W-:Y:S03]  /*1ccb0*/  LDGSTS.E [R250+0x7c008], desc[UR60][R24.64], !P0 ;  /* 0x7c00800018fa7fae */ /* 0x000fe6000c12187c */
[----:B----4-:R-:W-:-:S04]  /*1ccc0*/  IMAD.WIDE R20, R4, 0x4, R158 ;  /* 0x0000000404147825 */ /* 0x010fc800078e029e */
[----:B------:R-:W-:Y:S01]  /*1ccd0*/  IMAD.WIDE R228, R4, 0x4, R168 ;  /* 0x0000000404e47825 */ /* 0x000fe200078e02a8 */
[----:B------:R4:W-:Y:S01]  /*1cce0*/  LDGSTS.E [R250+0x7c00c], desc[UR60][R20.64], !P1 ;  /* 0x7c00c00014fa7fae */ /* 0x0009e2000c92187c */
[----:B------:R-:W-:Y:S02]  /*1ccf0*/  ISETP.GE.U32.AND P1, PT, R2, 0x7ffffec7, PT ;  /* 0x7ffffec70200780c */ /* 0x000fe40003f26070 */
[----:B------:R-:W-:Y:S01]  /*1cd00*/  VIADD R8, R17, 0xffffff47 ;  /* 0xffffff4711087836 */ /* 0x000fe20000000000 */
[----:B------:R-:W-:Y:S01]  /*1cd10*/  LDGSTS.E [R251+0x70000], desc[UR60][R194.64], !P5 ;  /* 0x70000000c2fb7fae */ /* 0x000fe2000e92187c */
[----:B------:R-:W-:Y:S01]  /*1cd20*/  VIADD R2, R13, 0xffffff44 ;  /* 0xffffff440d027836 */ /* 0x000fe20000000000 */
[----:B------:R-:W3:Y:S02]  /*1cd30*/  LDC R17, c[0x0][0x230] ;  /* 0x00008c00ff117b82 */ /* 0x000ee40000000800 */
[----:B------:R-:W-:Y:S02]  /*1cd40*/  LDGSTS.E [R251+0x70004], desc[UR60][R228.64], !P4 ;  /* 0x70004000e4fb7fae */ /* 0x000fe4000e12187c */
[----:B------:R-:W-:Y:S01]  /*1cd50*/  ISETP.GE.U32.AND P4, PT, R2, 0x7ffffec5, PT ;  /* 0x7ffffec50200780c */ /* 0x000fe20003f86070 */
[----:B------:R-:W-:-:S03]  /*1cd60*/  VIADD R2, R12, 0xffffff27 ;  /* 0xffffff270c027836 */ /* 0x000fc60000000000 */
[----:B------:R-:W2:Y:S01]  /*1cd70*/  LDC R12, c[0x0][0x230] ;  /* 0x00008c00ff0c7b82 */ /* 0x000ea20000000800 */
[----:B------:R-:W-:Y:S01]  /*1cd80*/  ISETP.GE.U32.AND P0, PT, R8, 0x7ffffec8, PT ;  /* 0x7ffffec80800780c */ /* 0x000fe20003f06070 */
[----:B------:R-:W-:Y:S02]  /*1cd90*/  VIADD R8, R9, 0xffffff45 ;  /* 0xffffff4509087836 */ /* 0x000fe40000000000 */
[----:B------:R-:W-:Y:S01]  /*1cda0*/  IMAD.WIDE R230, R4, 0x4, R164 ;  /* 0x0000000404e67825 */ /* 0x000fe200078e02a4 */
[----:B------:R-:W-:Y:S02]  /*1cdb0*/  STL.64 [R1+0xb40], R24 ;  /* 0x000b401801007387 */ /* 0x000fe40000100a00 */
[----:B------:R-:W-:Y:S01]  /*1cdc0*/  ISETP.GE.U32.AND P5, PT, R8, 0x7ffffec6, PT ;  /* 0x7ffffec60800780c */ /* 0x000fe20003fa6070 */
[----:B------:R-:W-:Y:S01]  /*1cdd0*/  IMAD.WIDE R232, R4, 0x4, R180 ;  /* 0x0000000404e87825 */ /* 0x000fe200078e02b4 */
[----:B------:R4:W-:Y:S01]  /*1cde0*/  STL.64 [R1+0xb48], R20 ;  /* 0x000b481401007387 */ /* 0x0009e20000100a00 */
[----:B------:R-:W-:Y:S01]  /*1cdf0*/  IADD3 R8, R16, -0xda, RZ ;  /* 0xffffff2610087810 */ /* 0x000fe20007ffe0ff */
[----:B------:R-:W2:Y:S02]  /*1ce00*/  LDC R13, c[0x0][0x230] ;  /* 0x00008c00ff0d7b82 */ /* 0x000ea40000000800 */
[----:B------:R-:W-:Y:S01]  /*1ce10*/  LDGSTS.E [R251+0x70008], desc[UR60][R230.64], !P6 ;  /* 0x70008000e6fb7fae */ /* 0x000fe2000f12187c */
[----:B------:R-:W-:Y:S01]  /*1ce20*/  ISETP.GE.U32.AND P6, PT, R2, 0x7ffffea8, PT ;  /* 0x7ffffea80200780c */ /* 0x000fe20003fc6070 */
[----:B-1----:R-:W-:-:S02]  /*1ce30*/  VIADD R2, R15, 0xffffff25 ;  /* 0xffffff250f027836 */ /* 0x002fc40000000000 */
[----:B------:R-:W-:Y:S01]  /*1ce40*/  LDGSTS.E [R251+0x7000c], desc[UR60][R232.64], !P2 ;  /* 0x7000c000e8fb7fae */ /* 0x000fe2000d12187c */
[C---:B------:R-:W-:Y:S01]  /*1ce50*/  IMAD.WIDE R32, R4.reuse, 0x4, R220 ;  /* 0x0000000404207825 */ /* 0x040fe200078e02dc */
[----:B------:R-:W1:Y:S03]  /*1ce60*/  LDC R9, c[0x0][0x230] ;  /* 0x00008c00ff097b82 */ /* 0x000e660000000800 */
[----:B----4-:R-:W-:Y:S01]  /*1ce70*/  IMAD.WIDE R20, R4, 0x4, R172 ;  /* 0x0000000404147825 */ /* 0x010fe200078e02ac */
[----:B------:R-:W-:-:S03]  /*1ce80*/  ISETP.GE.U32.AND P2, PT, R8, 0x7ffffea7, PT ;  /* 0x7ffffea70800780c */ /* 0x000fc60003f46070 */
[----:B------:R-:W-:Y:S01]  /*1ce90*/  IMAD.WIDE R24, R4, 0x4, R198 ;  /* 0x0000000404187825 */ /* 0x000fe200078e02c6 */
[----:B------:R4:W-:Y:S01]  /*1cea0*/  STL.64 [R1+0x920], R20 ;  /* 0x0009201401007387 */ /* 0x0009e20000100a00 */
[----:B------:R-:W1:Y:S02]  /*1ceb0*/  LDC R16, c[0x0][0x230] ;  /* 0x00008c00ff107b82 */ /* 0x000e640000000800 */
[----:B---3--:R-:W-:Y:S01]  /*1cec0*/  VIADD R8, R17, 0xffffff24 ;  /* 0xffffff2411087836 */ /* 0x008fe20000000000 */
[----:B------:R4:W-:Y:S01]  /*1ced0*/  LDGSTS.E [R251+0x74000], desc[UR60][R20.64], !P0 ;  /* 0x7400000014fb7fae */ /* 0x0009e2000c12187c */
[----:B------:R-:W-:Y:S01]  /*1cee0*/  ISETP.GE.U32.AND P0, PT, R2, 0x7ffffea6, PT ;  /* 0x7ffffea60200780c */ /* 0x000fe20003f06070 */
[----:B--2---:R-:W-:Y:S02]  /*1cef0*/  VIADD R2, R18, 0xffffff07 ;  /* 0xffffff0712027836 */ /* 0x004fe40000000000 */
[----:B------:R-:W-:Y:S01]  /*1cf00*/  STL.64 [R1+0x928], R24 ;  /* 0x0009281801007387 */ /* 0x000fe20000100a00 */
[C---:B------:R-:W-:Y:S01]  /*1cf10*/  IMAD.WIDE R18, R4.reuse, 0x4, R174 ;  /* 0x0000000404127825 */ /* 0x040fe200078e02ae */
[----:B------:R-:W2:Y:S02]  /*1cf20*/  LDC R15, c[0x0][0x230] ;  /* 0x00008c00ff0f7b82 */ /* 0x000ea40000000800 */
[----:B------:R-:W-:Y:S01]  /*1cf30*/  LDGSTS.E [R251+0x74004], desc[UR60][R24.64], !P1 ;  /* 0x7400400018fb7fae */ /* 0x000fe2000c92187c */
[----:B----4-:R-:W-:Y:S01]  /*1cf40*/  IMAD.WIDE R20, R4, 0x4, R178 ;  /* 0x0000000404147825 */ /* 0x010fe200078e02b2 */
[----:B------:R-:W-:-:S04]  /*1cf50*/  ISETP.GE.U32.AND P1, PT, R8, 0x7ffffea5, PT ;  /* 0x7ffffea50800780c */ /* 0x000fc80003f26070 */
[----:B------:R-:W3:Y:S01]  /*1cf60*/  LDC R17, c[0x0][0x230] ;  /* 0x00008c00ff117b82 */ /* 0x000ee20000000800 */
[----:B------:R-:W-:Y:S01]  /*1cf70*/  VIADD R8, R12, 0xffffff06 ;  /* 0xffffff060c087836 */ /* 0x000fe20000000000 */
[----:B------:R4:W-:Y:S04]  /*1cf80*/  STL.64 [R1+0x930], R20 ;  /* 0x0009301401007387 */ /* 0x0009e80000100a00 */
[----:B------:R4:W-:Y:S01]  /*1cf90*/  LDGSTS.E [R251+0x74008], desc[UR60][R20.64], !P5 ;  /* 0x7400800014fb7fae */ /* 0x0009e2000e92187c */
[----:B------:R-:W-:Y:S01]  /*1cfa0*/  ISETP.GE.U32.AND P5, PT, R2, 0x7ffffe88, PT ;  /* 0x7ffffe880200780c */ /* 0x000fe20003fa6070 */
[----:B------:R-:W-:Y:S01]  /*1cfb0*/  VIADD R2, R14, 0xffffff05 ;  /* 0xffffff050e027836 */ /* 0x000fe20000000000 */
[----:B------:R-:W3:Y:S01]  /*1cfc0*/  LDC R12, c[0x0][0x230] ;  /* 0x00008c00ff0c7b82 */ /* 0x000ee20000000800 */
[----:B------:R1:W-:Y:S01]  /*1cfd0*/  LDGSTS.E [R251+0x7400c], desc[UR60][R18.64], !P4 ;  /* 0x7400c00012fb7fae */ /* 0x0003e2000e12187c */
[----:B------:R-:W-:-:S03]  /*1cfe0*/  ISETP.GE.U32.AND P4, PT, R8, 0x7ffffe87, PT ;  /* 0x7ffffe870800780c */ /* 0x000fc60003f86070 */
[----:B------:R1:W-:Y:S01]  /*1cff0*/  STL.64 [R1+0x938], R18 ;  /* 0x0009381201007387 */ /* 0x0003e20000100a00 */
[C---:B------:R-:W-:Y:S02]  /*1d000*/  IMAD.WIDE R30, R4.reuse, 0x4, R184 ;  /* 0x00000004041e7825 */ /* 0x040fe400078e02b8 */
[----:B------:R-:W3:Y:S02]  /*1d010*/  LDC R14, c[0x0][0x230] ;  /* 0x00008c00ff0e7b82 */ /* 0x000ee40000000800 */
[----:B----4-:R-:W-:-:S05]  /*1d020*/  IMAD.WIDE R20, R4, 0x4, R182 ;  /* 0x0000000404147825 */ /* 0x010fca00078e02b6 */
[----:B------:R4:W-:Y:S01]  /*1d030*/  LDGSTS.E [R251+0x78000], desc[UR60][R20.64], !P6 ;  /* 0x7800000014fb7fae */ /* 0x0009e2000f12187c */
[----:B------:R-:W-:Y:S01]  /*1d040*/  ISETP.GE.U32.AND P6, PT, R2, 0x7ffffe86, PT ;  /* 0x7ffffe860200780c */ /* 0x000fe20003fc6070 */
[C---:B-1----:R-:W-:Y:S02]  /*1d050*/  IMAD.WIDE R18, R4.reuse, 0x4, R226 ;  /* 0x0000000404127825 */ /* 0x042fe400078e02e2 */
[----:B------:R4:W-:Y:S02]  /*1d060*/  STL.64 [R1+0xa10], R20 ;  /* 0x000a101401007387 */ /* 0x0009e40000100a00 */
[C---:B------:R-:W-:Y:S02]  /*1d070*/  IMAD.WIDE R28, R4.reuse, 0x4, R186 ;  /* 0x00000004041c7825 */ /* 0x040fe400078e02ba */
[----:B------:R1:W-:Y:S02]  /*1d080*/  STL.64 [R1+0xa18], R18 ;  /* 0x000a181201007387 */ /* 0x0003e40000100a00 */
[----:B------:R-:W-:-:S02]  /*1d090*/  IMAD.WIDE R26, R4, 0x4, R188 ;  /* 0x00000004041a7825 */ /* 0x000fc400078e02bc */
[----:B------:R1:W-:Y:S02]  /*1d0a0*/  LDGSTS.E [R251+0x78004], desc[UR60][R18.64], !P2 ;  /* 0x7800400012fb7fae */ /* 0x0003e4000d12187c */
[C---:B------:R-:W-:Y:S02]  /*1d0b0*/  IMAD.WIDE R24, R4.reuse, 0x4, R190 ;  /* 0x0000000404187825 */ /* 0x040fe400078e02be */
[----:B------:R-:W-:Y:S02]  /*1d0c0*/  STL.64 [R1+0xa20], R32 ;  /* 0x000a202001007387 */ /* 0x000fe40000100a00 */
[----:B----4-:R-:W-:Y:S02]  /*1d0d0*/  IMAD.WIDE R20, R4, 0x4, R192 ;  /* 0x0000000404147825 */ /* 0x010fe400078e02c0 */
[----:B------:R-:W-:Y:S04]  /*1d0e0*/  STL.64 [R1+0xa28], R30 ;  /* 0x000a281e01007387 */ /* 0x000fe80000100a00 */
[----:B------:R4:W-:Y:S01]  /*1d0f0*/  LDGSTS.E [R251+0x78008], desc[UR60][R32.64], !P0 ;  /* 0x7800800020fb7fae */ /* 0x0009e2000c12187c */
[----:B------:R-:W-:Y:S01]  /*1d100*/  VIADD R2, R13, 0xffffff04 ;  /* 0xffffff040d027836 */ /* 0x000fe20000000000 */
[----:B-1----:R-:W1:Y:S02]  /*1d110*/  LDC R18, c[0x0][0x230] ;  /* 0x00008c00ff127b82 */ /* 0x002e640000000800 */
[----:B------:R-:W-:Y:S04]  /*1d120*/  STL.64 [R1+0xb10], R28 ;  /* 0x000b101c01007387 */ /* 0x000fe80000100a00 */
[----:B------:R-:W-:Y:S02]  /*1d130*/  LDGSTS.E [R251+0x7800c], desc[UR60][R30.64], !P1 ;  /* 0x7800c0001efb7fae */ /* 0x000fe4000c92187c */
[----:B------:R-:W2:Y:S02]  /*1d140*/  LDC R13, c[0x0][0x230] ;  /* 0x00008c00ff0d7b82 */ /* 0x000ea40000000800 */
[----:B------:R-:W-:Y:S04]  /*1d150*/  STL.64 [R1+0xb18], R26 ;  /* 0x000b181a01007387 */ /* 0x000fe80000100a00 */
[----:B------:R4:W-:Y:S01]  /*1d160*/  LDGSTS.E [R251+0x7c000], desc[UR60][R28.64], !P5 ;  /* 0x7c0000001cfb7fae */ /* 0x0009e2000e92187c */
[----:B------:R-:W-:Y:S01]  /*1d170*/  VIADD R8, R16, 0xffffff63 ;  /* 0xffffff6310087836 */ /* 0x000fe20000000000 */
[----:B------:R-:W-:Y:S01]  /*1d180*/  ISETP.GE.U32.AND P2, PT, R2, 0x7ffffe85, PT ;  /* 0x7ffffe850200780c */ /* 0x000fe20003f46070 */
[----:B------:R-:W4:Y:S01]  /*1d190*/  LDC R19, c[0x0][0x230] ;  /* 0x00008c00ff137b82 */ /* 0x000f220000000800 */
[----:B------:R3:W-:Y:S04]  /*1d1a0*/  STL.64 [R1+0xb20], R24 ;  /* 0x000b201801007387 */ /* 0x0007e80000100a00 */
[----:B------:R-:W-:Y:S01]  /*1d1b0*/  LDGSTS.E [R251+0x7c004], desc[UR60][R26.64], !P4 ;  /* 0x7c0040001afb7fae */ /* 0x000fe2000e12187c */
[----:B------:R-:W-:-:S02]  /*1d1c0*/  IMAD.WIDE R202, R4, 0x4, R202 ;  /* 0x0000000404ca7825 */ /* 0x000fc400078e02ca */
[----:B------:R-:W4:Y:S01]  /*1d1d0*/  LDC R16, c[0x0][0x230] ;  /* 0x00008c00ff107b82 */ /* 0x000f220000000800 */
[----:B------:R4:W-:Y:S04]  /*1d1e0*/  STL.64 [R1+0xb28], R20 ;  /* 0x000b281401007387 */ /* 0x0009e80000100a00 */
[----:B------:R-:W-:Y:S01]  /*1d1f0*/  LDGSTS.E [R251+0x7c008], desc[UR60][R24.64], !P6 ;  /* 0x7c00800018fb7fae */ /* 0x000fe2000f12187c */
[----:B------:R-:W-:-:S03]  /*1d200*/  ISETP.GE.U32.AND P1, PT, R8, 0x7ffffee4, PT ;  /* 0x7ffffee40800780c */ /* 0x000fc60003f26070 */
[----:B---3--:R-:W3:Y:S04]  /*1d210*/  LDL.LU.64 R24, [R1+0x58] ;  /* 0x0000580001187983 */ /* 0x008ee80000300a00 */
[----:B------:R-:W3:Y:S04]  /*1d220*/  LDL.LU.64 R30, [R1+0x50] ;  /* 0x00005000011e7983 */ /* 0x000ee80000300a00 */
[----:B------:R-:W3:Y:S01]  /*1d230*/  LDL.LU.64 R26, [R1+0x48] ;  /* 0x00004800011a7983 */ /* 0x000ee20000300a00 */
[----:B------:R-:W-:Y:S01]  /*1d240*/  VIADD R2, R9, 0xffffff62 ;  /* 0xffffff6209027836 */ /* 0x000fe20000000000 */
[----:B--2---:R-:W-:Y:S01]  /*1d250*/  IADD3 R8, R13, -0x9f, RZ ;  /* 0xffffff610d087810 */ /* 0x004fe20007ffe0ff */
[----:B------:R-:W-:Y:S01]  /*1d260*/  VIADD R9, R15, 0xffffff43 ;  /* 0xffffff430f097836 */ /* 0x000fe20000000000 */
[----:B------:R-:W2:Y:S01]  /*1d270*/  LDC R13, c[0x0][0x230] ;  /* 0x00008c00ff0d7b82 */ /* 0x000ea20000000800 */
[----:B------:R2:W-:Y:S01]  /*1d280*/  LDGSTS.E [R251+0x7c00c], desc[UR60][R20.64], !P2 ;  /* 0x7c00c00014fb7fae */ /* 0x0005e2000d12187c */
[----:B------:R-:W-:Y:S01]  /*1d290*/  ISETP.GE.U32.AND P2, PT, R2, 0x7ffffee3, PT ;  /* 0x7ffffee30200780c */ /* 0x000fe20003f46070 */
[----:B------:R-:W-:Y:S01]  /*1d2a0*/  VIADD R2, R14, 0xffffff60 ;  /* 0xffffff600e027836 */ /* 0x000fe20000000000 */
[----:B------:R-:W-:Y:S01]  /*1d2b0*/  ISETP.GE.U32.AND P6, PT, R9, 0x7ffffec4, PT ;  /* 0x7ffffec40900780c */ /* 0x000fe20003fc6070 */
[----:B------:R-:W-:Y:S01]  /*1d2c0*/  IMAD.WIDE R220, R4, 0x4, R196 ;  /* 0x0000000404dc7825 */ /* 0x000fe200078e02c4 */
[----:B------:R-:W-:Y:S01]  /*1d2d0*/  ISETP.GE.U32.AND P4, PT, R8, 0x7ffffee2, PT ;  /* 0x7ffffee20800780c */ /* 0x000fe20003f86070 */
[----:B------:R-:W-:Y:S01]  /*1d2e0*/  LDGSTS.E [R0+0x70000], desc[UR60][R202.64], !P1 ;  /* 0x70000000ca007fae */ /* 0x000fe2000c92187c */
[----:B------:R-:W2:Y:S01]  /*1d2f0*/  LDC R9, c[0x0][0x230] ;  /* 0x00008c00ff097b82 */ /* 0x000ea20000000800 */
[----:B------:R-:W-:Y:S01]  /*1d300*/  ISETP.GE.U32.AND P5, PT, R2, 0x7ffffee1, PT ;  /* 0x7ffffee10200780c */ /* 0x000fe20003fa6070 */
[----:B------:R-:W-:-:S02]  /*1d310*/  VIADD R2, R17, 0xffffff42 ;  /* 0xffffff4211027836 */ /* 0x000fc40000000000 */
[----:B-1----:R-:W-:-:S04]  /*1d320*/  VIADD R8, R18, 0xffffff41 ;  /* 0xffffff4112087836 */ /* 0x002fc80000000000 */
[----:B------:R-:W1:Y:S01]  /*1d330*/  LDC R15, c[0x0][0x230] ;  /* 0x00008c00ff0f7b82 */ /* 0x000e620000000800 */
[----:B------:R-:W-:Y:S01]  /*1d340*/  ISETP.GE.U32.AND P0, PT, R2, 0x7ffffec3, PT ;  /* 0x7ffffec30200780c */ /* 0x000fe20003f06070 */
[----:B----4-:R-:W-:-:S06]  /*1d350*/  VIADD R2, R19, 0xffffff40 ;  /* 0xffffff4013027836 */ /* 0x010fcc0000000000 */
[----:B------:R-:W4:Y:S01]  /*1d360*/  LDC R14, c[0x0][0x230] ;  /* 0x00008c00ff0e7b82 */ /* 0x000f220000000800 */
[----:B------:R-:W-:Y:S01]  /*1d370*/  ISETP.GE.U32.AND P1, PT, R8, 0x7ffffec2, PT ;  /* 0x7ffffec20800780c */ /* 0x000fe20003f26070 */
[----:B------:R-:W-:Y:S01]  /*1d380*/  LDGSTS.E [R0+0x70004], desc[UR60][R220.64], !P2 ;  /* 0x70004000dc007fae */ /* 0x000fe2000d12187c */
[----:B------:R-:W-:Y:S01]  /*1d390*/  IMAD.WIDE R212, R4, 0x4, R212 ;  /* 0x0000000404d47825 */ /* 0x000fe200078e02d4 */
[----:B------:R-:W-:-:S03]  /*1d3a0*/  ISETP.GE.U32.AND P2, PT, R2, 0x7ffffec1, PT ;  /* 0x7ffffec10200780c */ /* 0x000fc60003f46070 */
[C---:B------:R-:W-:Y:S01]  /*1d3b0*/  IMAD.WIDE R224, R4.reuse, 0x4, R200 ;  /* 0x0000000404e07825 */ /* 0x040fe200078e02c8 */
[----:B------:R-:W-:Y:S01]  /*1d3c0*/  LDGSTS.E [R0+0x70008], desc[UR60][R212.64], !P4 ;  /* 0x70008000d4007fae */ /* 0x000fe2000e12187c */
[----:B------:R-:W4:Y:S02]  /*1d3d0*/  LDC R17, c[0x0][0x230] ;  /* 0x00008c00ff117b82 */ /* 0x000f240000000800 */
[----:B--2---:R-:W-:Y:S01]  /*1d3e0*/  VIADD R2, R13, 0xffffff22 ;  /* 0xffffff220d027836 */ /* 0x004fe20000000000 */
[----:B------:R-:W-:Y:S01]  /*1d3f0*/  LDGSTS.E [R0+0x7000c], desc[UR60][R224.64], !P5 ;  /* 0x7000c000e0007fae */ /* 0x000fe2000e92187c */
[----:B------:R-:W-:-:S04]  /*1d400*/  IMAD.WIDE R32, R4, 0x4, R208 ;  /* 0x0000000404207825 */ /* 0x000fc800078e02d0 */
[----:B------:R-:W-:Y:S01]  /*1d410*/  IMAD.WIDE R28, R4, 0x4, R206 ;  /* 0x00000004041c7825 */ /* 0x000fe200078e02ce */
[----:B------:R-:W-:-:S03]  /*1d420*/  ISETP.GE.U32.AND P5, PT, R2, 0x7ffffea3, PT ;  /* 0x7ffffea30200780c */ /* 0x000fc60003fa6070 */
[----:B------:R-:W-:Y:S01]  /*1d430*/  VIADD R8, R12, 0xffffff23 ;  /* 0xffffff230c087836 */ /* 0x000fe20000000000 */
[----:B------:R-:W-:Y:S01]  /*1d440*/  LDGSTS.E [R0+0x74000], desc[UR60][R32.64], !P6 ;  /* 0x7400000020007fae */ /* 0x000fe2000f12187c */
[----:B------:R-:W-:Y:S01]  /*1d450*/  IMAD.WIDE R20, R4, 0x4, R204 ;  /* 0x0000000404147825 */ /* 0x000fe200078e02cc */
[----:B------:R-:W2:Y:S02]  /*1d460*/  LDC R12, c[0x0][0x230] ;  /* 0x00008c00ff0c7b82 */ /* 0x000ea40000000800 */
[----:B------:R-:W-:Y:S01]  /*1d470*/  STL.64 [R1+0x8e0], R32 ;  /* 0x0008e02001007387 */ /* 0x000fe20000100a00 */
[----:B------:R-:W-:-:S03]  /*1d480*/  VIADD R2, R9, 0xffffff21 ;  /* 0xffffff2109027836 */ /* 0x000fc60000000000 */
[----:B------:R-:W-:Y:S04]  /*1d490*/  STL.64 [R1+0x8e8], R28 ;  /* 0x0008e81c01007387 */ /* 0x000fe80000100a00 */
[----:B------:R-:W-:Y:S01]  /*1d4a0*/  LDGSTS.E [R0+0x74004], desc[UR60][R28.64], !P0 ;  /* 0x740040001c007fae */ /* 0x000fe2000c12187c */
[----:B------:R-:W-:-:S03]  /*1d4b0*/  ISETP.GE.U32.AND P4, PT, R8, 0x7ffffea4, PT ;  /* 0x7ffffea40800780c */ /* 0x000fc60003f86070 */
[----:B------:R4:W-:Y:S01]  /*1d4c0*/  STL.64 [R1+0x8f0], R20 ;  /* 0x0008f01401007387 */ /* 0x0009e20000100a00 */
[----:B------:R-:W-:-:S03]  /*1d4d0*/  ISETP.GE.U32.AND P6, PT, R2, 0x7ffffea2, PT ;  /* 0x7ffffea20200780c */ /* 0x000fc60003fc6070 */
[----:B------:R4:W-:Y:S01]  /*1d4e0*/  LDGSTS.E [R0+0x74008], desc[UR60][R20.64], !P1 ;  /* 0x7400800014007fae */ /* 0x0009e2000c92187c */
[----:B------:R-:W-:Y:S01]  /*1d4f0*/  IMAD.WIDE R18, R4, 0x4, R214 ;  /* 0x0000000404127825 */ /* 0x000fe200078e02d6 */
[----:B-1----:R-:W-:-:S03]  /*1d500*/  IADD3 R8, R15, -0xe0, RZ ;  /* 0xffffff200f087810 */ /* 0x002fc60007ffe0ff */
[----:B----4-:R-:W-:Y:S02]  /*1d510*/  VIADD R2, R14, 0xffffff03 ;  /* 0xffffff030e027836 */ /* 0x010fe40000000000 */
[----:B------:R-:W-:-:S04]  /*1d520*/  IMAD.WIDE R14, R4, 0x4, R210 ;  /* 0x00000004040e7825 */ /* 0x000fc800078e02d2 */
[----:B------:R-:W-:-:S05]  /*1d530*/  IMAD.WIDE R20, R4, 0x4, R222 ;  /* 0x0000000404147825 */ /* 0x000fca00078e02de */
[----:B------:R1:W-:Y:S04]  /*1d540*/  STL.64 [R1+0x8f8], R20 ;  /* 0x0008f81401007387 */ /* 0x0003e80000100a00 */
[----:B------:R-:W4:Y:S04]  /*1d550*/  LDL.LU.64 R48, [R1+0x858] ;  /* 0x0008580001307983 */ /* 0x000f280000300a00 */
[----:B------:R-:W-:Y:S04]  /*1d560*/  LDGSTS.E [R0+0x7400c], desc[UR60][R20.64], !P2 ;  /* 0x7400c00014007fae */ /* 0x000fe8000d12187c */
[----:B------:R-:W-:Y:S01]  /*1d570*/  STL.64 [R1+0x9d8], R18 ;  /* 0x0009d81201007387 */ /* 0x000fe20000100a00 */
[----:B------:R-:W-:Y:S01]  /*1d580*/  ISETP.GE.U32.AND P1, PT, R2, 0x7ffffe84, PT ;  /* 0x7ffffe840200780c */ /* 0x000fe20003f26070 */
[----:B------:R-:W-:Y:S01]  /*1d590*/  VIADD R2, R16, 0xffffff02 ;  /* 0xffffff0210027836 */ /* 0x000fe20000000000 */
[----:B------:R-:W-:Y:S01]  /*1d5a0*/  ISETP.GE.U32.AND P0, PT, R8, 0x7ffffea1, PT ;  /* 0x7ffffea10800780c */ /* 0x000fe20003f06070 */
[----:B--2---:R-:W-:Y:S01]  /*1d5b0*/  VIADD R9, R12, 0xffffff00 ;  /* 0xffffff000c097836 */ /* 0x004fe20000000000 */
[----:B------:R-:W-:Y:S04]  /*1d5c0*/  LDGSTS.E [R0+0x78000], desc[UR60][R18.64], !P4 ;  /* 0x7800000012007fae */ /* 0x000fe8000e12187c */
[----:B-1----:R-:W2:Y:S04]  /*1d5d0*/  LDL.LU.64 R20, [R1+0x818] ;  /* 0x0008180001147983 */ /* 0x002ea80000300a00 */
[----:B------:R1:W-:Y:S04]  /*1d5e0*/  STL.64 [R1+0x9e0], R14 ;  /* 0x0009e00e01007387 */ /* 0x0003e80000100a00 */
[----:B------:R-:W2:Y:S04]  /*1d5f0*/  LDL.LU.64 R36, [R1+0x7d8] ;  /* 0x0007d80001247983 */ /* 0x000ea80000300a00 */
[----:B------:R-:W2:Y:S04]  /*1d600*/  LDL.LU.64 R34, [R1+0x798] ;  /* 0x0007980001227983 */ /* 0x000ea80000300a00 */
[----:B------:R-:W2:Y:S01]  /*1d610*/  LDL.LU.64 R58, [R1+0x758] ;  /* 0x00075800013a7983 */ /* 0x000ea20000300a00 */
[----:B------:R-:W-:-:S03]  /*1d620*/  ISETP.GE.U32.AND P2, PT, R2, 0x7ffffe83, PT ;  /* 0x7ffffe830200780c */ /* 0x000fc60003f46070 */
[----:B------:R-:W2:Y:S01]  /*1d630*/  LDL.LU.64 R54, [R1+0x718] ;  /* 0x0007180001367983 */ /* 0x000ea20000300a00 */
[----:B------:R-:W-:Y:S02]  /*1d640*/  IMAD.SHL.U32 R2, R7, 0x80, RZ ;  /* 0x0000008007027824 */ /* 0x000fe400078e00ff */
[----:B------:R-:W-:Y:S01]  /*1d650*/  VIADD R8, R17, 0xffffff01 ;  /* 0xffffff0111087836 */ /* 0x000fe20000000000 */
[----:B------:R-:W5:Y:S04]  /*1d660*/  LDL.LU R7, [R1+0x152c] ;  /* 0x00152c0001077983 */ /* 0x000f680000300800 */
[----:B------:R-:W2:Y:S01]  /*1d670*/  LDL.LU.64 R32, [R1+0x6d8] ;  /* 0x0006d80001207983 */ /* 0x000ea20000300a00 */
[----:B------:R-:W-:-:S03]  /*1d680*/  ISETP.GE.U32.AND P4, PT, R8, 0x7ffffe82, PT ;  /* 0x7ffffe820800780c */ /* 0x000fc60003f86070 */
[----:B------:R1:W-:Y:S01]  /*1d690*/  LDGSTS.E [R0+0x78004], desc[UR60][R14.64], !P5 ;  /* 0x780040000e007fae */ /* 0x0003e2000e92187c */
[----:B------:R-:W-:Y:S01]  /*1d6a0*/  ISETP.GE.U32.AND P5, PT, R9, 0x7ffffe81, PT ;  /* 0x7ffffe810900780c */ /* 0x000fe20003fa6070 */
[----:B------:R-:W-:-:S04]  /*1d6b0*/  IMAD.WIDE R12, R4, 0x4, R216 ;  /* 0x00000004040c7825 */ /* 0x000fc800078e02d8 */
[----:B------:R-:W-:-:S04]  /*1d6c0*/  IMAD.WIDE R8, R4, 0x4, R218 ;  /* 0x0000000404087825 */ /* 0x000fc800078e02da */
[----:B-1----:R-:W-:-:S04]  /*1d6d0*/  IMAD.WIDE R14, R4, 0x4, R126 ;  /* 0x00000004040e7825 */ /* 0x002fc800078e027e */
[----:B---3--:R-:W-:-:S04]  /*1d6e0*/  IMAD.WIDE R24, R4, 0x4, R24 ;  /* 0x0000000404187825 */ /* 0x008fc800078e0218 */
[C---:B------:R-:W-:Y:S01]  /*1d6f0*/  IMAD.WIDE R18, R4.reuse, 0x4, R30 ;  /* 0x0000000404127825 */ /* 0x040fe200078e021e */
[----:B------:R1:W-:Y:S03]  /*1d700*/  STL.64 [R1+0x860], R24 ;  /* 0x0008601801007387 */ /* 0x0003e60000100a00 */
[----:B------:R-:W-:Y:S01]  /*1d710*/  IMAD.WIDE R16, R4, 0x4, R26 ;  /* 0x0000000404107825 */ /* 0x000fe200078e021a */
[----:B------:R-:W3:Y:S04]  /*1d720*/  LDL.LU.64 R42, [R1+0x698] ;  /* 0x00069800012a7983 */ /* 0x000ee80000300a00 */
[----:B------:R-:W3:Y:S04]  /*1d730*/  LDL.LU.64 R28, [R1+0x658] ;  /* 0x00065800011c7983 */ /* 0x000ee80000300a00 */
[----:B------:R3:W-:Y:S04]  /*1d740*/  STL.64 [R1+0x9e8], R18 ;  /* 0x0009e81201007387 */ /* 0x0007e80000100a00 */
[----:B------:R3:W-:Y:S04]  /*1d750*/  STL.64 [R1+0xad0], R16 ;  /* 0x000ad01001007387 */ /* 0x0007e80000100a00 */
[----:B------:R3:W-:Y:S04]  /*1d760*/  STL.64 [R1+0xad8], R14 ;  /* 0x000ad80e01007387 */ /* 0x0007e80000100a00 */
[----:B------:R-:W3:Y:S04]  /*1d770*/  LDL.LU.64 R30, [R1+0x618] ;  /* 0x00061800011e7983 */ /* 0x000ee80000300a00 */
[----:B------:R3:W-:Y:S04]  /*1d780*/  STL.64 [R1+0xae0], R12 ;  /* 0x000ae00c01007387 */ /* 0x0007e80000100a00 */
[----:B------:R3:W-:Y:S04]  /*1d790*/  LDGSTS.E [R0+0x78008], desc[UR60][R24.64], !P6 ;  /* 0x7800800018007fae */ /* 0x0007e8000f12187c */
[----:B------:R3:W-:Y:S04]  /*1d7a0*/  STL.64 [R1+0xae8], R8 ;  /* 0x000ae80801007387 */ /* 0x0007e80000100a00 */
[----:B------:R3:W-:Y:S04]  /*1d7b0*/  LDGSTS.E [R0+0x7800c], desc[UR60][R18.64], !P0 ;  /* 0x7800c00012007fae */ /* 0x0007e8000c12187c */
[----:B-1----:R-:W3:Y:S04]  /*1d7c0*/  LDL.LU.64 R24, [R1+0x5d8] ;  /* 0x0005d80001187983 */ /* 0x002ee80000300a00 */
[----:B------:R-:W3:Y:S04]  /*1d7d0*/  LDL.LU.64 R26, [R1+0x598] ;  /* 0x00059800011a7983 */ /* 0x000ee80000300a00 */
[----:B------:R-:W-:Y:S04]  /*1d7e0*/  STL [R1], RZ ;  /* 0x000000ff01007387 */ /* 0x000fe80000100800 */
[----:B------:R-:W-:Y:S04]  /*1d7f0*/  STL [R1+0x4], RZ ;  /* 0x000004ff01007387 */ /* 0x000fe80000100800 */
[----:B------:R1:W-:Y:S04]  /*1d800*/  LDGSTS.E [R0+0x7c000], desc[UR60][R16.64], !P1 ;  /* 0x7c00000010007fae */ /* 0x0003e8000c92187c */
[----:B------:R1:W-:Y:S04]  /*1d810*/  LDGSTS.E [R0+0x7c004], desc[UR60][R14.64], !P2 ;  /* 0x7c0040000e007fae */ /* 0x0003e8000d12187c */
[----:B------:R1:W-:Y:S04]  /*1d820*/  LDGSTS.E [R0+0x7c008], desc[UR60][R12.64], !P4 ;  /* 0x7c0080000c007fae */ /* 0x0003e8000e12187c */
[----:B------:R1:W-:Y:S04]  /*1d830*/  LDGSTS.E [R0+0x7c00c], desc[UR60][R8.64], !P5 ;  /* 0x7c00c00008007fae */ /* 0x0003e8000e92187c */
[----:B------:R-:W0:Y:S01]  /*1d840*/  LDGDEPBAR ;  /* 0x00000000000079af */ /* 0x000e220000000000 */
[----:B----4-:R-:W-:-:S05]  /*1d850*/  IMAD.WIDE R74, R2, 0x4, R48 ;  /* 0x00000004024a7825 */ /* 0x010fca00078e0230 */
[----:B------:R4:W-:Y:S01]  /*1d860*/  LDGSTS.E [R244+0x20000], desc[UR60][R74.64], P3 ;  /* 0x200000004af47fae */ /* 0x0009e2000992187c */
[----:B--2---:R-:W-:-:S03]  /*1d870*/  IMAD.WIDE R72, R2, 0x4, R20 ;  /* 0x0000000402487825 */ /* 0x004fc600078e0214 */
[----:B------:R-:W2:Y:S04]  /*1d880*/  LDL.LU.64 R20, [R1+0x558] ;  /* 0x0005580001147983 */ /* 0x000ea80000300a00 */
[----:B------:R4:W-:Y:S01]  /*1d890*/  LDGSTS.E [R244+0x20400], desc[UR60][R72.64], P3 ;  /* 0x2040000048f47fae */ /* 0x0009e2000992187c */
[----:B------:R-:W-:-:S04]  /*1d8a0*/  IMAD.WIDE R70, R2, 0x4, R36 ;  /* 0x0000000402467825 */ /* 0x000fc800078e0224 */
[C---:B------:R-:W-:Y:S01]  /*1d8b0*/  IMAD.WIDE R68, R2.reuse, 0x4, R34 ;  /* 0x0000000402447825 */ /* 0x040fe200078e0222 */
[----:B------:R4:W-:Y:S04]  /*1d8c0*/  LDGSTS.E [R244+0x20800], desc[UR60][R70.64], P3 ;  /* 0x2080000046f47fae */ /* 0x0009e8000992187c */
[----:B------:R-:W4:Y:S01]  /*1d8d0*/  LDL.LU.64 R34, [R1+0x518] ;  /* 0x0005180001227983 */ /* 0x000f220000300a00 */
[----:B------:R-:W-:-:S03]  /*1d8e0*/  IMAD.WIDE R66, R2, 0x4, R58 ;  /* 0x0000000402427825 */ /* 0x000fc600078e023a */
[----:B------:R-:W-:Y:S01]  /*1d8f0*/  STL.64 [R1+0x858], R74 ;  /* 0x0008584a01007387 */ /* 0x000fe20000100a00 */
[----:B------:R-:W-:-:S03]  /*1d900*/  IMAD.WIDE R64, R2, 0x4, R54 ;  /* 0x0000000402407825 */ /* 0x000fc600078e0236 */
[----:B------:R-:W-:Y:S04]  /*1d910*/  STL.64 [R1+0x818], R72 ;  /* 0x0008184801007387 */ /* 0x000fe80000100a00 */
[----:B------:R-:W4:Y:S04]  /*1d920*/  LDL.LU.64 R54, [R1+0x4d8] ;  /* 0x0004d80001367983 */ /* 0x000f280000300a00 */
[----:B------:R-:W-:Y:S01]  /*1d930*/  STL.64 [R1+0x7d8], R70 ;  /* 0x0007d84601007387 */ /* 0x000fe20000100a00 */
[----:B------:R-:W-:-:S03]  /*1d940*/  IMAD.WIDE R62, R2, 0x4, R32 ;  /* 0x00000004023e7825 */ /* 0x000fc600078e0220 */
[----:B------:R-:W4:Y:S04]  /*1d950*/  LDL.LU.64 R52, [R1+0x498] ;  /* 0x0004980001347983 */ /* 0x000f280000300a00 */
[----:B------:R-:W-:Y:S04]  /*1d960*/  STL.64 [R1+0xbb0], R68 ;  /* 0x000bb04401007387 */ /* 0x000fe80000100a00 */
[----:B------:R-:W-:Y:S04]  /*1d970*/  STL.64 [R1+0xc00], R66 ;  /* 0x000c004201007387 */ /* 0x000fe80000100a00 */
[----:B------:R-:W4:Y:S04]  /*1d980*/  LDL.LU.64 R50, [R1+0x458] ;  /* 0x0004580001327983 */ /* 0x000f280000300a00 */
[----:B------:R-:W4:Y:S04]  /*1d990*/  LDL.LU.64 R46, [R1+0x418] ;  /* 0x00041800012e7983 */ /* 0x000f280000300a00 */
[----:B------:R-:W-:Y:S04]  /*1d9a0*/  STL.64 [R1+0xc60], R64 ;  /* 0x000c604001007387 */ /* 0x000fe80000100a00 */
[----:B------:R-:W4:Y:S04]  /*1d9b0*/  LDL.LU.64 R32, [R1+0x3d8] ;  /* 0x0003d80001207983 */ /* 0x000f280000300a00 */
[----:B------:R-:W4:Y:S04]  /*1d9c0*/  LDL.LU.64 R44, [R1+0x398] ;  /* 0x00039800012c7983 */ /* 0x000f280000300a00 */
[----:B------:R-:W-:Y:S04]  /*1d9d0*/  STL.64 [R1+0xca0], R62 ;  /* 0x000ca03e01007387 */ /* 0x000fe80000100a00 */
[----:B------:R1:W-:Y:S04]  /*1d9e0*/  LDGSTS.E [R244+0x20c00], desc[UR60][R68.64], P3 ;  /* 0x20c0000044f47fae */ /* 0x0003e8000992187c */
[----:B------:R1:W-:Y:S04]  /*1d9f0*/  LDGSTS.E [R244+0x21000], desc[UR60][R66.64], P3 ;  /* 0x2100000042f47fae */ /* 0x0003e8000992187c */
[----:B------:R1:W-:Y:S04]  /*1da00*/  LDGSTS.E [R244+0x21400], desc[UR60][R64.64], P3 ;  /* 0x2140000040f47fae */ /* 0x0003e8000992187c */
[----:B------:R1:W-:Y:S01]  /*1da10*/  LDGSTS.E [R244+0x21800], desc[UR60][R62.64], P3 ;  /* 0x218000003ef47fae */ /* 0x0003e2000992187c */
[----:B---3--:R-:W-:-:S03]  /*1da20*/  IMAD.WIDE R60, R2, 0x4, R42 ;  /* 0x00000004023c7825 */ /* 0x008fc600078e022a */
[----:B------:R-:W3:Y:S01]  /*1da30*/  LDL.LU.64 R42, [R1+0x358] ;  /* 0x00035800012a7983 */ /* 0x000ee20000300a00 */
[----:B------:R-:W-:-:S03]  /*1da40*/  IMAD.WIDE R58, R2, 0x4, R28 ;  /* 0x00000004023a7825 */ /* 0x000fc600078e021c */
[----:B------:R-:W3:Y:S04]  /*1da50*/  LDL.LU.64 R28, [R1+0x318] ;  /* 0x00031800011c7983 */ /* 0x000ee80000300a00 */
[----:B------:R-:W-:Y:S04]  /*1da60*/  STL.64 [R1+0xce0], R60 ;  /* 0x000ce03c01007387 */ /* 0x000fe80000100a00 */
[----:B------:R-:W3:Y:S04]  /*1da70*/  LDL.LU.64 R40, [R1+0x2d8] ;  /* 0x0002d80001287983 */ /* 0x000ee80000300a00 */
[----:B------:R-:W3:Y:S01]  /*1da80*/  LDL.LU.64 R38, [R1+0x298] ;  /* 0x0002980001267983 */ /* 0x000ee20000300a00 */
[----:B------:R-:W-:-:S03]  /*1da90*/  IMAD.WIDE R56, R2, 0x4, R30 ;  /* 0x0000000402387825 */ /* 0x000fc600078e021e */
[----:B------:R-:W-:Y:S04]  /*1daa0*/  STL.64 [R1+0xd28], R58 ;  /* 0x000d283a01007387 */ /* 0x000fe80000100a00 */
[----:B------:R-:W3:Y:S04]  /*1dab0*/  LDL.LU.64 R30, [R1+0x258] ;  /* 0x00025800011e7983 */ /* 0x000ee80000300a00 */
[----:B------:R1:W-:Y:S04]  /*1dac0*/  LDGSTS.E [R244+0x21c00], desc[UR60][R60.64], P3 ;  /* 0x21c000003cf47fae */ /* 0x0003e8000992187c */
[----:B------:R1:W-:Y:S04]  /*1dad0*/  LDGSTS.E [R244+0x22000], desc[UR60][R58.64], P3 ;  /* 0x220000003af47fae */ /* 0x0003e8000992187c */
[----:B------:R1:W-:Y:S01]  /*1dae0*/  LDGSTS.E [R244+0x22400], desc[UR60][R56.64], P3 ;  /* 0x2240000038f47fae */ /* 0x0003e2000992187c */
[----:B------:R-:W-:-:S04]  /*1daf0*/  IMAD.WIDE R48, R2, 0x4, R24 ;  /* 0x0000000402307825 */ /* 0x000fc800078e0218 */
[C---:B------:R-:W-:Y:S01]  /*1db00*/  IMAD.WIDE R36, R2.reuse, 0x4, R26 ;  /* 0x0000000402247825 */ /* 0x040fe200078e021a */
[----:B------:R1:W-:Y:S04]  /*1db10*/  LDGSTS.E [R244+0x22800], desc[UR60][R48.64], P3 ;  /* 0x2280000030f47fae */ /* 0x0003e8000992187c */
[----:B------:R-:W3:Y:S04]  /*1db20*/  LDL.LU.64 R26, [R1+0x218] ;  /* 0x00021800011a7983 */ /* 0x000ee80000300a00 */
[----:B------:R-:W-:Y:S04]  /*1db30*/  STL.64 [R1+0xd68], R56 ;  /* 0x000d683801007387 */ /* 0x000fe80000100a00 */
[----:B------:R-:W3:Y:S04]  /*1db40*/  LDL.LU.64 R24, [R1+0x1d8] ;  /* 0x0001d80001187983 */ /* 0x000ee80000300a00 */
[----:B------:R-:W3:Y:S04]  /*1db50*/  LDL.LU.64 R90, [R1+0x198] ;  /* 0x00019800015a7983 */ /* 0x000ee80000300a00 */
[----:B------:R1:W-:Y:S04]  /*1db60*/  STL.64 [R1+0xda8], R48 ;  /* 0x000da83001007387 */ /* 0x0003e80000100a00 */
[----:B------:R-:W1:Y:S04]  /*1db70*/  LDL.LU.64 R78, [R1+0x158] ;  /* 0x00015800014e7983 */ /* 0x000e680000300a00 */
[----:B------:R-:W3:Y:S04]  /*1db80*/  LDL.LU.64 R80, [R1+0x118] ;  /* 0x0001180001507983 */ /* 0x000ee80000300a00 */
[----:B------:R-:W-:Y:S04]  /*1db90*/  STL.64 [R1+0xde8], R36 ;  /* 0x000de82401007387 */ /* 0x000fe80000100a00 */
[----:B------:R-:W3:Y:S04]  /*1dba0*/  LDL.LU.64 R96, [R1+0xd8] ;  /* 0x0000d80001607983 */ /* 0x000ee80000300a00 */
[----:B------:R-:W3:Y:S04]  /*1dbb0*/  LDL.LU.64 R76, [R1+0x98] ;  /* 0x00009800014c7983 */ /* 0x000ee80000300a00 */
[----:B------:R1:W-:Y:S01]  /*1dbc0*/  LDGSTS.E [R244+0x22c00], desc[UR60][R36.64], P3 ;  /* 0x22c0000024f47fae */ /* 0x0003e2000992187c */
[----:B--2---:R-:W-:-:S05]  /*1dbd0*/  IMAD.WIDE R20, R2, 0x4, R20 ;  /* 0x0000000402147825 */ /* 0x004fca00078e0214 */
[----:B------:R2:W-:Y:S04]  /*1dbe0*/  STL.64 [R1+0xe28], R20 ;  /* 0x000e281401007387 */ /* 0x0005e80000100a00 */
[----:B------:R2:W-:Y:S01]  /*1dbf0*/  LDGSTS.E [R244+0x23000], desc[UR60][R20.64], P3 ;  /* 0x2300000014f47fae */ /* 0x0005e2000992187c */
[----:B----4-:R-:W-:-:S05]  /*1dc00*/  IMAD.WIDE R34, R2, 0x4, R34 ;  /* 0x0000000402227825 */ /* 0x010fca00078e0222 */
[----:B------:R4:W-:Y:S04]  /*1dc10*/  STL.64 [R1+0xe68], R34 ;  /* 0x000e682201007387 */ /* 0x0009e80000100a00 */
[----:B------:R4:W-:Y:S01]  /*1dc20*/  LDGSTS.E [R244+0x23400], desc[UR60][R34.64], P3 ;  /* 0x2340000022f47fae */ /* 0x0009e2000992187c */
[----:B------:R-:W-:-:S04]  /*1dc30*/  IMAD.WIDE R54, R2, 0x4, R54 ;  /* 0x0000000402367825 */ /* 0x000fc800078e0236 */
[C---:B------:R-:W-:Y:S01]  /*1dc40*/  IMAD.WIDE R52, R2.reuse, 0x4, R52 ;  /* 0x0000000402347825 */ /* 0x040fe200078e0234 */
[----:B------:R4:W-:Y:S04]  /*1dc50*/  STL.64 [R1+0xea8], R54 ;  /* 0x000ea83601007387 */ /* 0x0009e80000100a00 */
[----:B------:R-:W-:Y:S04]  /*1dc60*/  STL.64 [R1+0xee8], R52 ;  /* 0x000ee83401007387 */ /* 0x000fe80000100a00 */
[----:B------:R4:W-:Y:S01]  /*1dc70*/  LDGSTS.E [R244+0x23800], desc[UR60][R54.64], P3 ;  /* 0x2380000036f47fae */ /* 0x0009e2000992187c */
[----:B------:R-:W-:-:S03]  /*1dc80*/  IMAD.WIDE R50, R2, 0x4, R50 ;  /* 0x0000000402327825 */ /* 0x000fc600078e0232 */
[----:B------:R4:W-:Y:S01]  /*1dc90*/  LDGSTS.E [R244+0x23c00], desc[UR60][R52.64], P3 ;  /* 0x23c0000034f47fae */ /* 0x0009e2000992187c */
[----:B------:R-:W-:-:S03]  /*1dca0*/  IMAD.WIDE R46, R2, 0x4, R46 ;  /* 0x00000004022e7825 */ /* 0x000fc600078e022e */
[----:B------:R-:W-:Y:S01]  /*1dcb0*/  STL.64 [R1+0xf28], R50 ;  /* 0x000f283201007387 */ /* 0x000fe20000100a00 */
[----:B------:R-:W-:-:S03]  /*1dcc0*/  IMAD.WIDE R32, R2, 0x4, R32 ;  /* 0x0000000402207825 */ /* 0x000fc600078e0220 */
[----:B------:R-:W-:Y:S01]  /*1dcd0*/  STL.64 [R1+0xf68], R46 ;  /* 0x000f682e01007387 */ /* 0x000fe20000100a00 */
[----:B------:R-:W-:-:S03]  /*1dce0*/  IMAD.WIDE R44, R2, 0x4, R44 ;  /* 0x00000004022c7825 */ /* 0x000fc600078e022c */
[----:B------:R4:W-:Y:S04]  /*1dcf0*/  STL.64 [R1+0xfa0], R32 ;  /* 0x000fa02001007387 */ /* 0x0009e80000100a00 */
[----:B------:R-:W-:Y:S04]  /*1dd00*/  STL.64 [R1+0xfd8], R44 ;  /* 0x000fd82c01007387 */ /* 0x000fe80000100a00 */
[----:B------:R4:W-:Y:S04]  /*1dd10*/  LDGSTS.E [R244+0x24000], desc[UR60][R50.64], P3 ;  /* 0x2400000032f47fae */ /* 0x0009e8000992187c */
[----:B------:R4:W-:Y:S04]  /*1dd20*/  LDGSTS.E [R244+0x24400], desc[UR60][R46.64], P3 ;  /* 0x244000002ef47fae */ /* 0x0009e8000992187c */
[----:B------:R4:W-:Y:S04]  /*1dd30*/  LDGSTS.E [R244+0x24800], desc[UR60][R32.64], P3 ;  /* 0x2480000020f47fae */ /* 0x0009e8000992187c */
[----:B------:R4:W-:Y:S01]  /*1dd40*/  LDGSTS.E [R244+0x24c00], desc[UR60][R44.64], P3 ;  /* 0x24c000002cf47fae */ /* 0x0009e2000992187c */
[----:B---3--:R-:W-:-:S04]  /*1dd50*/  IMAD.WIDE R42, R2, 0x4, R42 ;  /* 0x00000004022a7825 */ /* 0x008fc800078e022a */
[C---:B------:R-:W-:Y:S01]  /*1dd60*/  IMAD.WIDE R28, R2.reuse, 0x4, R28 ;  /* 0x00000004021c7825 */ /* 0x040fe200078e021c */
[----:B------:R3:W-:Y:S03]  /*1dd70*/  STL.64 [R1+0x1008], R42 ;  /* 0x0010082a01007387 */ /* 0x0007e60000100a00 */
[C---:B------:R-:W-:Y:S01]  /*1dd80*/  IMAD.WIDE R40, R2.reuse, 0x4, R40 ;  /* 0x0000000402287825 */ /* 0x040fe200078e0228 */
[----:B------:R3:W-:Y:S03]  /*1dd90*/  STL.64 [R1+0x1038], R28 ;  /* 0x0010381c01007387 */ /* 0x0007e60000100a00 */
[C---:B------:R-:W-:Y:S01]  /*1dda0*/  IMAD.WIDE R38, R2.reuse, 0x4, R38 ;  /* 0x0000000402267825 */ /* 0x040fe200078e0226 */
[----:B------:R-:W-:Y:S03]  /*1ddb0*/  STL.64 [R1+0x1060], R40 ;  /* 0x0010602801007387 */ /* 0x000fe60000100a00 */
[C---:B------:R-:W-:Y:S01]  /*1ddc0*/  IMAD.WIDE R30, R2.reuse, 0x4, R30 ;  /* 0x00000004021e7825 */ /* 0x040fe200078e021e */
[----:B------:R-:W-:Y:S04]  /*1ddd0*/  STL.64 [R1+0x1088], R38 ;  /* 0x0010882601007387 */ /* 0x000fe80000100a00 */
[----:B------:R3:W-:Y:S04]  /*1dde0*/  STL.64 [R1+0x10a8], R30 ;  /* 0x0010a81e01007387 */ /* 0x0007e80000100a00 */
[----:B------:R3:W-:Y:S04]  /*1ddf0*/  LDGSTS.E [R244+0x25000], desc[UR60][R42.64], P3 ;  /* 0x250000002af47fae */ /* 0x0007e8000992187c */
[----:B------:R3:W-:Y:S04]  /*1de00*/  LDGSTS.E [R244+0x25400], desc[UR60][R28.64], P3 ;  /* 0x254000001cf47fae */ /* 0x0007e8000992187c */
[----:B------:R3:W-:Y:S04]  /*1de10*/  LDGSTS.E [R244+0x25800], desc[UR60][R40.64], P3 ;  /* 0x2580000028f47fae */ /* 0x0007e8000992187c */
[----:B------:R3:W-:Y:S01]  /*1de20*/  LDGSTS.E [R244+0x25c00], desc[UR60][R38.64], P3 ;  /* 0x25c0000026f47fae */ /* 0x0007e2000992187c */
[----:B------:R-:W-:-:S03]  /*1de30*/  IMAD.WIDE R26, R2, 0x4, R26 ;  /* 0x00000004021a7825 */ /* 0x000fc600078e021a */
[----:B------:R3:W-:Y:S01]  /*1de40*/  LDGSTS.E [R244+0x26000], desc[UR60][R30.64], P3 ;  /* 0x260000001ef47fae */ /* 0x0007e2000992187c */
[----:B------:R-:W-:-:S03]  /*1de50*/  IMAD.WIDE R24, R2, 0x4, R24 ;  /* 0x0000000402187825 */ /* 0x000fc600078e0218 */
[----:B------:R-:W-:Y:S01]  /*1de60*/  STL.64 [R1+0x10c8], R26 ;  /* 0x0010c81a01007387 */ /* 0x000fe20000100a00 */
[----:B------:R-:W-:-:S03]  /*1de70*/  IMAD.WIDE R18, R2, 0x4, R90 ;  /* 0x0000000402127825 */ /* 0x000fc600078e025a */
[----:B------:R3:W-:Y:S01]  /*1de80*/  STL.64 [R1+0x10e0], R24 ;  /* 0x0010e01801007387 */ /* 0x0007e20000100a00 */
[----:B-1----:R-:W-:-:S03]  /*1de90*/  IMAD.WIDE R16, R2, 0x4, R78 ;  /* 0x0000000402107825 */ /* 0x002fc600078e024e */
[----:B------:R1:W-:Y:S01]  /*1dea0*/  STL.64 [R1+0x10f8], R18 ;  /* 0x0010f81201007387 */ /* 0x0003e20000100a00 */
[----:B------:R-:W-:-:S03]  /*1deb0*/  IMAD.WIDE R14, R2, 0x4, R80 ;  /* 0x00000004020e7825 */ /* 0x000fc600078e0250 */
[----:B------:R1:W-:Y:S01]  /*1dec0*/  STL.64 [R1+0x1108], R16 ;  /* 0x0011081001007387 */ /* 0x0003e20000100a00 */
[----:B------:R-:W-:-:S03]  /*1ded0*/  IMAD.WIDE R12, R2, 0x4, R96 ;  /* 0x00000004020c7825 */ /* 0x000fc600078e0260 */
[----:B------:R1:W-:Y:S01]  /*1dee0*/  STL.64 [R1+0x1118], R14 ;  /* 0x0011180e01007387 */ /* 0x0003e20000100a00 */
[----:B------:R-:W-:-:S03]  /*1def0*/  IMAD.WIDE R8, R2, 0x4, R76 ;  /* 0x0000000402087825 */ /* 0x000fc600078e024c */
[----:B------:R1:W-:Y:S04]  /*1df00*/  STL.64 [R1+0x1120], R12 ;  /* 0x0011200c01007387 */ /* 0x0003e80000100a00 */
[----:B------:R1:W-:Y:S04]  /*1df10*/  STL.64 [R1+0x1128], R8 ;  /* 0x0011280801007387 */ /* 0x0003e80000100a00 */
[----:B------:R-:W3:Y:S04]  /*1df20*/  LDL.LU.64 R48, [R1+0x850] ;  /* 0x0008500001307983 */ /* 0x000ee80000300a00 */
[----:B--2---:R-:W2:Y:S04]  /*1df30*/  LDL.LU.64 R20, [R1+0x810] ;  /* 0x0008100001147983 */ /* 0x004ea80000300a00 */
[----:B------:R-:W2:Y:S04]  /*1df40*/  LDL.LU.64 R36, [R1+0x7d0] ;  /* 0x0007d00001247983 */ /* 0x000ea80000300a00 */
[----:B----4-:R-:W4:Y:S04]  /*1df50*/  LDL.LU.64 R34, [R1+0x790] ;  /* 0x0007900001227983 */ /* 0x010f280000300a00 */
[----:B------:R-:W4:Y:S04]  /*1df60*/  LDL.LU.64 R58, [R1+0x750] ;  /* 0x00075000013a7983 */ /* 0x000f280000300a00 */
[----:B------:R-:W4:Y:S04]  /*1df70*/  LDL.LU.64 R54, [R1+0x710] ;  /* 0x0007100001367983 */ /* 0x000f280000300a00 */
[----:B------:R-:W4:Y:S04]  /*1df80*/  LDL.LU.64 R32, [R1+0x6d0] ;  /* 0x0006d00001207983 */ /* 0x000f280000300a00 */
[----:B---3--:R-:W3:Y:S04]  /*1df90*/  LDL.LU.64 R42, [R1+0x690] ;  /* 0x00069000012a7983 */ /* 0x008ee80000300a00 */
[----:B------:R-:W3:Y:S04]  /*1dfa0*/  LDL.LU.64 R28, [R1+0x650] ;  /* 0x00065000011c7983 */ /* 0x000ee80000300a00 */
[----:B------:R-:W3:Y:S04]  /*1dfb0*/  LDL.LU.64 R30, [R1+0x610] ;  /* 0x00061000011e7983 */ /* 0x000ee80000300a00 */
[----:B------:R1:W-:Y:S04]  /*1dfc0*/  LDGSTS.E [R244+0x26400], desc[UR60][R26.64], P3 ;  /* 0x264000001af47fae */ /* 0x0003e8000992187c */
[----:B------:R1:W-:Y:S04]  /*1dfd0*/  LDGSTS.E [R244+0x26800], desc[UR60][R24.64], P3 ;  /* 0x2680000018f47fae */ /* 0x0003e8000992187c */
[----:B------:R1:W-:Y:S04]  /*1dfe0*/  LDGSTS.E [R244+0x26c00], desc[UR60][R18.64], P3 ;  /* 0x26c0000012f47fae */ /* 0x0003e8000992187c */
[----:B------:R1:W-:Y:S04]  /*1dff0*/  LDGSTS.E [R244+0x27000], desc[UR60][R16.64], P3 ;  /* 0x2700000010f47fae */ /* 0x0003e8000992187c */
[----:B------:R-:W3:Y:S04]  /*1e000*/  LDL.LU.64 R24, [R1+0x5d0] ;  /* 0x0005d00001187983 */ /* 0x000ee80000300a00 */
[----:B------:R-:W3:Y:S04]  /*1e010*/  LDL.LU.64 R26, [R1+0x590] ;  /* 0x00059000011a7983 */ /* 0x000ee80000300a00 */
[----:B------:R1:W-:Y:S04]  /*1e020*/  LDGSTS.E [R244+0x27400], desc[UR60][R14.64], P3 ;  /* 0x274000000ef47fae */ /* 0x0003e8000992187c */
[----:B------:R1:W-:Y:S04]  /*1e030*/  LDGSTS.E [R244+0x27800], desc[UR60][R12.64], P3 ;  /* 0x278000000cf47fae */ /* 0x0003e8000992187c */
[----:B------:R1:W-:Y:S01]  /*1e040*/  LDGSTS.E [R244+0x27c00], desc[UR60][R8.64], P3 ;  /* 0x27c0000008f47fae */ /* 0x0003e2000992187c */
[----:B------:R-:W-:-:S04]  /*1e050*/  IMAD.WIDE R74, R2, 0x4, R48 ;  /* 0x00000004024a7825 */ /* 0x000fc800078e0230 */
[C---:B--2---:R-:W-:Y:S01]  /*1e060*/  IMAD.WIDE R72, R2.reuse, 0x4, R20 ;  /* 0x0000000402487825 */ /* 0x044fe200078e0214 */
[----:B------:R2:W-:Y:S03]  /*1e070*/  LDGSTS.E [R3+0x20080], desc[UR60][R74.64], P3 ;  /* 0x200800004a037fae */ /* 0x0005e6000992187c */
[C---:B------:R-:W-:Y:S01]  /*1e080*/  IMAD.WIDE R70, R2.reuse, 0x4, R36 ;  /* 0x0000000402467825 */ /* 0x040fe200078e0224 */
[----:B------:R-:W2:Y:S03]  /*1e090*/  LDL.LU.64 R20, [R1+0x550] ;  /* 0x0005500001147983 */ /* 0x000ea60000300a00 */
[C---:B----4-:R-:W-:Y:S01]  /*1e0a0*/  IMAD.WIDE R68, R2.reuse, 0x4, R34 ;  /* 0x0000000402447825 */ /* 0x050fe200078e0222 */
        /* <DEDUP_REMOVED lines=11> */
[----:B------:R-:W-:Y:S01]  /*1e160*/  STL.64 [R1+0x790], R66 ;  /* 0x0007904201007387 */ /* 0x000fe20000100a00 */
[----:B---3--:R-:W-:-:S03]  /*1e170*/  IMAD.WIDE R60, R2, 0x4, R42 ;  /* 0x00000004023c7825 */ /* 0x008fc600078e022a */
[----:B------:R-:W3:Y:S04]  /*1e180*/  LDL.LU.64 R50, [R1+0x450] ;  /* 0x0004500001327983 */ /* 0x000ee80000300a00 */
[----:B------:R-:W3:Y:S04]  /*1e190*/  LDL.LU.64 R46, [R1+0x410] ;  /* 0x00041000012e7983 */ /* 0x000ee80000300a00 */
[----:B------:R-:W-:Y:S01]  /*1e1a0*/  STL.64 [R1+0x810], R64 ;  /* 0x0008104001007387 */ /* 0x000fe20000100a00 */
[----:B------:R-:W-:-:S03]  /*1e1b0*/  IMAD.WIDE R58, R2, 0x4, R28 ;  /* 0x00000004023a7825 */ /* 0x000fc600078e021c */
        /* <DEDUP_REMOVED lines=8> */
[----:B------:R-:W3:Y:S01]  /*1e240*/  LDL.LU.64 R40, [R1+0x2d0] ;  /* 0x0002d00001287983 */ /* 0x000ee20000300a00 */
[----:B------:R-:W-:-:S03]  /*1e250*/  IMAD.WIDE R36, R2, 0x4, R26 ;  /* 0x0000000402247825 */ /* 0x000fc600078e021a */
[----:B------:R-:W3:Y:S04]  /*1e260*/  LDL.LU.64 R38, [R1+0x290] ;  /* 0x0002900001267983 */ /* 0x000ee80000300a00 */
[----:B------:R-:W-:Y:S04]  /*1e270*/  STL.64 [R1+0xc98], R58 ;  /* 0x000c983a01007387 */ /* 0x000fe80000100a00 */
[----:B------:R-:W3:Y:S04]  /*1e280*/  LDL.LU.64 R30, [R1+0x250] ;  /* 0x00025000011e7983 */ /* 0x000ee80000300a00 */
[----:B------:R-:W1:Y:S04]  /*1e290*/  LDL.LU.64 R26, [R1+0x210] ;  /* 0x00021000011a7983 */ /* 0x000e680000300a00 */
[----:B------:R-:W-:Y:S04]  /*1e2a0*/  STL.64 [R1+0xcd8], R56 ;  /* 0x000cd83801007387 */ /* 0x000fe80000100a00 */
[----:B------:R-:W3:Y:S04]  /*1e2b0*/  LDL.LU.64 R24, [R1+0x1d0] ;  /* 0x0001d00001187983 */ /* 0x000ee80000300a00 */
[----:B------:R-:W3:Y:S04]  /*1e2c0*/  LDL.LU.64 R90, [R1+0x190] ;  /* 0x00019000015a7983 */ /* 0x000ee80000300a00 */
[----:B------:R1:W-:Y:S04]  /*1e2d0*/  STL.64 [R1+0xd20], R48 ;  /* 0x000d203001007387 */ /* 0x0003e80000100a00 */
[----:B------:R-:W3:Y:S04]  /*1e2e0*/  LDL.LU.64 R78, [R1+0x150] ;  /* 0x00015000014e7983 */ /* 0x000ee80000300a00 */
[----:B------:R-:W3:Y:S04]  /*1e2f0*/  LDL.LU.64 R80, [R1+0x110] ;  /* 0x0001100001507983 */ /* 0x000ee80000300a00 */
[----:B------:R-:W-:Y:S04]  /*1e300*/  STL.64 [R1+0xd60], R36 ;  /* 0x000d602401007387 */ /* 0x000fe80000100a00 */
[----:B------:R-:W3:Y:S04]  /*1e310*/  LDL.LU.64 R96, [R1+0xd0] ;  /* 0x0000d00001607983 */ /* 0x000ee80000300a00 */
[----:B------:R-:W3:Y:S04]  /*1e320*/  LDL.LU.64 R76, [R1+0x90] ;  /* 0x00009000014c7983 */ /* 0x000ee80000300a00 */
[----:B------:R1:W-:Y:S04]  /*1e330*/  LDGSTS.E [R3+0x20880], desc[UR60][R70.64], P3 ;  /* 0x2088000046037fae */ /* 0x0003e8000992187c */
        /* <DEDUP_REMOVED lines=8> */
[----:B------:R1:W-:Y:S01]  /*1e3c0*/  LDGSTS.E [R3+0x22c80], desc[UR60][R36.64], P3 ;  /* 0x22c8000024037fae */ /* 0x0003e2000992187c */
[----:B--2---:R-:W-:-:S04]  /*1e3d0*/  IMAD.WIDE R20, R2, 0x4, R20 ;  /* 0x0000000402147825 */ /* 0x004fc800078e0214 */
[C---:B----4-:R-:W-:Y:S01]  /*1e3e0*/  IMAD.WIDE R34, R2.reuse, 0x4, R34 ;  /* 0x0000000402227825 */ /* 0x050fe200078e0222 */
[----:B------:R2:W-:Y:S04]  /*1e3f0*/  STL.64 [R1+0xda0], R20 ;  /* 0x000da01401007387 */ /* 0x0005e80000100a00 */
[----:B------:R4:W-:Y:S04]  /*1e400*/  STL.64 [R1+0xde0], R34 ;  /* 0x000de02201007387 */ /* 0x0009e80000100a00 */
[----:B------:R4:W-:Y:S01]  /*1e410*/  LDGSTS.E [R3+0x23080], desc[UR60][R20.64], P3 ;  /* 0x2308000014037fae */ /* 0x0009e2000992187c */
[----:B------:R-:W-:-:S03]  /*1e420*/  IMAD.WIDE R54, R2, 0x4, R54 ;  /* 0x0000000402367825 */ /* 0x000fc600078e0236 */
[----:B------:R4:W-:Y:S01]  /*1e430*/  LDGSTS.E [R3+0x23480], desc[UR60][R34.64], P3 ;  /* 0x2348000022037fae */ /* 0x0009e2000992187c */
[----:B------:R-:W-:-:S03]  /*1e440*/  IMAD.WIDE R52, R2, 0x4, R52 ;  /* 0x0000000402347825 */ /* 0x000fc600078e0234 */
[----:B------:R4:W-:Y:S04]  /*1e450*/  STL.64 [R1+0xe20], R54 ;  /* 0x000e203601007387 */ /* 0x0009e80000100a00 */
[----:B------:R-:W-:Y:S04]  /*1e460*/  STL.64 [R1+0xe60], R52 ;  /* 0x000e603401007387 */ /* 0x000fe80000100a00 */
[----:B------:R4:W-:Y:S01]  /*1e470*/  LDGSTS.E [R3+0x23880], desc[UR60][R54.64], P3 ;  /* 0x2388000036037fae */ /* 0x0009e2000992187c */
[----:B---3--:R-:W-:-:S03]  /*1e480*/  IMAD.WIDE R50, R2, 0x4, R50 ;  /* 0x0000000402327825 */ /* 0x008fc600078e0232 */
[----:B------:R3:W-:Y:S01]  /*1e490*/  LDGSTS.E [R3+0x23c80], desc[UR60][R52.64], P3 ;  /* 0x23c8000034037fae */ /* 0x0007e2000992187c */
[----:B------:R-:W-:-:S03]  /*1e4a0*/  IMAD.WIDE R46, R2, 0x4, R46 ;  /* 0x00000004022e7825 */ /* 0x000fc600078e022e */
[----:B------:R-:W-:Y:S01]  /*1e4b0*/  STL.64 [R1+0xea0], R50 ;  /* 0x000ea03201007387 */ /* 0x000fe20000100a00 */
[----:B------:R-:W-:-:S03]  /*1e4c0*/  IMAD.WIDE R32, R2, 0x4, R32 ;  /* 0x0000000402207825 */ /* 0x000fc600078e0220 */
[----:B------:R-:W-:Y:S01]  /*1e4d0*/  STL.64 [R1+0xee0], R46 ;  /* 0x000ee02e01007387 */ /* 0x000fe20000100a00 */
[----:B------:R-:W-:-:S03]  /*1e4e0*/  IMAD.WIDE R44, R2, 0x4, R44 ;  /* 0x00000004022c7825 */ /* 0x000fc600078e022c */
[----:B------:R4:W-:Y:S01]  /*1e4f0*/  STL.64 [R1+0xf20], R32 ;  /* 0x000f202001007387 */ /* 0x0009e20000100a00 */
[----:B------:R-:W-:-:S03]  /*1e500*/  IMAD.WIDE R42, R2, 0x4, R42 ;  /* 0x00000004022a7825 */ /* 0x000fc600078e022a */
[----:B------:R-:W-:Y:S01]  /*1e510*/  STL.64 [R1+0xf60], R44 ;  /* 0x000f602c01007387 */ /* 0x000fe20000100a00 */
[----:B------:R-:W-:-:S03]  /*1e520*/  IMAD.WIDE R28, R2, 0x4, R28 ;  /* 0x00000004021c7825 */ /* 0x000fc600078e021c */
[----:B------:R4:W-:Y:S01]  /*1e530*/  STL.64 [R1+0xf98], R42 ;  /* 0x000f982a01007387 */ /* 0x0009e20000100a00 */
[----:B------:R-:W-:-:S03]  /*1e540*/  IMAD.WIDE R40, R2, 0x4, R40 ;  /* 0x0000000402287825 */ /* 0x000fc600078e0228 */
[----:B------:R3:W-:Y:S01]  /*1e550*/  STL.64 [R1+0xfd0], R28 ;  /* 0x000fd01c01007387 */ /* 0x0007e20000100a00 */
[----:B------:R-:W-:-:S03]  /*1e560*/  IMAD.WIDE R38, R2, 0x4, R38 ;  /* 0x0000000402267825 */ /* 0x000fc600078e0226 */
[----:B------:R-:W-:Y:S01]  /*1e570*/  STL.64 [R1+0x1000], R40 ;  /* 0x0010002801007387 */ /* 0x000fe20000100a00 */
[----:B------:R-:W-:-:S03]  /*1e580*/  IMAD.WIDE R30, R2, 0x4, R30 ;  /* 0x00000004021e7825 */ /* 0x000fc600078e021e */
[----:B------:R-:W-:Y:S01]  /*1e590*/  STL.64 [R1+0x1030], R38 ;  /* 0x0010302601007387 */ /* 0x000fe20000100a00 */
[----:B-1----:R-:W-:-:S03]  /*1e5a0*/  IMAD.WIDE R26, R2, 0x4, R26 ;  /* 0x00000004021a7825 */ /* 0x002fc600078e021a */
        /* <DEDUP_REMOVED lines=20> */
[----:B------:R4:W-:Y:S04]  /*1e6f0*/  LDGSTS.E [R3+0x24080], desc[UR60][R50.64], P3 ;  /* 0x2408000032037fae */ /* 0x0009e8000992187c */
[----:B------:R4:W-:Y:S04]  /*1e700*/  LDGSTS.E [R3+0x24480], desc[UR60][R46.64], P3 ;  /* 0x244800002e037fae */ /* 0x0009e8000992187c */
[----:B------:R4:W-:Y:S04]  /*1e710*/  LDGSTS.E [R3+0x24880], desc[UR60][R32.64], P3 ;  /* 0x2488000020037fae */ /* 0x0009e8000992187c */
[----:B------:R4:W-:Y:S04]  /*1e720*/  LDGSTS.E [R3+0x24c80], desc[UR60][R44.64], P3 ;  /* 0x24c800002c037fae */ /* 0x0009e8000992187c */
[----:B------:R4:W-:Y:S04]  /*1e730*/  LDGSTS.E [R3+0x25080], desc[UR60][R42.64], P3 ;  /* 0x250800002a037fae */ /* 0x0009e8000992187c */
[----:B------:R-:W4:Y:S04]  /*1e740*/  LDL.LU.64 R32, [R1+0x6c8] ;  /* 0x0006c80001207983 */ /* 0x000f280000300a00 */
[----:B------:R4:W-:Y:S04]  /*1e750*/  LDGSTS.E [R3+0x25480], desc[UR60][R28.64], P3 ;  /* 0x254800001c037fae */ /* 0x0009e8000992187c */
[----:B------:R-:W4:Y:S04]  /*1e760*/  LDL.LU.64 R42, [R1+0x688] ;  /* 0x00068800012a7983 */ /* 0x000f280000300a00 */
[----:B------:R4:W-:Y:S04]  /*1e770*/  LDGSTS.E [R3+0x25880], desc[UR60][R40.64], P3 ;  /* 0x2588000028037fae */ /* 0x0009e8000992187c */
[----:B---3--:R-:W3:Y:S04]  /*1e780*/  LDL.LU.64 R28, [R1+0x648] ;  /* 0x00064800011c7983 */ /* 0x008ee80000300a00 */
[----:B------:R3:W-:Y:S04]  /*1e790*/  LDGSTS.E [R3+0x25c80], desc[UR60][R38.64], P3 ;  /* 0x25c8000026037fae */ /* 0x0007e8000992187c */
[----:B------:R3:W-:Y:S04]  /*1e7a0*/  LDGSTS.E [R3+0x26080], desc[UR60][R30.64], P3 ;  /* 0x260800001e037fae */ /* 0x0007e8000992187c */
[----:B------:R3:W-:Y:S04]  /*1e7b0*/  LDGSTS.E [R3+0x26480], desc[UR60][R26.64], P3 ;  /* 0x264800001a037fae */ /* 0x0007e8000992187c */
[----:B------:R3:W-:Y:S04]  /*1e7c0*/  LDGSTS.E [R3+0x26880], desc[UR60][R24.64], P3 ;  /* 0x2688000018037fae */ /* 0x0007e8000992187c */
[----:B-1----:R-:W3:Y:S04]  /*1e7d0*/  LDL.LU.64 R30, [R1+0x608] ;  /* 0x00060800011e7983 */ /* 0x002ee80000300a00 */
[----:B------:R1:W-:Y:S04]  /*1e7e0*/  LDGSTS.E [R3+0x26c80], desc[UR60][R18.64], P3 ;  /* 0x26c8000012037fae */ /* 0x0003e8000992187c */
[----:B------:R-:W3:Y:S04]  /*1e7f0*/  LDL.LU.64 R24, [R1+0x5c8] ;  /* 0x0005c80001187983 */ /* 0x000ee80000300a00 */
[----:B------:R-:W3:Y:S04]  /*1e800*/  LDL.LU.64 R26, [R1+0x588] ;  /* 0x00058800011a7983 */ /* 0x000ee80000300a00 */
[----:B------:R1:W-:Y:S04]  /*1e810*/  LDGSTS.E [R3+0x27080], desc[UR60][R16.64], P3 ;  /* 0x2708000010037fae */ /* 0x0003e8000992187c */
        /* <DEDUP_REMOVED lines=16> */
[----:B------:R-:W-:Y:S04]  /*1e920*/  STL.64 [R1+0x5d8], R70 ;  /* 0x0005d84601007387 */ /* 0x000fe80000100a00 */
[----:B------:R-:W4:Y:S04]  /*1e930*/  LDL.LU.64 R52, [R1+0x488] ;  /* 0x0004880001347983 */ /* 0x000f280000300a00 */
[----:B------:R-:W-:Y:S01]  /*1e940*/  STL.64 [R1+0x690], R68 ;  /* 0x0006904401007387 */ /* 0x000fe20000100a00 */
[----:B------:R-:W-:-:S03]  /*1e950*/  IMAD.WIDE R62, R2, 0x4, R32 ;  /* 0x00000004023e7825 */ /* 0x000fc600078e0220 */
[----:B------:R-:W-:Y:S04]  /*1e960*/  STL.64 [R1+0x6d0], R66 ;  /* 0x0006d04201007387 */ /* 0x000fe80000100a00 */
[----:B------:R-:W4:Y:S04]  /*1e970*/  LDL.LU.64 R50, [R1+0x448] ;  /* 0x0004480001327983 */ /* 0x000f280000300a00 */
[----:B------:R-:W4:Y:S01]  /*1e980*/  LDL.LU.64 R46, [R1+0x408] ;  /* 0x00040800012e7983 */ /* 0x000f220000300a00 */
[----:B------:R-:W-:-:S03]  /*1e990*/  IMAD.WIDE R60, R2, 0x4, R42 ;  /* 0x00000004023c7825 */ /* 0x000fc600078e022a */
[----:B------:R-:W-:Y:S04]  /*1e9a0*/  STL.64 [R1+0x718], R64 ;  /* 0x0007184001007387 */ /* 0x000fe80000100a00 */
[----:B------:R-:W4:Y:S01]  /*1e9b0*/  LDL.LU.64 R32, [R1+0x3c8] ;  /* 0x0003c80001207983 */ /* 0x000f220000300a00 */
[----:B---3--:R-:W-:-:S03]  /*1e9c0*/  IMAD.WIDE R58, R2, 0x4, R28 ;  /* 0x00000004023a7825 */ /* 0x008fc600078e021c */
[----:B------:R-:W3:Y:S04]  /*1e9d0*/  LDL.LU.64 R44, [R1+0x388] ;  /* 0x00038800012c7983 */ /* 0x000ee80000300a00 */
[----:B------:R-:W-:Y:S04]  /*1e9e0*/  STL.64 [R1+0x788], R62 ;  /* 0x0007883e01007387 */ /* 0x000fe80000100a00 */
[----:B------:R-:W3:Y:S04]  /*1e9f0*/  LDL.LU.64 R42, [R1+0x348] ;  /* 0x00034800012a7983 */ /* 0x000ee80000300a00 */
[----:B------:R-:W3:Y:S01]  /*1ea00*/  LDL.LU.64 R28, [R1+0x308] ;  /* 0x00030800011c7983 */ /* 0x000ee20000300a00 */
[----:B------:R-:W-:-:S03]  /*1ea10*/  IMAD.WIDE R56, R2, 0x4, R30 ;  /* 0x0000000402387825 */ /* 0x000fc600078e021e */
[----:B------:R-:W-:Y:S04]  /*1ea20*/  STL.64 [R1+0x7d0], R60 ;  /* 0x0007d03c01007387 */ /* 0x000fe80000100a00 */
[----:B------:R-:W3:Y:S04]  /*1ea30*/  LDL.LU.64 R40, [R1+0x2c8] ;  /* 0x0002c80001287983 */ /* 0x000ee80000300a00 */
[----:B------:R-:W3:Y:S01]  /*1ea40*/  LDL.LU.64 R38, [R1+0x288] ;  /* 0x0002880001267983 */ /* 0x000ee20000300a00 */
[----:B------:R-:W-:-:S03]  /*1ea50*/  IMAD.WIDE R48, R2, 0x4, R24 ;  /* 0x0000000402307825 */ /* 0x000fc600078e0218 */
[----:B------:R-:W-:Y:S01]  /*1ea60*/  STL.64 [R1+0x850], R58 ;  /* 0x0008503a01007387 */ /* 0x000fe20000100a00 */
[----:B------:R-:W-:-:S03]  /*1ea70*/  IMAD.WIDE R36, R2, 0x4, R26 ;  /* 0x0000000402247825 */ /* 0x000fc600078e021a */
[----:B------:R-:W3:Y:S04]  /*1ea80*/  LDL.LU.64 R30, [R1+0x248] ;  /* 0x00024800011e7983 */ /* 0x000ee80000300a00 */
[----:B------:R-:W3:Y:S04]  /*1ea90*/  LDL.LU.64 R26, [R1+0x208] ;  /* 0x00020800011a7983 */ /* 0x000ee80000300a00 */
[----:B------:R-:W-:Y:S04]  /*1eaa0*/  STL.64 [R1+0xc50], R56 ;  /* 0x000c503801007387 */ /* 0x000fe80000100a00 */
[----:B------:R-:W3:Y:S04]  /*1eab0*/  LDL.LU.64 R24, [R1+0x1c8] ;  /* 0x0001c80001187983 */ /* 0x000ee80000300a00 */
[----:B------:R-:W1:Y:S04]  /*1eac0*/  LDL.LU.64 R90, [R1+0x188] ;  /* 0x00018800015a7983 */ /* 0x000e680000300a00 */
        /* <DEDUP_REMOVED lines=14> */
[----:B------:R-:W-:Y:S04]  /*1ebb0*/  LDGSTS.E [R5+0x22900], desc[UR60][R48.64], P3 ;  /* 0x2290000030057fae */ /* 0x000fe8000992187c */
        /* <DEDUP_REMOVED lines=18> */
[----:B---3--:R-:W-:-:S03]  /*1ece0*/  IMAD.WIDE R44, R2, 0x4, R44 ;  /* 0x00000004022c7825 */ /* 0x008fc600078e022c */
        /* <DEDUP_REMOVED lines=11> */
[----:B------:R-:W-:-:S03]  /*1eda0*/  IMAD.WIDE R26, R2, 0x4, R26 ;  /* 0x00000004021a7825 */ /* 0x000fc600078e021a */
[----:B------:R3:W-:Y:S01]  /*1edb0*/  STL.64 [R1+0xff8], R30 ;  /* 0x000ff81e01007387 */ /* 0x0007e20000100a00 */
        /* <DEDUP_REMOVED lines=24> */
[----:B---3--:R-:W3:Y:S04]  /*1ef40*/  LDL.LU.64 R32, [R1+0x6c0] ;  /* 0x0006c00001207983 */ /* 0x008ee80000300a00 */
[----:B------:R3:W-:Y:S04]  /*1ef50*/  LDGSTS.E [R5+0x25500], desc[UR60][R28.64], P3 ;  /* 0x255000001c057fae */ /* 0x0007e8000992187c */
[----:B------:R-:W3:Y:S04]  /*1ef60*/  LDL.LU.64 R42, [R1+0x680] ;  /* 0x00068000012a7983 */ /* 0x000ee80000300a00 */
[----:B------:R3:W-:Y:S04]  /*1ef70*/  LDGSTS.E [R5+0x25900], desc[UR60][R40.64], P3 ;  /* 0x2590000028057fae */ /* 0x0007e8000992187c */
[----:B------:R-:W3:Y:S04]  /*1ef80*/  LDL.LU.64 R28, [R1+0x640] ;  /* 0x00064000011c7983 */ /* 0x000ee80000300a00 */
[----:B------:R3:W-:Y:S04]  /*1ef90*/  LDGSTS.E [R5+0x25d00], desc[UR60][R38.64], P3 ;  /* 0x25d0000026057fae */ /* 0x0007e8000992187c */
[----:B------:R3:W-:Y:S04]  /*1efa0*/  LDGSTS.E [R5+0x26100], desc[UR60][R30.64], P3 ;  /* 0x261000001e057fae */ /* 0x0007e8000992187c */
[----:B------:R3:W-:Y:S04]  /*1efb0*/  LDGSTS.E [R5+0x26500], desc[UR60][R26.64], P3 ;  /* 0x265000001a057fae */ /* 0x0007e8000992187c */
[----:B------:R3:W-:Y:S04]  /*1efc0*/  LDGSTS.E [R5+0x26900], desc[UR60][R24.64], P3 ;  /* 0x2690000018057fae */ /* 0x0007e8000992187c */
[----:B------:R-:W3:Y:S04]  /*1efd0*/  LDL.64 R30, [R1+0x600] ;  /* 0x00060000011e7983 */ /* 0x000ee80000100a00 */
[----:B------:R-:W3:Y:S04]  /*1efe0*/  LDL.64 R26, [R1+0x580] ;  /* 0x00058000011a7983 */ /* 0x000ee80000100a00 */
[----:B-1----:R-:W3:Y:S04]  /*1eff0*/  LDL.64 R24, [R1+0x5c0] ;  /* 0x0005c00001187983 */ /* 0x002ee80000100a00 */
[----:B------:R1:W-:Y:S04]  /*1f000*/  LDGSTS.E [R5+0x26d00], desc[UR60][R18.64], P3 ;  /* 0x26d0000012057fae */ /* 0x0003e8000992187c */
        /* <DEDUP_REMOVED lines=8> */
[----:B------:R-:W2:Y:S03]  /*1f090*/  LDL.64 R20, [R1+0x540] ;  /* 0x0005400001147983 */ /* 0x000ea60000100a00 */
[C---:B----4-:R-:W-:Y:S01]  /*1f0a0*/  IMAD.WIDE R68, R2.reuse, 0x4, R34 ;  /* 0x0000000402447825 */ /* 0x050fe200078e0222 */
[----:B------:R4:W-:Y:S04]  /*1f0b0*/  LDGSTS.E [R6+0x20580], desc[UR60][R72.64], P3 ;  /* 0x2058000048067fae */ /* 0x0009e8000992187c */
[----:B------:R-:W4:Y:S01]  /*1f0c0*/  LDL.64 R34, [R1+0x500] ;  /* 0x0005000001227983 */ /* 0x000f220000100a00 */
[----:B------:R-:W-:-:S03]  /*1f0d0*/  IMAD.WIDE R66, R2, 0x4, R58 ;  /* 0x0000000402427825 */ /* 0x000fc600078e023a */
[----:B------:R-:W-:Y:S01]  /*1f0e0*/  STL.64 [R1+0x490], R74 ;  /* 0x0004904a01007387 */ /* 0x000fe20000100a00 */
[----:B------:R-:W-:-:S03]  /*1f0f0*/  IMAD.WIDE R64, R2, 0x4, R54 ;  /* 0x0000000402407825 */ /* 0x000fc600078e0236 */
[----:B------:R-:W-:Y:S04]  /*1f100*/  STL.64 [R1+0x4d8], R72 ;  /* 0x0004d84801007387 */ /* 0x000fe80000100a00 */
[----:B------:R-:W4:Y:S04]  /*1f110*/  LDL.64 R54, [R1+0x4c0] ;  /* 0x0004c00001367983 */ /* 0x000f280000100a00 */
[----:B------:R-:W-:Y:S04]  /*1f120*/  STL.64 [R1+0x518], R70 ;  /* 0x0005184601007387 */ /* 0x000fe80000100a00 */
[----:B------:R-:W4:Y:S04]  /*1f130*/  LDL.LU.64 R52, [R1+0x480] ;  /* 0x0004800001347983 */ /* 0x000f280000300a00 */
[----:B------:R-:W-:Y:S01]  /*1f140*/  STL.64 [R1+0x558], R68 ;  /* 0x0005584401007387 */ /* 0x000fe20000100a00 */
[----:B---3--:R-:W-:-:S03]  /*1f150*/  IMAD.WIDE R62, R2, 0x4, R32 ;  /* 0x00000004023e7825 */ /* 0x008fc600078e0220 */
[----:B------:R-:W-:Y:S04]  /*1f160*/  STL.64 [R1+0x598], R66 ;  /* 0x0005984201007387 */ /* 0x000fe80000100a00 */
[----:B------:R-:W3:Y:S04]  /*1f170*/  LDL.LU.64 R50, [R1+0x440] ;  /* 0x0004400001327983 */ /* 0x000ee80000300a00 */
[----:B------:R-:W3:Y:S01]  /*1f180*/  LDL.LU.64 R46, [R1+0x400] ;  /* 0x00040000012e7983 */ /* 0x000ee20000300a00 */
[----:B------:R-:W-:-:S03]  /*1f190*/  IMAD.WIDE R60, R2, 0x4, R42 ;  /* 0x00000004023c7825 */ /* 0x000fc600078e022a */
[----:B------:R-:W-:Y:S04]  /*1f1a0*/  STL.64 [R1+0x658], R64 ;  /* 0x0006584001007387 */ /* 0x000fe80000100a00 */
        /* <DEDUP_REMOVED lines=8> */
[----:B------:R-:W3:Y:S01]  /*1f230*/  LDL.LU.64 R40, [R1+0x2c0] ;  /* 0x0002c00001287983 */ /* 0x000ee20000300a00 */
[----:B------:R-:W-:-:S03]  /*1f240*/  IMAD.WIDE R36, R2, 0x4, R26 ;  /* 0x0000000402247825 */ /* 0x000fc600078e021a */
[----:B------:R-:W3:Y:S01]  /*1f250*/  LDL.LU.64 R38, [R1+0x280] ;  /* 0x0002800001267983 */ /* 0x000ee20000300a00 */
[----:B------:R-:W-:-:S03]  /*1f260*/  IMAD.WIDE R48, R2, 0x4, R24 ;  /* 0x0000000402307825 */ /* 0x000fc600078e0218 */
[----:B------:R-:W-:Y:S04]  /*1f270*/  STL.64 [R1+0x750], R58 ;  /* 0x0007503a01007387 */ /* 0x000fe80000100a00 */
        /* <DEDUP_REMOVED lines=85> */
[----:B------:R-:W3:Y:S04]  /*1f7d0*/  LDL.LU.64 R30, [R1+0x5f8] ;  /* 0x0005f800011e7983 */ /* 0x000ee80000300a00 */
[----:B------:R3:W-:Y:S04]  /*1f7e0*/  LDGSTS.E [R6+0x26d80], desc[UR60][R18.64], P3 ;  /* 0x26d8000012067fae */ /* 0x0007e8000992187c */
[----:B-1----:R-:W3:Y:S04]  /*1f7f0*/  LDL.LU.64 R24, [R1+0x5b8] ;  /* 0x0005b80001187983 */ /* 0x002ee80000300a00 */
        /* <DEDUP_REMOVED lines=125> */
[----:B------:R-:W3:Y:S04]  /*1ffd0*/  LDL.LU.64 R30, [R1+0x5f0] ;  /* 0x0005f000011e7983 */ /* 0x000ee80000300a00 */
        /* <DEDUP_REMOVED lines=9> */
[----:B------:R-:W-:Y:S03]  /*20070*/  LDGSTS.E [R241+0x20280], desc[UR60][R74.64], P3 ;  /* 0x202800004af17fae */ /* 0x000fe6000992187c */
        /* <DEDUP_REMOVED lines=13> */
[----:B---3--:R-:W-:-:S03]  /*20150*/  IMAD.WIDE R62, R2, 0x4, R32 ;  /* 0x00000004023e7825 */ /* 0x008fc600078e0220 */
[----:B------:R-:W-:Y:S04]  /*20160*/  STL.64 [R1+0x588], R66 ;  /* 0x0005884201007387 */ /* 0x000fe80000100a00 */
[----:B------:R-:W1:Y:S04]  /*20170*/  LDL.LU.64 R50, [R1+0x430] ;  /* 0x0004300001327983 */ /* 0x000e680000300a00 */
        /* <DEDUP_REMOVED lines=27> */
[----:B------:R-:W-:Y:S04]  /*20330*/  LDGSTS.E [R241+0x20a80], desc[UR60][R70.64], P3 ;  /* 0x20a8000046f17fae */ /* 0x000fe8000992187c */
        /* <DEDUP_REMOVED lines=13> */
[----:B------:R-:W-:Y:S01]  /*20410*/  LDGSTS.E [R241+0x23280], desc[UR60][R20.64], P3 ;  /* 0x2328000014f17fae */ /* 0x000fe2000992187c */
[----:B------:R-:W-:-:S03]  /*20420*/  IMAD.WIDE R54, R2, 0x4, R54 ;  /* 0x0000000402367825 */ /* 0x000fc600078e0236 */
[----:B------:R-:W-:Y:S01]  /*20430*/  LDGSTS.E [R241+0x23680], desc[UR60][R34.64], P3 ;  /* 0x2368000022f17fae */ /* 0x000fe2000992187c */
[----:B------:R-:W-:-:S03]  /*20440*/  IMAD.WIDE R52, R2, 0x4, R52 ;  /* 0x0000000402347825 */ /* 0x000fc600078e0234 */
[----:B------:R4:W-:Y:S04]  /*20450*/  STL.64 [R1+0x7f0], R54 ;  /* 0x0007f03601007387 */ /* 0x0009e80000100a00 */
[----:B------:R-:W-:Y:S04]  /*20460*/  STL.64 [R1+0x830], R52 ;  /* 0x0008303401007387 */ /* 0x000fe80000100a00 */
[----:B------:R-:W-:Y:S01]  /*20470*/  LDGSTS.E [R241+0x23a80], desc[UR60][R54.64], P3 ;  /* 0x23a8000036f17fae */ /* 0x000fe2000992187c */
[----:B-1----:R-:W-:-:S03]  /*20480*/  IMAD.WIDE R50, R2, 0x4, R50 ;  /* 0x0000000402327825 */ /* 0x002fc600078e0232 */
[----:B------:R-:W-:Y:S01]  /*20490*/  LDGSTS.E [R241+0x23e80], desc[UR60][R52.64], P3 ;  /* 0x23e8000034f17fae */ /* 0x000fe2000992187c */
[----:B---3--:R-:W-:-:S03]  /*204a0*/  IMAD.WIDE R46, R2, 0x4, R46 ;  /* 0x00000004022e7825 */ /* 0x008fc600078e022e */
        /* <DEDUP_REMOVED lines=35> */
[----:B------:R-:W-:Y:S04]  /*206e0*/  LDGSTS.E [R241+0x24280], desc[UR60][R50.64], P3 ;  /* 0x2428000032f17fae */ /* 0x000fe8000992187c */
[----:B------:R-:W4:Y:S04]  /*206f0*/  LDL.LU.64 R54, [R1+0x6e8] ;  /* 0x0006e80001367983 */ /* 0x000f280000300a00 */
[----:B------:R-:W-:Y:S04]  /*20700*/  LDGSTS.E [R241+0x24680], desc[UR60][R46.64], P3 ;  /* 0x246800002ef17fae */ /* 0x000fe8000992187c */
[----:B------:R-:W-:Y:S04]  /*20710*/  LDGSTS.E [R241+0x24a80], desc[UR60][R32.64], P3 ;  /* 0x24a8000020f17fae */ /* 0x000fe8000992187c */
[----:B------:R-:W-:Y:S04]  /*20720*/  LDGSTS.E [R241+0x24e80], desc[UR60][R44.64], P3 ;  /* 0x24e800002cf17fae */ /* 0x000fe8000992187c */
[----:B------:R-:W-:Y:S04]  /*20730*/  LDGSTS.E [R241+0x25280], desc[UR60][R42.64], P3 ;  /* 0x252800002af17fae */ /* 0x000fe8000992187c */
[----:B-1----:R-:W4:Y:S04]  /*20740*/  LDL.LU.64 R32, [R1+0x6a8] ;  /* 0x0006a80001207983 */ /* 0x002f280000300a00 */
[----:B------:R-:W-:Y:S04]  /*20750*/  LDGSTS.E [R241+0x25680], desc[UR60][R28.64], P3 ;  /* 0x256800001cf17fae */ /* 0x000fe8000992187c */
[----:B---3--:R-:W3:Y:S04]  /*20760*/  LDL.LU.64 R42, [R1+0x668] ;  /* 0x00066800012a7983 */ /* 0x008ee80000300a00 */
[----:B------:R-:W-:Y:S04]  /*20770*/  LDGSTS.E [R241+0x25a80], desc[UR60][R40.64], P3 ;  /* 0x25a8000028f17fae */ /* 0x000fe8000992187c */
[----:B------:R-:W-:Y:S04]  /*20780*/  LDGSTS.E [R241+0x25e80], desc[UR60][R38.64], P3 ;  /* 0x25e8000026f17fae */ /* 0x000fe8000992187c */
[----:B------:R-:W3:Y:S04]  /*20790*/  LDL.LU.64 R28, [R1+0x628] ;  /* 0x00062800011c7983 */ /* 0x000ee80000300a00 */
[----:B------:R-:W-:Y:S04]  /*207a0*/  LDGSTS.E [R241+0x26280], desc[UR60][R30.64], P3 ;  /* 0x262800001ef17fae */ /* 0x000fe8000992187c */
        /* <DEDUP_REMOVED lines=10> */
[----:B--2---:R-:W-:-:S03]  /*20850*/  IMAD.WIDE R72, R2, 0x4, R20 ;  /* 0x0000000402487825 */ /* 0x004fc600078e0214 */
[----:B------:R-:W1:Y:S01]  /*20860*/  LDL.LU.64 R20, [R1+0x528] ;  /* 0x0005280001147983 */ /* 0x000e620000300a00 */
[----:B----4-:R-:W-:-:S03]  /*20870*/  IMAD.WIDE R68, R2, 0x4, R34 ;  /* 0x0000000402447825 */ /* 0x010fc600078e0222 */
[----:B------:R-:W2:Y:S01]  /*20880*/  LDL.LU.64 R34, [R1+0x4e8] ;  /* 0x0004e80001227983 */ /* 0x000ea20000300a00 */
[----:B------:R-:W-:-:S04]  /*20890*/  IMAD.WIDE R74, R2, 0x4, R48 ;  /* 0x00000004024a7825 */ /* 0x000fc800078e0230 */
[C---:B------:R-:W-:Y:S01]  /*208a0*/  IMAD.WIDE R70, R2.reuse, 0x4, R36 ;  /* 0x0000000402467825 */ /* 0x040fe200078e0224 */
[----:B------:R-:W-:Y:S03]  /*208b0*/  STL.64 [R1+0x478], R74 ;  /* 0x0004784a01007387 */ /* 0x000fe60000100a00 */
[C---:B------:R-:W-:Y:S01]  /*208c0*/  IMAD.WIDE R66, R2.reuse, 0x4, R58 ;  /* 0x0000000402427825 */ /* 0x040fe200078e023a */
[----:B------:R-:W-:Y:S03]  /*208d0*/  STL.64 [R1+0x4b8], R72 ;  /* 0x0004b84801007387 */ /* 0x000fe60000100a00 */
[C---:B------:R-:W-:Y:S01]  /*208e0*/  IMAD.WIDE R64, R2.reuse, 0x4, R54 ;  /* 0x0000000402407825 */ /* 0x040fe200078e0236 */
[----:B------:R-:W-:Y:S04]  /*208f0*/  LDGSTS.E [R242+0x20300], desc[UR60][R74.64], P3 ;  /* 0x203000004af27fae */ /* 0x000fe8000992187c */
[----:B------:R-:W4:Y:S04]  /*20900*/  LDL.LU.64 R54, [R1+0x4a8] ;  /* 0x0004a80001367983 */ /* 0x000f280000300a00 */
[----:B------:R-:W-:Y:S04]  /*20910*/  STL.64 [R1+0x4f8], R70 ;  /* 0x0004f84601007387 */ /* 0x000fe80000100a00 */
[----:B------:R-:W-:Y:S01]  /*20920*/  LDGSTS.E [R242+0x20700], desc[UR60][R72.64], P3 ;  /* 0x2070000048f27fae */ /* 0x000fe2000992187c */
[----:B------:R-:W-:-:S03]  /*20930*/  IMAD.WIDE R62, R2, 0x4, R32 ;  /* 0x00000004023e7825 */ /* 0x000fc600078e0220 */
[----:B------:R-:W-:Y:S04]  /*20940*/  LDGSTS.E [R242+0x20b00], desc[UR60][R70.64], P3 ;  /* 0x20b0000046f27fae */ /* 0x000fe8000992187c */
        /* <DEDUP_REMOVED lines=22> */
[----:B------:R-:W-:Y:S04]  /*20ab0*/  STL.64 [R1+0x6b8], R56 ;  /* 0x0006b83801007387 */ /* 0x000fe80000100a00 */
        /* <DEDUP_REMOVED lines=8> */
[----:B------:R-:W-:Y:S01]  /*20b40*/  LDGSTS.E [R242+0x22f00], desc[UR60][R36.64], P3 ;  /* 0x22f0000024f27fae */ /* 0x000fe2000992187c */
[----:B-1----:R-:W-:-:S05]  /*20b50*/  IMAD.WIDE R26, R2, 0x4, R20 ;  /* 0x00000004021a7825 */ /* 0x002fca00078e0214 */
[----:B------:R-:W-:Y:S01]  /*20b60*/  LDGSTS.E [R242+0x23300], desc[UR60][R26.64], P3 ;  /* 0x233000001af27fae */ /* 0x000fe2000992187c */
[----:B--2---:R-:W-:-:S03]  /*20b70*/  IMAD.WIDE R20, R2, 0x4, R34 ;  /* 0x0000000402147825 */ /* 0x004fc600078e0222 */
[----:B------:R-:W2:Y:S04]  /*20b80*/  LDL.LU.64 R34, [R1+0x1a8] ;  /* 0x0001a80001227983 */ /* 0x000ea80000300a00 */
[----:B------:R-:W2:Y:S04]  /*20b90*/  LDL.LU.64 R90, [R1+0x168] ;  /* 0x00016800015a7983 */ /* 0x000ea80000300a00 */
[----:B------:R1:W-:Y:S04]  /*20ba0*/  STL.64 [R1+0x6f8], R48 ;  /* 0x0006f83001007387 */ /* 0x0003e80000100a00 */
[----:B------:R-:W2:Y:S04]  /*20bb0*/  LDL.LU.64 R78, [R1+0x128] ;  /* 0x00012800014e7983 */ /* 0x000ea80000300a00 */
[----:B------:R-:W2:Y:S04]  /*20bc0*/  LDL.LU.64 R80, [R1+0xe8] ;  /* 0x0000e80001507983 */ /* 0x000ea80000300a00 */
[----:B------:R1:W-:Y:S04]  /*20bd0*/  STL.64 [R1+0x738], R36 ;  /* 0x0007382401007387 */ /* 0x0003e80000100a00 */
[----:B------:R-:W2:Y:S04]  /*20be0*/  LDL.LU.64 R96, [R1+0xa8] ;  /* 0x0000a80001607983 */ /* 0x000ea80000300a00 */
[----:B------:R-:W2:Y:S01]  /*20bf0*/  LDL.LU.64 R76, [R1+0x68] ;  /* 0x00006800014c7983 */ /* 0x000ea20000300a00 */
[----:B----4-:R-:W-:-:S04]  /*20c00*/  IMAD.WIDE R54, R2, 0x4, R54 ;  /* 0x0000000402367825 */ /* 0x010fc800078e0236 */
[C---:B------:R-:W-:Y:S01]  /*20c10*/  IMAD.WIDE R32, R2.reuse, 0x4, R32 ;  /* 0x0000000402207825 */ /* 0x040fe200078e0220 */
[----:B------:R4:W-:Y:S04]  /*20c20*/  STL.64 [R1+0x778], R26 ;  /* 0x0007781a01007387 */ /* 0x0009e80000100a00 */
[----:B------:R4:W-:Y:S04]  /*20c30*/  STL.64 [R1+0x7b8], R20 ;  /* 0x0007b81401007387 */ /* 0x0009e80000100a00 */
[----:B------:R-:W-:Y:S01]  /*20c40*/  STL.64 [R1+0x7f8], R54 ;  /* 0x0007f83601007387 */ /* 0x000fe20000100a00 */
[----:B---3--:R-:W-:-:S03]  /*20c50*/  IMAD.WIDE R52, R2, 0x4, R52 ;  /* 0x0000000402347825 */ /* 0x008fc600078e0234 */
[----:B------:R3:W-:Y:S01]  /*20c60*/  STL.64 [R1+0x838], R32 ;  /* 0x0008382001007387 */ /* 0x0007e20000100a00 */
[----:B------:R-:W-:-:S03]  /*20c70*/  IMAD.WIDE R50, R2, 0x4, R50 ;  /* 0x0000000402327825 */ /* 0x000fc600078e0232 */
[----:B------:R-:W-:Y:S01]  /*20c80*/  STL.64 [R1+0xbe0], R52 ;  /* 0x000be03401007387 */ /* 0x000fe20000100a00 */
[----:B------:R-:W-:-:S03]  /*20c90*/  IMAD.WIDE R46, R2, 0x4, R46 ;  /* 0x00000004022e7825 */ /* 0x000fc600078e022e */
[----:B------:R-:W-:Y:S01]  /*20ca0*/  STL.64 [R1+0xc30], R50 ;  /* 0x000c303201007387 */ /* 0x000fe20000100a00 */
        /* <DEDUP_REMOVED lines=13> */
[----:B------:R-:W-:Y:S04]  /*20d80*/  STL.64 [R1+0xdf8], R40 ;  /* 0x000df82801007387 */ /* 0x000fe80000100a00 */
        /* <DEDUP_REMOVED lines=14> */
[----:B--2---:R-:W-:-:S04]  /*20e70*/  IMAD.WIDE R34, R2, 0x4, R34 ;  /* 0x0000000402227825 */ /* 0x004fc800078e0222 */
[C---:B------:R-:W-:Y:S01]  /*20e80*/  IMAD.WIDE R18, R2.reuse, 0x4, R90 ;  /* 0x0000000402127825 */ /* 0x040fe200078e025a */
[----:B------:R2:W-:Y:S03]  /*20e90*/  STL.64 [R1+0xe78], R34 ;  /* 0x000e782201007387 */ /* 0x0005e60000100a00 */
[C---:B------:R-:W-:Y:S01]  /*20ea0*/  IMAD.WIDE R16, R2.reuse, 0x4, R78 ;  /* 0x0000000402107825 */ /* 0x040fe200078e024e */
[----:B------:R-:W-:Y:S03]  /*20eb0*/  STL.64 [R1+0xeb8], R18 ;  /* 0x000eb81201007387 */ /* 0x000fe60000100a00 */
[C---:B------:R-:W-:Y:S01]  /*20ec0*/  IMAD.WIDE R14, R2.reuse, 0x4, R80 ;  /* 0x00000004020e7825 */ /* 0x040fe200078e0250 */
[----:B------:R-:W-:Y:S03]  /*20ed0*/  STL.64 [R1+0xef8], R16 ;  /* 0x000ef81001007387 */ /* 0x000fe60000100a00 */
[C---:B------:R-:W-:Y:S01]  /*20ee0*/  IMAD.WIDE R12, R2.reuse, 0x4, R96 ;  /* 0x00000004020c7825 */ /* 0x040fe200078e0260 */
[----:B------:R-:W-:Y:S03]  /*20ef0*/  STL.64 [R1+0xf38], R14 ;  /* 0x000f380e01007387 */ /* 0x000fe60000100a00 */
[C---:B------:R-:W-:Y:S01]  /*20f00*/  IMAD.WIDE R8, R2.reuse, 0x4, R76 ;  /* 0x0000000402087825 */ /* 0x040fe200078e024c */
[----:B------:R-:W-:Y:S04]  /*20f10*/  STL.64 [R1+0xf70], R12 ;  /* 0x000f700c01007387 */ /* 0x000fe80000100a00 */
[----:B------:R2:W-:Y:S04]  /*20f20*/  STL.64 [R1+0xfa8], R8 ;  /* 0x000fa80801007387 */ /* 0x0005e80000100a00 */
[----:B-1----:R-:W2:Y:S04]  /*20f30*/  LDL.LU.64 R48, [R1+0x820] ;  /* 0x0008200001307983 */ /* 0x002ea80000300a00 */
[----:B------:R-:W2:Y:S04]  /*20f40*/  LDL.LU.64 R36, [R1+0x7e0] ;  /* 0x0007e00001247983 */ /* 0x000ea80000300a00 */
[----:B----4-:R-:W4:Y:S04]  /*20f50*/  LDL.LU.64 R26, [R1+0x7a0] ;  /* 0x0007a000011a7983 */ /* 0x010f280000300a00 */
[----:B------:R-:W4:Y:S04]  /*20f60*/  LDL.LU.64 R20, [R1+0x760] ;  /* 0x0007600001147983 */ /* 0x000f280000300a00 */
[----:B------:R-:W4:Y:S04]  /*20f70*/  LDL.LU.64 R58, [R1+0x720] ;  /* 0x00072000013a7983 */ /* 0x000f280000300a00 */
[----:B---3--:R-:W3:Y:S04]  /*20f80*/  LDL.LU.64 R32, [R1+0x6e0] ;  /* 0x0006e00001207983 */ /* 0x008ee80000300a00 */
[----:B------:R-:W3:Y:S04]  /*20f90*/  LDL.LU.64 R42, [R1+0x6a0] ;  /* 0x0006a000012a7983 */ /* 0x000ee80000300a00 */
[----:B------:R-:W3:Y:S04]  /*20fa0*/  LDL.LU.64 R28, [R1+0x660] ;  /* 0x00066000011c7983 */ /* 0x000ee80000300a00 */
[----:B------:R-:W3:Y:S04]  /*20fb0*/  LDL.LU.64 R30, [R1+0x620] ;  /* 0x00062000011e7983 */ /* 0x000ee80000300a00 */
[----:B------:R-:W3:Y:S04]  /*20fc0*/  LDL.LU.64 R24, [R1+0x5e0] ;  /* 0x0005e00001187983 */ /* 0x000ee80000300a00 */
[----:B------:R-:W-:Y:S04]  /*20fd0*/  LDGSTS.E [R242+0x26b00], desc[UR60][R34.64], P3 ;  /* 0x26b0000022f27fae */ /* 0x000fe8000992187c */
[----:B------:R-:W-:Y:S04]  /*20fe0*/  LDGSTS.E [R242+0x26f00], desc[UR60][R18.64], P3 ;  /* 0x26f0000012f27fae */ /* 0x000fe8000992187c */
[----:B------:R-:W-:Y:S04]  /*20ff0*/  LDGSTS.E [R242+0x27300], desc[UR60][R16.64], P3 ;  /* 0x2730000010f27fae */ /* 0x000fe8000992187c */
[----:B--2---:R-:W2:Y:S04]  /*21000*/  LDL.LU.64 R34, [R1+0x5a0] ;  /* 0x0005a00001227983 */ /* 0x004ea80000300a00 */
[----:B------:R-:W2:Y:S04]  /*21010*/  LDL.LU.64 R54, [R1+0x560] ;  /* 0x0005600001367983 */ /* 0x000ea80000300a00 */
[----:B------:R-:W-:Y:S04]  /*21020*/  LDGSTS.E [R242+0x27700], desc[UR60][R14.64], P3 ;  /* 0x277000000ef27fae */ /* 0x000fe8000992187c */
[----:B------:R-:W-:Y:S04]  /*21030*/  LDGSTS.E [R242+0x27b00], desc[UR60][R12.64], P3 ;  /* 0x27b000000cf27fae */ /* 0x000fe8000992187c */
[----:B------:R1:W-:Y:S01]  /*21040*/  LDGSTS.E [R242+0x27f00], desc[UR60][R8.64], P3 ;  /* 0x27f0000008f27fae */ /* 0x0003e2000992187c */
[----:B----4-:R-:W-:-:S03]  /*21050*/  IMAD.WIDE R222, R2, 0x4, R26 ;  /* 0x0000000402de7825 */ /* 0x010fc600078e021a */
[----:B------:R-:W4:Y:S01]  /*21060*/  LDL.LU.64 R26, [R1+0x520] ;  /* 0x00052000011a7983 */ /* 0x000f220000300a00 */
[----:B------:R-:W-:-:S03]  /*21070*/  IMAD.WIDE R240, R2, 0x4, R20 ;  /* 0x0000000402f07825 */ /* 0x000fc600078e0214 */
[----:B------:R-:W4:Y:S01]  /*21080*/  LDL.LU.64 R20, [R1+0x4e0] ;  /* 0x0004e00001147983 */ /* 0x000f220000300a00 */
[----:B-1----:R-:W-:-:S03]  /*21090*/  IMAD.WIDE R8, R2, 0x4, R48 ;  /* 0x0000000402087825 */ /* 0x002fc600078e0230 */
[----:B------:R-:W4:Y:S04]  /*210a0*/  LDL.LU.64 R48, [R1+0x4a0] ;  /* 0x0004a00001307983 */ /* 0x000f280000300a00 */
[----:B------:R-:W4:Y:S01]  /*210b0*/  LDL.LU.64 R46, [R1+0x460] ;  /* 0x00046000012e7983 */ /* 0x000f220000300a00 */
[----:B---3--:R-:W-:-:S03]  /*210c0*/  IMAD.WIDE R244, R2, 0x4, R42 ;  /* 0x0000000402f47825 */ /* 0x008fc600078e022a */
[----:B------:R-:W3:Y:S01]  /*210d0*/  LDL.LU.64 R44, [R1+0x420] ;  /* 0x00042000012c7983 */ /* 0x000ee20000300a00 */
[----:B------:R-:W-:-:S03]  /*210e0*/  IMAD.WIDE R62, R2, 0x4, R28 ;  /* 0x00000004023e7825 */ /* 0x000fc600078e021c */
        /* <DEDUP_REMOVED lines=8> */
[----:B------:R-:W-:Y:S01]  /*21170*/  STL.64 [R1+0x640], R62 ;  /* 0x0006403e01007387 */ /* 0x000fe20000100a00 */
[----:B------:R-:W-:-:S03]  /*21180*/  IMAD.WIDE R58, R2, 0x4, R24 ;  /* 0x00000004023a7825 */ /* 0x000fc600078e0218 */
[----:B------:R-:W-:Y:S01]  /*21190*/  LDGSTS.E [R243+0x20380], desc[UR60][R8.64], P3 ;  /* 0x2038000008f37fae */ /* 0x000fe2000992187c */
[----:B--2---:R-:W-:-:S03]  /*211a0*/  IMAD.WIDE R56, R2, 0x4, R34 ;  /* 0x0000000402387825 */ /* 0x004fc600078e0222 */
[----:B------:R-:W2:Y:S04]  /*211b0*/  LDL.LU.64 R34, [R1+0x2e0] ;  /* 0x0002e00001227983 */ /* 0x000ea80000300a00 */
[----:B------:R-:W2:Y:S04]  /*211c0*/  LDL.LU.64 R32, [R1+0x2a0] ;  /* 0x0002a00001207983 */ /* 0x000ea80000300a00 */
[----:B------:R-:W-:Y:S04]  /*211d0*/  STL.64 [R1+0x680], R60 ;  /* 0x0006803c01007387 */ /* 0x000fe80000100a00 */
[----:B------:R-:W2:Y:S01]  /*211e0*/  LDL.LU.64 R30, [R1+0x260] ;  /* 0x00026000011e7983 */ /* 0x000ea20000300a00 */
[----:B------:R-:W-:-:S03]  /*211f0*/  IMAD.WIDE R54, R2, 0x4, R54 ;  /* 0x0000000402367825 */ /* 0x000fc600078e0236 */
[----:B------:R-:W2:Y:S04]  /*21200*/  LDL.LU.64 R28, [R1+0x220] ;  /* 0x00022000011c7983 */ /* 0x000ea80000300a00 */
        /* <DEDUP_REMOVED lines=12> */
[----:B----4-:R-:W-:-:S03]  /*212d0*/  IMAD.WIDE R52, R2, 0x4, R26 ;  /* 0x0000000402347825 */ /* 0x010fc600078e021a */
[----:B------:R-:W4:Y:S01]  /*212e0*/  LDL.LU.64 R26, [R1+0x1e0] ;  /* 0x0001e000011a7983 */ /* 0x000f220000300a00 */
[----:B------:R-:W-:-:S03]  /*212f0*/  IMAD.WIDE R50, R2, 0x4, R20 ;  /* 0x0000000402327825 */ /* 0x000fc600078e0214 */
[----:B------:R-:W4:Y:S04]  /*21300*/  LDL.LU.64 R24, [R1+0x1a0] ;  /* 0x0001a00001187983 */ /* 0x000f280000300a00 */
[----:B------:R-:W4:Y:S04]  /*21310*/  LDL.LU.64 R20, [R1+0x160] ;  /* 0x0001600001147983 */ /* 0x000f280000300a00 */
[----:B------:R-:W-:Y:S04]  /*21320*/  STL.64 [R1+0x700], R56 ;  /* 0x0007003801007387 */ /* 0x000fe80000100a00 */
[----:B------:R-:W4:Y:S04]  /*21330*/  LDL.LU.64 R64, [R1+0x120] ;  /* 0x0001200001407983 */ /* 0x000f280000300a00 */
[----:B------:R-:W4:Y:S04]  /*21340*/  LDL.LU.64 R72, [R1+0xe0] ;  /* 0x0000e00001487983 */ /* 0x000f280000300a00 */
[----:B------:R-:W-:Y:S04]  /*21350*/  STL.64 [R1+0x740], R54 ;  /* 0x0007403601007387 */ /* 0x000fe80000100a00 */
[----:B------:R-:W4:Y:S04]  /*21360*/  LDL.LU.64 R68, [R1+0xa0] ;  /* 0x0000a00001447983 */ /* 0x000f280000300a00 */
[----:B------:R-:W4:Y:S01]  /*21370*/  LDL.LU.64 R66, [R1+0x60] ;  /* 0x0000600001427983 */ /* 0x000f220000300a00 */
[----:B------:R-:W-:-:S04]  /*21380*/  IMAD.WIDE R48, R2, 0x4, R48 ;  /* 0x0000000402307825 */ /* 0x000fc800078e0230 */
[C---:B------:R-:W-:Y:S01]  /*21390*/  IMAD.WIDE R46, R2.reuse, 0x4, R46 ;  /* 0x00000004022e7825 */ /* 0x040fe200078e022e */
[----:B------:R-:W-:Y:S03]  /*213a0*/  STL.64 [R1+0x780], R52 ;  /* 0x0007803401007387 */ /* 0x000fe60000100a00 */
[C---:B---3--:R-:W-:Y:S01]  /*213b0*/  IMAD.WIDE R44, R2.reuse, 0x4, R44 ;  /* 0x00000004022c7825 */ /* 0x048fe200078e022c */
[----:B------:R-:W-:Y:S03]  /*213c0*/  STL.64 [R1+0x7c0], R50 ;  /* 0x0007c03201007387 */ /* 0x000fe60000100a00 */
[C---:B------:R-:W-:Y:S01]  /*213d0*/  IMAD.WIDE R42, R2.reuse, 0x4, R42 ;  /* 0x00000004022a7825 */ /* 0x040fe200078e022a */
[----:B------:R-:W-:Y:S03]  /*213e0*/  STL.64 [R1+0x800], R48 ;  /* 0x0008003001007387 */ /* 0x000fe60000100a00 */
[C---:B------:R-:W-:Y:S01]  /*213f0*/  IMAD.WIDE R40, R2.reuse, 0x4, R40 ;  /* 0x0000000402287825 */ /* 0x040fe200078e0228 */
[----:B------:R-:W-:Y:S03]  /*21400*/  STL.64 [R1+0x840], R46 ;  /* 0x0008402e01007387 */ /* 0x000fe60000100a00 */
[C---:B------:R-:W-:Y:S01]  /*21410*/  IMAD.WIDE R38, R2.reuse, 0x4, R38 ;  /* 0x0000000402267825 */ /* 0x040fe200078e0226 */
[----:B------:R-:W-:Y:S03]  /*21420*/  STL.64 [R1+0xb50], R44 ;  /* 0x000b502c01007387 */ /* 0x000fe60000100a00 */
[C---:B------:R-:W-:Y:S01]  /*21430*/  IMAD.WIDE R36, R2.reuse, 0x4, R36 ;  /* 0x0000000402247825 */ /* 0x040fe200078e0224 */
[----:B------:R-:W-:Y:S03]  /*21440*/  STL.64 [R1+0xb98], R42 ;  /* 0x000b982a01007387 */ /* 0x000fe60000100a00 */
[C---:B--2---:R-:W-:Y:S01]  /*21450*/  IMAD.WIDE R34, R2.reuse, 0x4, R34 ;  /* 0x0000000402227825 */ /* 0x044fe200078e0222 */
[----:B------:R-:W-:Y:S03]  /*21460*/  STL.64 [R1+0xbd0], R40 ;  /* 0x000bd02801007387 */ /* 0x000fe60000100a00 */
[C---:B------:R-:W-:Y:S01]  /*21470*/  IMAD.WIDE R32, R2.reuse, 0x4, R32 ;  /* 0x0000000402207825 */ /* 0x040fe200078e0220 */
[----:B------:R-:W-:Y:S03]  /*21480*/  STL.64 [R1+0xc28], R38 ;  /* 0x000c282601007387 */ /* 0x000fe60000100a00 */
[C---:B------:R-:W-:Y:S01]  /*21490*/  IMAD.WIDE R30, R2.reuse, 0x4, R30 ;  /* 0x00000004021e7825 */ /* 0x040fe200078e021e */
[----:B------:R-:W-:Y:S03]  /*214a0*/  STL.64 [R1+0xc68], R36 ;  /* 0x000c682401007387 */ /* 0x000fe60000100a00 */
[----:B------:R-:W-:Y:S01]  /*214b0*/  IMAD.WIDE R28, R2, 0x4, R28 ;  /* 0x00000004021c7825 */ /* 0x000fe200078e021c */
[----:B------:R1:W-:Y:S04]  /*214c0*/  STL.64 [R1+0xca8], R34 ;  /* 0x000ca82201007387 */ /* 0x0003e80000100a00 */
[----:B------:R2:W-:Y:S04]  /*214d0*/  STL.64 [R1+0xcf0], R32 ;  /* 0x000cf02001007387 */ /* 0x0005e80000100a00 */
        /* <DEDUP_REMOVED lines=11> */
[----:B------:R1:W-:Y:S04]  /*21590*/  LDGSTS.E [R243+0x25780], desc[UR60][R34.64], P3 ;  /* 0x2578000022f37fae */ /* 0x0003e8000992187c */
[----:B------:R2:W-:Y:S04]  /*215a0*/  LDGSTS.E [R243+0x25b80], desc[UR60][R32.64], P3 ;  /* 0x25b8000020f37fae */ /* 0x0005e8000992187c */
[----:B------:R-:W-:Y:S04]  /*215b0*/  LDGSTS.E [R243+0x25f80], desc[UR60][R30.64], P3 ;  /* 0x25f800001ef37fae */ /* 0x000fe8000992187c */
[----:B------:R-:W-:Y:S01]  /*215c0*/  LDGSTS.E [R243+0x26380], desc[UR60][R28.64], P3 ;  /* 0x263800001cf37fae */ /* 0x000fe2000992187c */
[----:B-1----:R-:W-:-:S02]  /*215d0*/  CS2R R34, SRZ ;  /* 0x0000000000227805 */ /* 0x002fc4000001ff00 */
[----:B------:R-:W-:Y:S02]  /*215e0*/  CS2R R36, SRZ ;  /* 0x0000000000247805 */ /* 0x000fe4000001ff00 */
[----:B------:R-:W-:Y:S02]  /*215f0*/  CS2R R38, SRZ ;  /* 0x0000000000267805 */ /* 0x000fe4000001ff00 */
[----:B--2---:R-:W-:Y:S02]  /*21600*/  CS2R R32, SRZ ;  /* 0x0000000000207805 */ /* 0x004fe4000001ff00 */
[----:B------:R-:W-:Y:S01]  /*21610*/  CS2R R40, SRZ ;  /* 0x0000000000287805 */ /* 0x000fe2000001ff00 */
[----:B----4-:R-:W-:-:S04]  /*21620*/  IMAD.WIDE R26, R2, 0x4, R26 ;  /* 0x00000004021a7825 */ /* 0x010fc800078e021a */
        /* <DEDUP_REMOVED lines=10> */
[----:B------:R-:W-:Y:S01]  /*216d0*/  IMAD.WIDE R12, R2, 0x4, R66 ;  /* 0x00000004020c7825 */ /* 0x000fe200078e0242 */
[----:B------:R-:W-:Y:S04]  /*216e0*/  STL.64 [R1+0xef0], R14 ;  /* 0x000ef00e01007387 */ /* 0x000fe80000100a00 */
[----:B------:R1:W-:Y:S04]  /*216f0*/  STL.64 [R1+0xf30], R12 ;  /* 0x000f300c01007387 */ /* 0x0003e80000100a00 */
[----:B------:R2:W-:Y:S04]  /*21700*/  STL [R1+0x8], RZ ;  /* 0x000008ff01007387 */ /* 0x0005e80000100800 */
        /* <DEDUP_REMOVED lines=93> */
[----:B------:R-:W-:Y:S04]  /*21ce0*/  LDGSTS.E [R243+0x26780], desc[UR60][R26.64], P3 ;  /* 0x267800001af37fae */ /* 0x000fe8000992187c */
        /* <DEDUP_REMOVED lines=11> */
[----:B------:R1:W-:Y:S04]  /*21da0*/  LDGSTS.E [R243+0x27f80], desc[UR60][R12.64], P3 ;  /* 0x27f800000cf37fae */ /* 0x0003e8000992187c */
[----:B------:R2:W-:Y:S04]  /*21db0*/  STL [R1+0x198], RZ ;  /* 0x000198ff01007387 */ /* 0x0005e80000100800 */
[----:B------:R2:W-:Y:S01]  /*21dc0*/  STL [R1+0x19c], RZ ;  /* 0x00019cff01007387 */ /* 0x0005e20000100800 */
[----:B-1----:R-:W1:Y:S03]  /*21dd0*/  LDC R12, c[0x0][0x230] ;  /* 0x00008c00ff0c7b82 */ /* 0x002e660000000800 */
        /* <DEDUP_REMOVED lines=19> */
[----:B------:R2:W-:Y:S01]  /*21f10*/  STL [R1+0x1ec], RZ ;  /* 0x0001ecff01007387 */ /* 0x0005e20000100800 */
[----:B-1----:R-:W-:-:S03]  /*21f20*/  VIADD R12, R12, 0x7f ;  /* 0x0000007f0c0c7836 */ /* 0x002fc60000000000 */
[----:B------:R2:W-:Y:S04]  /*21f30*/  STL [R1+0x1f0], RZ ;  /* 0x0001f0ff01007387 */ /* 0x0005e80000100800 */
[----:B------:R2:W-:Y:S04]  /*21f40*/  STL [R1+0x1f4], RZ ;  /* 0x0001f4ff01007387 */ /* 0x0005e80000100800 */
[----:B------:R2:W-:Y:S04]  /*21f50*/  STL [R1+0x1f8], RZ ;  /* 0x0001f8ff01007387 */ /* 0x0005e80000100800 */
[----:B------:R2:W-:Y:S01]  /*21f60*/  STL [R1+0x1fc], RZ ;  /* 0x0001fcff01007387 */ /* 0x0005e20000100800 */
[----:B------:R-:W-:-:S03]  /*21f70*/  ISETP.GE.AND P0, PT, R12, 0x80, PT ;  /* 0x000000800c00780c */ /* 0x000fc60003f06270 */
[----:B------:R-:W0:Y:S01]  /*21f80*/  LDGDEPBAR ;  /* 0x00000000000079af */ /* 0x000e220000000000 */
[----:B------:R-:W-:Y:S02]  /*21f90*/  CS2R R24, SRZ ;  /* 0x0000000000187805 */ /* 0x000fe4000001ff00 */
[----:B------:R-:W-:Y:S02]  /*21fa0*/  CS2R R26, SRZ ;  /* 0x00000000001a7805 */ /* 0x000fe4000001ff00 */
[----:B------:R-:W-:Y:S02]  /*21fb0*/  CS2R R28, SRZ ;  /* 0x00000000001c7805 */ /* 0x000fe4000001ff00 */
[----:B------:R-:W-:Y:S02]  /*21fc0*/  CS2R R30, SRZ ;  /* 0x00000000001e7805 */ /* 0x000fe4000001ff00 */
[----:B------:R-:W-:Y:S02]  /*21fd0*/  CS2R R42, SRZ ;  /* 0x00000000002a7805 */ /* 0x000fe4000001ff00 */
[----:B------:R-:W-:-:S02]  /*21fe0*/  CS2R R44, SRZ ;  /* 0x00000000002c7805 */ /* 0x000fc4000001ff00 */
        /* <DEDUP_REMOVED lines=52> */
[----:B------:R-:W-:Y:S01]  /*22330*/  CS2R R150, SRZ ;  /* 0x0000000000967805 */ /* 0x000fe2000001ff00 */
[----:B--2---:R-:W-:Y:S06]  /*22340*/  @!P0 BRA `(.L_x_0) ;  /* 0x0000017400308947 */ /* 0x004fec0003800000 */
[----:B------:R-:W2:Y:S04]  /*22350*/  LDL.LU.64 R170, [R1+0x900] ;  /* 0x0009000001aa7983 */ /* 0x000ea80000300a00 */
[----:B------:R-:W3:Y:S04]  /*22360*/  LDL.LU.64 R176, [R1+0x908] ;  /* 0x0009080001b07983 */ /* 0x000ee80000300a00 */
[----:B------:R-:W4:Y:S04]  /*22370*/  LDL.LU.64 R20, [R1+0x910] ;  /* 0x0009100001147983 */ /* 0x000f280000300a00 */
        /* <DEDUP_REMOVED lines=8> */
[----:B------:R-:W4:Y:S01]  /*22400*/  LDL.LU.64 R168, [R1+0x888] ;  /* 0x0008880001a87983 */ /* 0x000f220000300a00 */
[----:B--2---:R-:W-:-:S02]  /*22410*/  IMAD.MOV.U32 R14, RZ, RZ, R170 ;  /* 0x000000ffff0e7224 */ /* 0x004fc400078e00aa */
[----:B------:R-:W-:Y:S02]  /*22420*/  IMAD.MOV.U32 R13, RZ, RZ, R171 ;  /* 0x000000ffff0d7224 */ /* 0x000fe400078e00ab */
[----:B------:R-:W2:Y:S01]  /*22430*/  LDL.LU.64 R170, [R1+0x890] ;  /* 0x0008900001aa7983 */ /* 0x000ea20000300a00 */
[----:B---3--:R-:W-:Y:S01]  /*22440*/  MOV R16, R176 ;  /* 0x000000b000107202 */ /* 0x008fe20000000f00 */
[----:B------:R-:W-:Y:S02]  /*22450*/  IMAD.MOV.U32 R15, RZ, RZ, R177 ;  /* 0x000000ffff0f7224 */ /* 0x000fe400078e00b1 */
[----:B------:R-:W3:Y:S04]  /*22460*/  LDL.LU.64 R172, [R1+0x898] ;  /* 0x0008980001ac7983 */ /* 0x000ee80000300a00 */
[----:B------:R-:W3:Y:S04]  /*22470*/  LDL.LU.64 R174, [R1+0x8a0] ;  /* 0x0008a00001ae7983 */ /* 0x000ee80000300a00 */
[----:B------:R-:W3:Y:S01]  /*22480*/  LDL.LU.64 R176, [R1+0x868] ;  /* 0x0008680001b07983 */ /* 0x000ee20000300a00 */
[----:B------:R-:W-:Y:S01]  /*22490*/  MOV R144, R208 ;  /* 0x000000d000907202 */ /* 0x000fe20000000f00 */
[----:B------:R-:W-:-:S02]  /*224a0*/  IMAD.MOV.U32 R145, RZ, RZ, R209 ;  /* 0x000000ffff917224 */ /* 0x000fc400078e00d1 */
[----:B------:R-:W3:Y:S01]  /*224b0*/  LDL.LU.64 R178, [R1+0x870] ;  /* 0x0008700001b27983 */ /* 0x000ee20000300a00 */
[----:B----4-:R-:W-:Y:S02]  /*224c0*/  IMAD.MOV.U32 R18, RZ, RZ, R20 ;  /* 0x000000ffff127224 */ /* 0x010fe400078e0014 */
[----:B------:R-:W-:Y:S01]  /*224d0*/  IMAD.MOV.U32 R17, RZ, RZ, R21 ;  /* 0x000000ffff117224 */ /* 0x000fe200078e0015 */
[----:B------:R-:W4:Y:S04]  /*224e0*/  LDL.LU.64 R180, [R1+0x878] ;  /* 0x0008780001b47983 */ /* 0x000f280000300a00 */
[----:B------:R-:W4:Y:S04]  /*224f0*/  LDL.LU.64 R198, [R1+0x880] ;  /* 0x0008800001c67983 */ /* 0x000f280000300a00 */
        /* <DEDUP_REMOVED lines=8> */
[----:B------:R-:W4:Y:S01]  /*22580*/  LDL.LU.64 R142, [R1+0x998] ;  /* 0x00099800018e7983 */ /* 0x000f220000300a00 */
[----:B------:R-:W-:-:S02]  /*22590*/  IMAD.MOV.U32 R20, RZ, RZ, R152 ;  /* 0x000000ffff147224 */ /* 0x000fc400078e0098 */
[----:B------:R-:W-:Y:S02]  /*225a0*/  IMAD.MOV.U32 R152, RZ, RZ, R154 ;  /* 0x000000ffff987224 */ /* 0x000fe400078e009a */
[----:B--2---:R-:W-:Y:S02]  /*225b0*/  IMAD.MOV.U32 R206, RZ, RZ, R226 ;  /* 0x000000ffffce7224 */ /* 0x004fe400078e00e2 */
[----:B------:R-:W-:Y:S02]  /*225c0*/  IMAD.MOV.U32 R205, RZ, RZ, R227 ;  /* 0x000000ffffcd7224 */ /* 0x000fe400078e00e3 */
[----:B------:R-:W2:Y:S01]  /*225d0*/  LDL.LU.64 R226, [R1+0x9a0] ;  /* 0x0009a00001e27983 */ /* 0x000ea20000300a00 */
[----:B---3--:R-:W-:Y:S02]  /*225e0*/  IMAD.MOV.U32 R208, RZ, RZ, R148 ;  /* 0x000000ffffd07224 */ /* 0x008fe400078e0094 */
[----:B------:R-:W-:Y:S01]  /*225f0*/  IMAD.MOV.U32 R148, RZ, RZ, R210 ;  /* 0x000000ffff947224 */ /* 0x000fe200078e00d2 */
[----:B------:R-:W3:Y:S01]  /*22600*/  LDL.LU.64 R128, [R1+0x9a8] ;  /* 0x0009a80001807983 */ /* 0x000ee20000300a00 */
[----:B----4-:R-:W-:-:S02]  /*22610*/  IMAD.MOV.U32 R210, RZ, RZ, R250 ;  /* 0x000000ffffd27224 */ /* 0x010fc400078e00fa */
[----:B------:R-:W-:Y:S01]  /*22620*/  IMAD.MOV.U32 R209, RZ, RZ, R251 ;  /* 0x000000ffffd17224 */ /* 0x000fe200078e00fb */
[----:B------:R-:W4:Y:S04]  /*22630*/  LDL.LU.64 R130, [R1+0x9b0] ;  /* 0x0009b00001827983 */ /* 0x000f280000300a00 */
[----:B------:R-:W2:Y:S04]  /*22640*/  LDL.LU.64 R250, [R1+0x978] ;  /* 0x0009780001fa7983 */ /* 0x000ea80000300a00 */
[----:B------:R-:W3:Y:S04]  /*22650*/  LDL.LU.64 R136, [R1+0x980] ;  /* 0x0009800001887983 */ /* 0x000ee80000300a00 */
[----:B------:R-:W4:Y:S04]  /*22660*/  LDL.LU.64 R132, [R1+0x988] ;  /* 0x0009880001847983 */ /* 0x000f280000300a00 */
[----:B------:R-:W4:Y:S01]  /*22670*/  LDL.LU.64 R134, [R1+0x990] ;  /* 0x0009900001867983 */ /* 0x000f220000300a00 */
[----:B------:R-:W-:Y:S01]  /*22680*/  MOV R154, R156 ;  /* 0x0000009c009a7202 */ /* 0x000fe20000000f00 */
[----:B------:R-:W-:-:S02]  /*22690*/  IMAD.MOV.U32 R156, RZ, RZ, R158 ;  /* 0x000000ffff9c7224 */ /* 0x000fc400078e009e */
[----:B------:R-:W-:Y:S02]  /*226a0*/  IMAD.MOV.U32 R158, RZ, RZ, R160 ;  /* 0x000000ffff9e7224 */ /* 0x000fe400078e00a0 */
[----:B------:R-:W-:Y:S02]  /*226b0*/  IMAD.MOV.U32 R160, RZ, RZ, R162 ;  /* 0x000000ffffa07224 */ /* 0x000fe400078e00a2 */
[----:B------:R-:W-:Y:S02]  /*226c0*/  IMAD.MOV.U32 R162, RZ, RZ, R164 ;  /* 0x000000ffffa27224 */ /* 0x000fe400078e00a4 */
[----:B------:R-:W-:Y:S02]  /*226d0*/  IMAD.MOV.U32 R164, RZ, RZ, R166 ;  /* 0x000000ffffa47224 */ /* 0x000fe400078e00a6 */
[----:B------:R-:W-:Y:S02]  /*226e0*/  IMAD.MOV.U32 R166, RZ, RZ, R168 ;  /* 0x000000ffffa67224 */ /* 0x000fe400078e00a8 */
[----:B------:R-:W-:-:S02]  /*226f0*/  IMAD.MOV.U32 R168, RZ, RZ, R170 ;  /* 0x000000ffffa87224 */ /* 0x000fc400078e00aa */
[----:B------:R-:W-:Y:S01]  /*22700*/  IMAD.MOV.U32 R170, RZ, RZ, R172 ;  /* 0x000000ffffaa7224 */ /* 0x000fe200078e00ac */
[----:B------:R-:W-:Y:S01]  /*22710*/  MOV R172, R174 ;  /* 0x000000ae00ac7202 */ /* 0x000fe20000000f00 */
[----:B------:R-:W-:Y:S02]  /*22720*/  IMAD.MOV.U32 R174, RZ, RZ, R176 ;  /* 0x000000ffffae7224 */ /* 0x000fe400078e00b0 */
[----:B------:R-:W-:Y:S02]  /*22730*/  IMAD.MOV.U32 R176, RZ, RZ, R178 ;  /* 0x000000ffffb07224 */ /* 0x000fe400078e00b2 */
[----:B------:R-:W-:Y:S02]  /*22740*/  IMAD.MOV.U32 R178, RZ, RZ, R180 ;  /* 0x000000ffffb27224 */ /* 0x000fe400078e00b4 */
[----:B------:R-:W-:Y:S02]  /*22750*/  IMAD.MOV.U32 R180, RZ, RZ, R198 ;  /* 0x000000ffffb47224 */ /* 0x000fe400078e00c6 */
[----:B------:R-:W-:-:S02]  /*22760*/  IMAD.MOV.U32 R21, RZ, RZ, R23 ;  /* 0x000000ffff157224 */ /* 0x000fc400078e0017 */
[----:B------:R-:W-:Y:S02]  /*22770*/  IMAD.MOV.U32 R198, RZ, RZ, R202 ;  /* 0x000000ffffc67224 */ /* 0x000fe400078e00ca */
        /* <DEDUP_REMOVED lines=14> */
[----:B------:R-:W-:Y:S01]  /*22860*/  IMAD.MOV.U32 R218, RZ, RZ, R150 ;  /* 0x000000ffffda7224 */ /* 0x000fe200078e0096 */
[----:B------:R-:W-:Y:S01]  /*22870*/  MOV R150, R240 ;  /* 0x000000f000967202 */ /* 0x000fe20000000f00 */
[----:B------:R-:W-:Y:S02]  /*22880*/  IMAD.MOV.U32 R217, RZ, RZ, R151 ;  /* 0x000000ffffd97224 */ /* 0x000fe400078e0097 */
[----:B------:R-:W-:Y:S01]  /*22890*/  IMAD.MOV.U32 R175, RZ, RZ, R179 ;  /* 0x000000ffffaf7224 */ /* 0x000fe200078e00b3 */
[----:B------:R-:W-:Y:S01]  /*228a0*/  MOV R179, R199 ;  /* 0x000000c700b37202 */ /* 0x000fe20000000f00 */
[----:B------:R-:W-:-:S02]  /*228b0*/  IMAD.MOV.U32 R200, RZ, RZ, R220 ;  /* 0x000000ffffc87224 */ /* 0x000fc400078e00dc */
[----:B------:R-:W-:Y:S02]  /*228c0*/  IMAD.MOV.U32 R151, RZ, RZ, R241 ;  /* 0x000000ffff977224 */ /* 0x000fe400078e00f1 */
[----:B------:R-:W4:Y:S01]  /*228d0*/  LDL.LU.64 R240, [R1+0x958] ;  /* 0x0009580001f07983 */ /* 0x000f220000300a00 */
[----:B------:R-:W-:Y:S02]  /*228e0*/  IMAD.MOV.U32 R220, RZ, RZ, R242 ;  /* 0x000000ffffdc7224 */ /* 0x000fe400078e00f2 */
[----:B------:R-:W-:Y:S01]  /*228f0*/  IMAD.MOV.U32 R199, RZ, RZ, R221 ;  /* 0x000000ffffc77224 */ /* 0x000fe200078e00dd */
[----:B------:R-:W4:Y:S01]  /*22900*/  LDL.LU.64 R138, [R1+0x960] ;  /* 0x00096000018a7983 */ /* 0x000f220000300a00 */
[----:B------:R-:W-:Y:S02]  /*22910*/  IMAD.MOV.U32 R242, RZ, RZ, R222 ;  /* 0x000000fffff27224 */ /* 0x000fe400078e00de */
[----:B------:R-:W-:Y:S02]  /*22920*/  IMAD.MOV.U32 R222, RZ, RZ, R142 ;  /* 0x000000ffffde7224 */ /* 0x000fe400078e008e */
[----:B------:R-:W-:-:S02]  /*22930*/  IMAD.MOV.U32 R221, RZ, RZ, R143 ;  /* 0x000000ffffdd7224 */ /* 0x000fc400078e008f */
[----:B------:R-:W4:Y:S04]  /*22940*/  LDL.LU.64 R142, [R1+0x968] ;  /* 0x00096800018e7983 */ /* 0x000f280000300a00 */
[----:B------:R-:W4:Y:S01]  /*22950*/  LDL.LU.64 R140, [R1+0x970] ;  /* 0x00097000018c7983 */ /* 0x000f220000300a00 */
[----:B------:R-:W-:Y:S01]  /*22960*/  MOV R190, R194 ;  /* 0x000000c200be7202 */ /* 0x000fe20000000f00 */
[----:B------:R-:W-:Y:S02]  /*22970*/  IMAD.MOV.U32 R191, RZ, RZ, R229 ;  /* 0x000000ffffbf7224 */ /* 0x000fe400078e00e5 */
[----:B------:R-:W-:Y:S02]  /*22980*/  IMAD.MOV.U32 R194, RZ, RZ, R230 ;  /* 0x000000ffffc27224 */ /* 0x000fe400078e00e6 */
[----:B------:R-:W-:-:S02]  /*22990*/  IMAD.MOV.U32 R193, RZ, RZ, R231 ;  /* 0x000000ffffc17224 */ /* 0x000fc400078e00e7 */
[----:B------:R-:W-:Y:S02]  /*229a0*/  IMAD.MOV.U32 R196, RZ, RZ, R232 ;  /* 0x000000ffffc47224 */ /* 0x000fe400078e00e8 */
[----:B------:R-:W-:Y:S02]  /*229b0*/  IMAD.MOV.U32 R207, RZ, RZ, R149 ;  /* 0x000000ffffcf7224 */ /* 0x000fe400078e0095 */
[----:B------:R-:W-:Y:S01]  /*229c0*/  IMAD.MOV.U32 R149, RZ, RZ, R211 ;  /* 0x000000ffff957224 */ /* 0x000fe200078e00d3 */
[----:B------:R-:W-:Y:S01]  /*229d0*/  MOV R211, R215 ;  /* 0x000000d700d37202 */ /* 0x000fe20000000f00 */
[----:B------:R-:W-:Y:S01]  /*229e0*/  IMAD.MOV.U32 R215, RZ, RZ, R219 ;  /* 0x000000ffffd77224 */ /* 0x000fe200078e00db */
[----:B------:R-:W-:Y:S01]  /*229f0*/  MOV R197, R203 ;  /* 0x000000cb00c57202 */ /* 0x000fe20000000f00 */
        /* <DEDUP_REMOVED lines=10> */
[----:B------:R-:W-:Y:S01]  /*22aa0*/  IMAD.MOV.U32 R157, RZ, RZ, R161 ;  /* 0x000000ffff9d7224 */ /* 0x000fe200078e00a1 */
[----:B------:R-:W-:Y:S01]  /*22ab0*/  MOV R161, R165 ;  /* 0x000000a500a17202 */ /* 0x000fe20000000f00 */
[----:B------:R-:W-:Y:S02]  /*22ac0*/  IMAD.MOV.U32 R165, RZ, RZ, R169 ;  /* 0x000000ffffa57224 */ /* 0x000fe400078e00a9 */
[----:B------:R-:W-:Y:S02]  /*22ad0*/  IMAD.MOV.U32 R169, RZ, RZ, R173 ;  /* 0x000000ffffa97224 */ /* 0x000fe400078e00ad */
[----:B------:R-:W-:-:S02]  /*22ae0*/  IMAD.MOV.U32 R173, RZ, RZ, R177 ;  /* 0x000000ffffad7224 */ /* 0x000fc400078e00b1 */
[----:B------:R-:W-:Y:S02]  /*22af0*/  IMAD.MOV.U32 R177, RZ, RZ, R181 ;  /* 0x000000ffffb17224 */ /* 0x000fe400078e00b5 */
[----:B------:R-:W-:Y:S02]  /*22b00*/  IMAD.MOV.U32 R181, RZ, RZ, R235 ;  /* 0x000000ffffb57224 */ /* 0x000fe400078e00eb */
[----:B------:R-:W-:Y:S02]  /*22b10*/  IMAD.MOV.U32 R184, RZ, RZ, R236 ;  /* 0x000000ffffb87224 */ /* 0x000fe400078e00ec */
[----:B--2---:R-:W-:Y:S02]  /*22b20*/  IMAD.MOV.U32 R230, RZ, RZ, R250 ;  /* 0x000000ffffe67224 */ /* 0x004fe400078e00fa */
[----:B------:R-:W-:Y:S02]  /*22b30*/  IMAD.MOV.U32 R229, RZ, RZ, R251 ;  /* 0x000000ffffe57224 */ /* 0x000fe400078e00fb */
[----:B------:R-:W2:Y:S01]  /*22b40*/  LDL.LU.64 R250, [R1+0x940] ;  /* 0x0009400001fa7983 */ /* 0x000ea20000300a00 */
[----:B---3--:R-:W-:-:S02]  /*22b50*/  IMAD.MOV.U32 R232, RZ, RZ, R136 ;  /* 0x000000ffffe87224 */ /* 0x008fc400078e0088 */
[----:B------:R-:W-:Y:S02]  /*22b60*/  IMAD.MOV.U32 R231, RZ, RZ, R137 ;  /* 0x000000ffffe77224 */ /* 0x000fe400078e0089 */
[----:B------:R-:W3:Y:S01]  /*22b70*/  LDL.LU.64 R136, [R1+0x948] ;  /* 0x0009480001887983 */ /* 0x000ee20000300a00 */
[----:B------:R-:W-:Y:S01]  /*22b80*/  IMAD.MOV.U32 R224, RZ, RZ, R226 ;  /* 0x000000ffffe07224 */ /* 0x000fe200078e00e2 */
[----:B------:R-:W-:Y:S01]  /*22b90*/  MOV R223, R227 ;  /* 0x000000e300df7202 */ /* 0x000fe20000000f00 */
[----:B------:R-:W-:Y:S02]  /*22ba0*/  IMAD.MOV.U32 R226, RZ, RZ, R128 ;  /* 0x000000ffffe27224 */ /* 0x000fe400078e0080 */
[----:B------:R-:W-:Y:S02]  /*22bb0*/  IMAD.MOV.U32 R225, RZ, RZ, R129 ;  /* 0x000000ffffe17224 */ /* 0x000fe400078e0081 */
[----:B----4-:R-:W-:Y:S01]  /*22bc0*/  IMAD.MOV.U32 R228, RZ, RZ, R130 ;  /* 0x000000ffffe47224 */ /* 0x010fe200078e0082 */
[----:B------:R-:W4:Y:S01]  /*22bd0*/  LDL.LU.64 R128, [R1+0x950] ;  /* 0x0009500001807983 */ /* 0x000f220000300a00 */
[----:B------:R-:W-:-:S03]  /*22be0*/  IMAD.MOV.U32 R227, RZ, RZ, R131 ;  /* 0x000000ffffe37224 */ /* 0x000fc600078e0083 */
[----:B------:R-:W4:Y:S01]  /*22bf0*/  LDL.LU.64 R130, [R1+0x920] ;  /* 0x0009200001827983 */ /* 0x000f220000300a00 */
[----:B------:R-:W-:Y:S01]  /*22c00*/  MOV R234, R132 ;  /* 0x0000008400ea7202 */ /* 0x000fe20000000f00 */
[----:B------:R-:W-:Y:S02]  /*22c10*/  IMAD.MOV.U32 R233, RZ, RZ, R133 ;  /* 0x000000ffffe97224 */ /* 0x000fe400078e0085 */
[----:B------:R-:W4:Y:S04]  /*22c20*/  LDL.LU.64 R132, [R1+0x928] ;  /* 0x0009280001847983 */ /* 0x000f280000300a00 */
[----:B------:R-:W4:Y:S01]  /*22c30*/  LDL.LU.64 R120, [R1+0x930] ;  /* 0x0009300001787983 */ /* 0x000f220000300a00 */
[----:B------:R-:W-:Y:S02]  /*22c40*/  IMAD.MOV.U32 R236, RZ, RZ, R134 ;  /* 0x000000ffffec7224 */ /* 0x000fe400078e0086 */
[----:B------:R-:W-:-:S02]  /*22c50*/  IMAD.MOV.U32 R235, RZ, RZ, R135 ;  /* 0x000000ffffeb7224 */ /* 0x000fc400078e0087 */
[----:B------:R-:W4:Y:S04]  /*22c60*/  LDL.LU.64 R134, [R1+0x938] ;  /* 0x0009380001867983 */ /* 0x000f280000300a00 */
[----:B------:R-:W4:Y:S01]  /*22c70*/  LDL.LU.64 R124, [R1+0x8e0] ;  /* 0x0008e000017c7983 */ /* 0x000f220000300a00 */
[----:B------:R-:W-:Y:S02]  /*22c80*/  IMAD.MOV.U32 R186, RZ, RZ, R238 ;  /* 0x000000ffffba7224 */ /* 0x000fe400078e00ee */
[----:B------:R-:W-:Y:S02]  /*22c90*/  IMAD.MOV.U32 R185, RZ, RZ, R239 ;  /* 0x000000ffffb97224 */ /* 0x000fe400078e00ef */
[----:B------:R-:W-:Y:S02]  /*22ca0*/  IMAD.MOV.U32 R183, RZ, RZ, R237 ;  /* 0x000000ffffb77224 */ /* 0x000fe400078e00ed */
[----:B------:R-:W-:Y:S01]  /*22cb0*/  IMAD.MOV.U32 R188, RZ, RZ, R246 ;  /* 0x000000ffffbc7224 */ /* 0x000fe200078e00f6 */
[----:B------:R-:W-:Y:S01]  /*22cc0*/  MOV R246, R248 ;  /* 0x000000f800f67202 */ /* 0x000fe20000000f00 */
[----:B------:R-:W-:-:S02]  /*22cd0*/  IMAD.MOV.U32 R187, RZ, RZ, R247 ;  /* 0x000000ffffbb7224 */ /* 0x000fc400078e00f7 */
[----:B------:R-:W-:Y:S02]  /*22ce0*/  IMAD.MOV.U32 R238, RZ, RZ, R240 ;  /* 0x000000ffffee7224 */ /* 0x000fe400078e00f0 */
[----:B------:R-:W-:Y:S02]  /*22cf0*/  IMAD.MOV.U32 R240, RZ, RZ, R138 ;  /* 0x000000fffff07224 */ /* 0x000fe400078e008a */
[----:B------:R-:W-:Y:S02]  /*22d00*/  IMAD.MOV.U32 R138, RZ, RZ, R242 ;  /* 0x000000ffff8a7224 */ /* 0x000fe400078e00f2 */
[----:B------:R-:W-:Y:S01]  /*22d10*/  IMAD.MOV.U32 R239, RZ, RZ, R139 ;  /* 0x000000ffffef7224 */ /* 0x000fe200078e008b */
[----:B------:R-:W-:Y:S01]  /*22d20*/  MOV R139, R243 ;  /* 0x000000f3008b7202 */ /* 0x000fe20000000f00 */
[----:B------:R-:W-:Y:S02]  /*22d30*/  IMAD.MOV.U32 R242, RZ, RZ, R142 ;  /* 0x000000fffff27224 */ /* 0x000fe400078e008e */
[----:B------:R-:W-:-:S02]  /*22d40*/  IMAD.MOV.U32 R142, RZ, RZ, R144 ;  /* 0x000000ffff8e7224 */ /* 0x000fc400078e0090 */
[----:B------:R-:W-:Y:S02]  /*22d50*/  IMAD.MOV.U32 R144, RZ, RZ, R244 ;  /* 0x000000ffff907224 */ /* 0x000fe400078e00f4 */
[----:B------:R-:W-:Y:S02]  /*22d60*/  IMAD.MOV.U32 R244, RZ, RZ, R140 ;  /* 0x000000fffff47224 */ /* 0x000fe400078e008c */
[----:B------:R-:W-:Y:S02]  /*22d70*/  IMAD.MOV.U32 R243, RZ, RZ, R141 ;  /* 0x000000fffff37224 */ /* 0x000fe400078e008d */
[----:B------:R-:W4:Y:S01]  /*22d80*/  LDL.LU.64 R140, [R1+0x8e8] ;  /* 0x0008e800018c7983 */ /* 0x000f220000300a00 */
[----:B------:R-:W-:Y:S02]  /*22d90*/  IMAD.MOV.U32 R237, RZ, RZ, R241 ;  /* 0x000000ffffed7224 */ /* 0x000fe400078e00f1 */
[----:B------:R-:W-:Y:S01]  /*22da0*/  IMAD.MOV.U32 R241, RZ, RZ, R143 ;  /* 0x000000fffff17224 */ /* 0x000fe200078e008f */
[----:B------:R-:W4:Y:S01]  /*22db0*/  LDL.LU.64 R126, [R1+0x8f0] ;  /* 0x0008f000017e7983 */ /* 0x000f220000300a00 */
[----:B------:R-:W-:-:S02]  /*22dc0*/  IMAD.MOV.U32 R143, RZ, RZ, R145 ;  /* 0x000000ffff8f7224 */ /* 0x000fc400078e0091 */
[----:B------:R-:W-:Y:S02]  /*22dd0*/  IMAD.MOV.U32 R145, RZ, RZ, R245 ;  /* 0x000000ffff917224 */ /* 0x000fe400078e00f5 */
[----:B------:R-:W-:Y:S02]  /*22de0*/  IMAD.MOV.U32 R245, RZ, RZ, R249 ;  /* 0x000000fffff57224 */ /* 0x000fe400078e00f9 */
[----:B--2---:R-:W-:Y:S02]  /*22df0*/  IMAD.MOV.U32 R248, RZ, RZ, R250 ;  /* 0x000000fffff87224 */ /* 0x004fe400078e00fa */
[----:B---3--:R-:W-:Y:S02]  /*22e00*/  IMAD.MOV.U32 R250, RZ, RZ, R136 ;  /* 0x000000fffffa7224 */ /* 0x008fe400078e0088 */
[----:B------:R-:W-:Y:S02]  /*22e10*/  IMAD.MOV.U32 R249, RZ, RZ, R137 ;  /* 0x000000fffff97224 */ /* 0x000fe400078e0089 */
[----:B------:R-:W2:Y:S04]  /*22e20*/  LDL.LU.64 R136, [R1+0x8f8] ;  /* 0x0008f80001887983 */ /* 0x000ea80000300a00 */
[----:B------:R-:W3:Y:S01]  /*22e30*/  LDL.LU.64 R122, [R1+0xaf0] ;  /* 0x000af000017a7983 */ /* 0x000ee20000300a00 */
[----:B------:R-:W-:-:S02]  /*22e40*/  IMAD.MOV.U32 R247, RZ, RZ, R251 ;  /* 0x000000fffff77224 */ /* 0x000fc400078e00fb */
[----:B----4-:R-:W-:Y:S01]  /*22e50*/  IMAD.MOV.U32 R252, RZ, RZ, R128 ;  /* 0x000000fffffc7224 */ /* 0x010fe200078e0080 */
[----:B------:R1:W-:Y:S01]  /*22e60*/  STL [R1+0x204], R130 ;  /* 0x0002048201007387 */ /* 0x0003e20000100800 */
[----:B------:R-:W-:Y:S02]  /*22e70*/  IMAD.MOV.U32 R251, RZ, RZ, R129 ;  /* 0x000000fffffb7224 */ /* 0x000fe400078e0081 */
[----:B------:R-:W-:Y:S01]  /*22e80*/  IMAD.MOV.U32 R0, RZ, RZ, R131 ;  /* 0x000000ffff007224 */ /* 0x000fe200078e0083 */
[----:B------:R-:W4:Y:S04]  /*22e90*/  LDL.LU.64 R128, [R1+0xaf8] ;  /* 0x000af80001807983 */ /* 0x000f280000300a00 */
[----:B------:R1:W-:Y:S04]  /*22ea0*/  STL [R1+0x200], R0 ;  /* 0x0002000001007387 */ /* 0x0003e80000100800 */
[----:B------:R1:W-:Y:S04]  /*22eb0*/  STL [R1+0x20c], R132 ;  /* 0x00020c8401007387 */ /* 0x0003e80000100800 */
[----:B-1----:R-:W4:Y:S01]  /*22ec0*/  LDL.LU.64 R130, [R1+0xb00] ;  /* 0x000b000001827983 */ /* 0x002f220000300a00 */
[----:B------:R-:W-:-:S05]  /*22ed0*/  MOV R0, R133 ;  /* 0x0000008500007202 */ /* 0x000fca0000000f00 */
[----:B------:R1:W-:Y:S04]  /*22ee0*/  STL [R1+0x208], R0 ;  /* 0x0002080001007387 */ /* 0x0003e80000100800 */
[----:B------:R-:W-:Y:S04]  /*22ef0*/  STL [R1+0x214], R120 ;  /* 0x0002147801007387 */ /* 0x000fe80000100800 */
[----:B------:R-:W4:Y:S01]  /*22f00*/  LDL.LU.64 R132, [R1+0xb08] ;  /* 0x000b080001847983 */ /* 0x000f220000300a00 */
[----:B-1----:R-:W-:-:S05]  /*22f10*/  IMAD.MOV.U32 R0, RZ, RZ, R121 ;  /* 0x000000ffff007224 */ /* 0x002fca00078e0079 */
[----:B------:R1:W-:Y:S04]  /*22f20*/  STL [R1+0x210], R0 ;  /* 0x0002100001007387 */ /* 0x0003e80000100800 */
[----:B------:R1:W-:Y:S02]  /*22f30*/  STL [R1+0x21c], R134 ;  /* 0x00021c8601007387 */ /* 0x0003e40000100800 */
[----:B-1----:R-:W-:Y:S02]  /*22f40*/  IMAD.MOV.U32 R0, RZ, RZ, R135 ;  /* 0x000000ffff007224 */ /* 0x002fe400078e0087 */
[----:B------:R-:W4:Y:S04]  /*22f50*/  LDL.LU.64 R134, [R1+0xab0] ;  /* 0x000ab00001867983 */ /* 0x000f280000300a00 */
[----:B------:R1:W-:Y:S04]  /*22f60*/  STL [R1+0x218], R0 ;  /* 0x0002180001007387 */ /* 0x0003e80000100800 */
[----:B------:R1:W-:Y:S02]  /*22f70*/  STL [R1+0x224], R124 ;  /* 0x0002247c01007387 */ /* 0x0003e40000100800 */
[----:B-1----:R-:W-:-:S02]  /*22f80*/  IMAD.MOV.U32 R0, RZ, RZ, R125 ;  /* 0x000000ffff007224 */ /* 0x002fc400078e007d */
[----:B------:R-:W4:Y:S04]  /*22f90*/  LDL.LU.64 R124, [R1+0xab8] ;  /* 0x000ab800017c7983 */ /* 0x000f280000300a00 */
[----:B------:R1:W-:Y:S04]  /*22fa0*/  STL [R1+0x220], R0 ;  /* 0x0002200001007387 */ /* 0x0003e80000100800 */
[----:B------:R1:W-:Y:S02]  /*22fb0*/  STL [R1+0x22c], R140 ;  /* 0x00022c8c01007387 */ /* 0x0003e40000100800 */
[----:B-1----:R-:W-:-:S02]  /*22fc0*/  IMAD.MOV.U32 R0, RZ, RZ, R141 ;  /* 0x000000ffff007224 */ /* 0x002fc400078e008d */
[----:B------:R-:W4:Y:S04]  /*22fd0*/  LDL.LU.64 R140, [R1+0xac0] ;  /* 0x000ac000018c7983 */ /* 0x000f280000300a00 */
[----:B------:R1:W-:Y:S04]  /*22fe0*/  STL [R1+0x228], R0 ;  /* 0x0002280001007387 */ /* 0x0003e80000100800 */
[----:B------:R-:W-:Y:S04]  /*22ff0*/  STL [R1+0x234], R126 ;  /* 0x0002347e01007387 */ /* 0x000fe80000100800 */
[----:B------:R-:W4:Y:S01]  /*23000*/  LDL.LU.64 R120, [R1+0xac8] ;  /* 0x000ac80001787983 */ /* 0x000f220000300a00 */
[----:B-1----:R-:W-:-:S05]  /*23010*/  IMAD.MOV.U32 R0, RZ, RZ, R127 ;  /* 0x000000ffff007224 */ /* 0x002fca00078e007f */
[----:B------:R1:W-:Y:S04]  /*23020*/  STL [R1+0x230], R0 ;  /* 0x0002300001007387 */ /* 0x0003e80000100800 */
[----:B--2---:R2:W-:Y:S01]  /*23030*/  STL [R1+0x23c], R136 ;  /* 0x00023c8801007387 */ /* 0x0045e20000100800 */
[----:B-1----:R-:W-:-:S03]  /*23040*/  IMAD.MOV.U32 R0, RZ, RZ, R137 ;  /* 0x000000ffff007224 */ /* 0x002fc600078e0089 */
[----:B--2---:R-:W2:Y:S04]  /*23050*/  LDL.LU.64 R136, [R1+0xa90] ;  /* 0x000a900001887983 */ /* 0x004ea80000300a00 */
[----:B------:R1:W-:Y:S04]  /*23060*/  STL [R1+0x238], R0 ;  /* 0x0002380001007387 */ /* 0x0003e80000100800 */
[----:B---3--:R3:W-:Y:S04]  /*23070*/  STL [R1+0x244], R122 ;  /* 0x0002447a01007387 */ /* 0x0087e80000100800 */
[----:B------:R-:W2:Y:S01]  /*23080*/  LDL.LU.64 R126, [R1+0xa98] ;  /* 0x000a9800017e7983 */ /* 0x000ea20000300a00 */
[----:B-1----:R-:W-:-:S05]  /*23090*/  IMAD.MOV.U32 R0, RZ, RZ, R123 ;  /* 0x000000ffff007224 */ /* 0x002fca00078e007b */
[----:B------:R1:W-:Y:S04]  /*230a0*/  STL [R1+0x240], R0 ;  /* 0x0002400001007387 */ /* 0x0003e80000100800 */
[----:B----4-:R4:W-:Y:S04]  /*230b0*/  STL [R1+0x24c], R128 ;  /* 0x00024c8001007387 */ /* 0x0109e80000100800 */
[----:B---3--:R-:W3:Y:S01]  /*230c0*/  LDL.LU.64 R122, [R1+0xaa0] ;  /* 0x000aa000017a7983 */ /* 0x008ee20000300a00 */
[----:B-1----:R-:W-:-:S05]  /*230d0*/  IMAD.MOV.U32 R0, RZ, RZ, R129 ;  /* 0x000000ffff007224 */ /* 0x002fca00078e0081 */
[----:B------:R1:W-:Y:S04]  /*230e0*/  STL [R1+0x248], R0 ;  /* 0x0002480001007387 */ /* 0x0003e80000100800 */
[----:B------:R1:W-:Y:S04]  /*230f0*/  STL [R1+0x254], R130 ;  /* 0x0002548201007387 */ /* 0x0003e80000100800 */
[----:B----4-:R-:W4:Y:S01]  /*23100*/  LDL.LU.64 R128, [R1+0xaa8] ;  /* 0x000aa80001807983 */ /* 0x010f220000300a00 */
[----:B-1----:R-:W-:-:S05]  /*23110*/  MOV R0, R131 ;  /* 0x0000008300007202 */ /* 0x002fca0000000f00 */
[----:B------:R1:W-:Y:S04]  /*23120*/  STL [R1+0x250], R0 ;  /* 0x0002500001007387 */ /* 0x0003e80000100800 */
[----:B------:R1:W-:Y:S04]  /*23130*/  STL [R1+0x25c], R132 ;  /* 0x00025c8401007387 */ /* 0x0003e80000100800 */
[----:B------:R-:W4:Y:S01]  /*23140*/  LDL.LU.64 R130, [R1+0xa70] ;  /* 0x000a700001827983 */ /* 0x000f220000300a00 */
[----:B-1----:R-:W-:-:S05]  /*23150*/  IMAD.MOV.U32 R0, RZ, RZ, R133 ;  /* 0x000000ffff007224 */ /* 0x002fca00078e0085 */
[----:B------:R1:W-:Y:S04]  /*23160*/  STL [R1+0x258], R0 ;  /* 0x0002580001007387 */ /* 0x0003e80000100800 */
[----:B------:R1:W-:Y:S04]  /*23170*/  STL [R1+0x264], R134 ;  /* 0x0002648601007387 */ /* 0x0003e80000100800 */
[----:B------:R-:W4:Y:S01]  /*23180*/  LDL.LU.64 R132, [R1+0xa78] ;  /* 0x000a780001847983 */ /* 0x000f220000300a00 */
[----:B-1----:R-:W-:-:S05]  /*23190*/  IMAD.MOV.U32 R0, RZ, RZ, R135 ;  /* 0x000000ffff007224 */ /* 0x002fca00078e0087 */
        /* <DEDUP_REMOVED lines=17> */
[----:B------:R3:W-:Y:S01]  /*232b0*/  STL [R1+0x28c], R126 ;  /* 0x00028c7e01007387 */ /* 0x0007e20000100800 */
[----:B-1----:R-:W-:-:S03]  /*232c0*/  IMAD.MOV.U32 R0, RZ, RZ, R127 ;  /* 0x000000ffff007224 */ /* 0x002fc600078e007f */
[----:B---3--:R-:W3:Y:S04]  /*232d0*/  LDL.LU.64 R126, [R1+0xa60] ;  /* 0x000a6000017e7983 */ /* 0x008ee80000300a00 */
[----:B------:R1:W-:Y:S04]  /*232e0*/  STL [R1+0x288], R0 ;  /* 0x0002880001007387 */ /* 0x0003e80000100800 */
[----:B------:R-:W-:Y:S04]  /*232f0*/  STL [R1+0x294], R122 ;  /* 0x0002947a01007387 */ /* 0x000fe80000100800 */
[----:B------:R-:W3:Y:S01]  /*23300*/  LDL.LU.64 R120, [R1+0xa68] ;  /* 0x000a680001787983 */ /* 0x000ee20000300a00 */
[----:B-1----:R-:W-:-:S05]  /*23310*/  IMAD.MOV.U32 R0, RZ, RZ, R123 ;  /* 0x000000ffff007224 */ /* 0x002fca00078e007b */
[----:B------:R1:W-:Y:S04]  /*23320*/  STL [R1+0x290], R0 ;  /* 0x0002900001007387 */ /* 0x0003e80000100800 */
[----:B----4-:R4:W-:Y:S01]  /*23330*/  STL [R1+0x29c], R128 ;  /* 0x00029c8001007387 */ /* 0x0109e20000100800 */
[----:B-1----:R-:W-:-:S03]  /*23340*/  MOV R0, R129 ;  /* 0x0000008100007202 */ /* 0x002fc60000000f00 */
[----:B----4-:R-:W4:Y:S04]  /*23350*/  LDL.LU.64 R128, [R1+0xa30] ;  /* 0x000a300001807983 */ /* 0x010f280000300a00 */
        /* <DEDUP_REMOVED lines=21> */
[----:B--2---:R-:W-:Y:S01]  /*234b0*/  STL [R1+0x2cc], R136 ;  /* 0x0002cc8801007387 */ /* 0x004fe20000100800 */
[----:B-1----:R-:W-:-:S03]  /*234c0*/  IMAD.MOV.U32 R0, RZ, RZ, R137 ;  /* 0x000000ffff007224 */ /* 0x002fc600078e0089 */
[----:B------:R-:W2:Y:S04]  /*234d0*/  LDL.LU.64 R124, [R1+0xa20] ;  /* 0x000a2000017c7983 */ /* 0x000ea80000300a00 */
[----:B------:R1:W-:Y:S04]  /*234e0*/  STL [R1+0x2c8], R0 ;  /* 0x0002c80001007387 */ /* 0x0003e80000100800 */
[----:B---3--:R3:W-:Y:S01]  /*234f0*/  STL [R1+0x2d4], R126 ;  /* 0x0002d47e01007387 */ /* 0x0087e20000100800 */
[----:B-1----:R-:W-:-:S03]  /*23500*/  IMAD.MOV.U32 R0, RZ, RZ, R127 ;  /* 0x000000ffff007224 */ /* 0x002fc600078e007f */
[----:B------:R-:W2:Y:S04]  /*23510*/  LDL.LU.64 R136, [R1+0xa28] ;  /* 0x000a280001887983 */ /* 0x000ea80000300a00 */
[----:B------:R1:W-:Y:S04]  /*23520*/  STL [R1+0x2d0], R0 ;  /* 0x0002d00001007387 */ /* 0x0003e80000100800 */
[----:B------:R-:W-:Y:S04]  /*23530*/  STL [R1+0x2dc], R120 ;  /* 0x0002dc7801007387 */ /* 0x000fe80000100800 */
[----:B---3--:R-:W3:Y:S01]  /*23540*/  LDL.LU.64 R126, [R1+0x9d8] ;  /* 0x0009d800017e7983 */ /* 0x008ee20000300a00 */
        /* <DEDUP_REMOVED lines=30> */
[----:B------:R3:W-:Y:S01]  /*23730*/  STL [R1+0x31c], R136 ;  /* 0x00031c8801007387 */ /* 0x0007e20000100800 */
[----:B-1----:R-:W-:-:S03]  /*23740*/  IMAD.MOV.U32 R0, RZ, RZ, R137 ;  /* 0x000000ffff007224 */ /* 0x002fc600078e0089 */
[----:B------:R-:W2:Y:S04]  /*23750*/  LDL.LU.64 R124, [R1+0xbc8] ;  /* 0x000bc800017c7983 */ /* 0x000ea80000300a00 */
[----:B------:R1:W-:Y:S04]  /*23760*/  STL [R1+0x318], R0 ;  /* 0x0003180001007387 */ /* 0x0003e80000100800 */
[----:B---3--:R-:W-:Y:S04]  /*23770*/  STL [R1+0x324], R126 ;  /* 0x0003247e01007387 */ /* 0x008fe80000100800 */
[----:B------:R-:W3:Y:S01]  /*23780*/  LDL.LU.64 R136, [R1+0xbd8] ;  /* 0x000bd80001887983 */ /* 0x000ee20000300a00 */
[----:B-1----:R-:W-:-:S05]  /*23790*/  IMAD.MOV.U32 R0, RZ, RZ, R127 ;  /* 0x000000ffff007224 */ /* 0x002fca00078e007f */
[----:B------:R1:W-:Y:S04]  /*237a0*/  STL [R1+0x320], R0 ;  /* 0x0003200001007387 */ /* 0x0003e80000100800 */
[----:B----4-:R4:W-:Y:S01]  /*237b0*/  STL [R1+0x32c], R128 ;  /* 0x00032c8001007387 */ /* 0x0109e20000100800 */
[----:B-1----:R-:W-:-:S03]  /*237c0*/  MOV R0, R129 ;  /* 0x0000008100007202 */ /* 0x002fc60000000f00 */
[----:B----4-:R-:W4:Y:S04]  /*237d0*/  LDL.LU.64 R128, [R1+0xbe8] ;  /* 0x000be80001807983 */ /* 0x010f280000300a00 */
        /* <DEDUP_REMOVED lines=29> */
[----:B------:R1:W-:Y:S02]  /*239b0*/  STL [R1+0x36c], R136 ;  /* 0x00036c8801007387 */ /* 0x0003e40000100800 */
[----:B-1----:R-:W-:-:S02]  /*239c0*/  IMAD.MOV.U32 R0, RZ, RZ, R137 ;  /* 0x000000ffff007224 */ /* 0x002fc400078e0089 */
[----:B------:R-:W3:Y:S04]  /*239d0*/  LDL.LU.64 R136, [R1+0xb88] ;  /* 0x000b880001887983 */ /* 0x000ee80000300a00 */
        /* <DEDUP_REMOVED lines=29> */
[----:B---3--:R-:W-:Y:S01]  /*23bb0*/  STL [R1+0x3ac], R124 ;  /* 0x0003ac7c01007387 */ /* 0x008fe20000100800 */
[----:B-1----:R-:W-:-:S03]  /*23bc0*/  IMAD.MOV.U32 R0, RZ, RZ, R125 ;  /* 0x000000ffff007224 */ /* 0x002fc600078e007d */
[----:B------:R-:W3:Y:S04]  /*23bd0*/  LDL.LU.64 R122, [R1+0xb40] ;  /* 0x000b4000017a7983 */ /* 0x000ee80000300a00 */
        /* <DEDUP_REMOVED lines=20> */
[----:B------:R1:W-:Y:S02]  /*23d20*/  STL [R1+0x3d0], R0 ;  /* 0x0003d00001007387 */ /* 0x0003e40000100800 */
[----:B-1----:R-:W-:Y:S02]  /*23d30*/  IMAD.MOV.U32 R0, RZ, RZ, R141 ;  /* 0x000000ffff007224 */ /* 0x002fe400078e008d */
[----:B------:R1:W-:Y:S04]  /*23d40*/  STL [R1+0x3dc], R140 ;  /* 0x0003dc8c01007387 */ /* 0x0003e80000100800 */
[----:B-1----:R-:W4:Y:S04]  /*23d50*/  LDL.LU.64 R140, [R1+0xad0] ;  /* 0x000ad000018c7983 */ /* 0x002f280000300a00 */
[----:B------:R1:W-:Y:S04]  /*23d60*/  STL [R1+0x3d8], R0 ;  /* 0x0003d80001007387 */ /* 0x0003e80000100800 */
[----:B------:R1:W-:Y:S04]  /*23d70*/  STL [R1+0x3e4], R132 ;  /* 0x0003e48401007387 */ /* 0x0003e80000100800 */
[----:B------:R-:W4:Y:S01]  /*23d80*/  LDL.LU.64 R120, [R1+0xad8] ;  /* 0x000ad80001787983 */ /* 0x000f220000300a00 */
[----:B-1----:R-:W-:-:S05]  /*23d90*/  IMAD.MOV.U32 R0, RZ, RZ, R133 ;  /* 0x000000ffff007224 */ /* 0x002fca00078e0085 */
[----:B------:R1:W-:Y:S01]  /*23da0*/  STL [R1+0x3e0], R0 ;  /* 0x0003e00001007387 */ /* 0x0003e20000100800 */
[----:B------:R-:W-:Y:S02]  /*23db0*/  IMAD.MOV.U32 R132, RZ, RZ, R142 ;  /* 0x000000ffff847224 */ /* 0x000fe400078e008e */
[----:B------:R-:W-:Y:S01]  /*23dc0*/  IMAD.MOV.U32 R133, RZ, RZ, R143 ;  /* 0x000000ffff857224 */ /* 0x000fe200078e008f */
[----:B--2---:R2:W-:Y:S01]  /*23dd0*/  STL [R1+0x3ec], R134 ;  /* 0x0003ec8601007387 */ /* 0x0045e20000100800 */
[----:B-1----:R-:W-:-:S03]  /*23de0*/  IMAD.MOV.U32 R0, RZ, RZ, R135 ;  /* 0x000000ffff007224 */ /* 0x002fc600078e0087 */
[----:B------:R-:W4:Y:S04]  /*23df0*/  LDL.LU.64 R142, [R1+0xae0] ;  /* 0x000ae000018e7983 */ /* 0x000f280000300a00 */
[----:B------:R1:W-:Y:S04]  /*23e00*/  STL [R1+0x3e8], R0 ;  /* 0x0003e80001007387 */ /* 0x0003e80000100800 */
[----:B---3--:R3:W-:Y:S04]  /*23e10*/  STL [R1+0x3f4], R122 ;  /* 0x0003f47a01007387 */ /* 0x0087e80000100800 */
[----:B--2---:R-:W2:Y:S01]  /*23e20*/  LDL.LU.64 R134, [R1+0xae8] ;  /* 0x000ae80001867983 */ /* 0x004ea20000300a00 */
[----:B-1----:R-:W-:-:S03]  /*23e30*/  MOV R0, R123 ;  /* 0x0000007b00007202 */ /* 0x002fc60000000f00 */
[----:B------:R-:W-:Y:S04]  /*23e40*/  STL [R1+0x3fc], R136 ;  /* 0x0003fc8801007387 */ /* 0x000fe80000100800 */
[----:B------:R1:W-:Y:S04]  /*23e50*/  STL [R1+0x3f0], R0 ;  /* 0x0003f00001007387 */ /* 0x0003e80000100800 */
[----:B---3--:R-:W3:Y:S01]  /*23e60*/  LDL.LU.64 R122, [R1+0x858] ;  /* 0x00085800017a7983 */ /* 0x008ee20000300a00 */
[----:B-1----:R-:W-:-:S05]  /*23e70*/  IMAD.MOV.U32 R0, RZ, RZ, R137 ;  /* 0x000000ffff007224 */ /* 0x002fca00078e0089 */
[----:B------:R1:W-:Y:S04]  /*23e80*/  STL [R1+0x3f8], R0 ;  /* 0x0003f80001007387 */ /* 0x0003e80000100800 */
[----:B----4-:R4:W-:Y:S04]  /*23e90*/  STL [R1+0x404], R128 ;  /* 0x0004048001007387 */ /* 0x0109e80000100800 */
[----:B------:R-:W3:Y:S01]  /*23ea0*/  LDL.LU.64 R136, [R1+0x618] ;  /* 0x0006180001887983 */ /* 0x000ee20000300a00 */
[----:B-1----:R-:W-:-:S03]  /*23eb0*/  IMAD.MOV.U32 R0, RZ, RZ, R129 ;  /* 0x000000ffff007224 */ /* 0x002fc600078e0081 */
[----:B------:R-:W-:Y:S04]  /*23ec0*/  STL [R1+0x40c], R126 ;  /* 0x00040c7e01007387 */ /* 0x000fe80000100800 */
[----:B------:R1:W-:Y:S04]  /*23ed0*/  STL [R1+0x400], R0 ;  /* 0x0004000001007387 */ /* 0x0003e80000100800 */
[----:B----4-:R-:W4:Y:S01]  /*23ee0*/  LDL.LU.64 R128, [R1+0x458] ;  /* 0x0004580001807983 */ /* 0x010f220000300a00 */
[----:B-1----:R-:W-:-:S05]  /*23ef0*/  IMAD.MOV.U32 R0, RZ, RZ, R127 ;  /* 0x000000ffff007224 */ /* 0x002fca00078e007f */
[----:B------:R1:W-:Y:S04]  /*23f00*/  STL [R1+0x408], R0 ;  /* 0x0004080001007387 */ /* 0x0003e80000100800 */
[----:B------:R1:W-:Y:S04]  /*23f10*/  STL [R1+0x414], R130 ;  /* 0x0004148201007387 */ /* 0x0003e80000100800 */
[----:B------:R-:W4:Y:S01]  /*23f20*/  LDL.LU.64 R126, [R1+0x490] ;  /* 0x00049000017e7983 */ /* 0x000f220000300a00 */
[----:B-1----:R-:W-:-:S03]  /*23f30*/  IMAD.MOV.U32 R0, RZ, RZ, R131 ;  /* 0x000000ffff007224 */ /* 0x002fc600078e0083 */
[----:B------:R-:W-:Y:S04]  /*23f40*/  STL [R1+0x41c], R124 ;  /* 0x00041c7c01007387 */ /* 0x000fe80000100800 */
[----:B------:R1:W-:Y:S04]  /*23f50*/  STL [R1+0x410], R0 ;  /* 0x0004100001007387 */ /* 0x0003e80000100800 */
[----:B------:R-:W4:Y:S01]  /*23f60*/  LDL.LU.64 R130, [R1+0x488] ;  /* 0x0004880001827983 */ /* 0x000f220000300a00 */
[----:B-1----:R-:W-:-:S03]  /*23f70*/  IMAD.MOV.U32 R0, RZ, RZ, R125 ;  /* 0x000000ffff007224 */ /* 0x002fc600078e007d */
[----:B------:R-:W4:Y:S04]  /*23f80*/  LDL.LU.64 R124, [R1+0x480] ;  /* 0x00048000017c7983 */ /* 0x000f280000300a00 */
[----:B------:R1:W-:Y:S02]  /*23f90*/  STL [R1+0x418], R0 ;  /* 0x0004180001007387 */ /* 0x0003e40000100800 */
[----:B-1----:R-:W-:Y:S02]  /*23fa0*/  IMAD.MOV.U32 R0, RZ, RZ, R141 ;  /* 0x000000ffff007224 */ /* 0x002fe400078e008d */
[----:B------:R1:W-:Y:S04]  /*23fb0*/  STL [R1+0x424], R140 ;  /* 0x0004248c01007387 */ /* 0x0003e80000100800 */
[----:B-1----:R-:W4:Y:S04]  /*23fc0*/  LDL.LU.64 R140, [R1+0x478] ;  /* 0x00047800018c7983 */ /* 0x002f280000300a00 */
[----:B------:R1:W-:Y:S04]  /*23fd0*/  STL [R1+0x420], R0 ;  /* 0x0004200001007387 */ /* 0x0003e80000100800 */
[----:B------:R-:W-:Y:S01]  /*23fe0*/  STL [R1+0x42c], R120 ;  /* 0x00042c7801007387 */ /* 0x000fe20000100800 */
[----:B-1----:R-:W-:-:S03]  /*23ff0*/  IMAD.MOV.U32 R0, RZ, RZ, R121 ;  /* 0x000000ffff007224 */ /* 0x002fc600078e0079 */
[----:B------:R-:W-:Y:S04]  /*24000*/  STL [R1+0x434], R142 ;  /* 0x0004348e01007387 */ /* 0x000fe80000100800 */
[----:B------:R1:W-:Y:S02]  /*24010*/  STL [R1+0x428], R0 ;  /* 0x0004280001007387 */ /* 0x0003e40000100800 */
[----:B-1----:R-:W-:Y:S02]  /*24020*/  IMAD.MOV.U32 R0, RZ, RZ, R143 ;  /* 0x000000ffff007224 */ /* 0x002fe400078e008f */
[----:B--2---:R-:W-:Y:S04]  /*24030*/  STL [R1+0x43c], R134 ;  /* 0x00043c8601007387 */ /* 0x004fe80000100800 */
[----:B------:R1:W-:Y:S04]  /*24040*/  STL [R1+0x430], R0 ;  /* 0x0004300001007387 */ /* 0x0003e80000100800 */
[----:B------:R-:W2:Y:S01]  /*24050*/  LDL.LU.64 R142, [R1+0x818] ;  /* 0x00081800018e7983 */ /* 0x000ea20000300a00 */
[----:B-1----:R-:W-:-:S03]  /*24060*/  MOV R0, R135 ;  /* 0x0000008700007202 */ /* 0x002fc60000000f00 */
[----:B------:R-:W2:Y:S04]  /*24070*/  LDL.LU.64 R134, [R1+0x698] ;  /* 0x0006980001867983 */ /* 0x000ea80000300a00 */
[----:B------:R3:W-:Y:S02]  /*24080*/  STL [R1+0x438], R0 ;  /* 0x0004380001007387 */ /* 0x0007e40000100800 */
[----:B---3--:R-:W-:Y:S02]  /*24090*/  IMAD.MOV.U32 R0, RZ, RZ, R123 ;  /* 0x000000ffff007224 */ /* 0x008fe400078e007b */
[----:B------:R1:W-:Y:S04]  /*240a0*/  STL [R1+0x444], R122 ;  /* 0x0004447a01007387 */ /* 0x0003e80000100800 */
[----:B------:R-:W-:Y:S04]  /*240b0*/  STL [R1+0x44c], R136 ;  /* 0x00044c8801007387 */ /* 0x000fe80000100800 */
[----:B------:R3:W-:Y:S04]  /*240c0*/  STL [R1+0x440], R0 ;  /* 0x0004400001007387 */ /* 0x0007e80000100800 */
[----:B-1----:R-:W2:Y:S01]  /*240d0*/  LDL.LU.64 R122, [R1+0x498] ;  /* 0x00049800017a7983 */ /* 0x002ea20000300a00 */
[----:B---3--:R-:W-:-:S03]  /*240e0*/  IMAD.MOV.U32 R0, RZ, RZ, R137 ;  /* 0x000000ffff007224 */ /* 0x008fc600078e0089 */
[----:B------:R-:W3:Y:S04]  /*240f0*/  LDL.LU.64 R136, [R1+0x4d8] ;  /* 0x0004d80001887983 */ /* 0x000ee80000300a00 */
[----:B------:R1:W-:Y:S04]  /*24100*/  STL [R1+0x448], R0 ;  /* 0x0004480001007387 */ /* 0x0003e80000100800 */
[----:B----4-:R4:W-:Y:S01]  /*24110*/  STL [R1+0x454], R128 ;  /* 0x0004548001007387 */ /* 0x0109e20000100800 */
        /* <DEDUP_REMOVED lines=12> */
[----:B-1----:R-:W-:-:S03]  /*241e0*/  IMAD.MOV.U32 R0, RZ, RZ, R125 ;  /* 0x000000ffff007224 */ /* 0x002fc600078e007d */
[----:B------:R-:W-:Y:S04]  /*241f0*/  STL [R1+0x474], R140 ;  /* 0x0004748c01007387 */ /* 0x000fe80000100800 */
[----:B------:R1:W-:Y:S04]  /*24200*/  STL [R1+0x468], R0 ;  /* 0x0004680001007387 */ /* 0x0003e80000100800 */
[----:B------:R-:W-:Y:S01]  /*24210*/  STL [R1+0x47c], R8 ;  /* 0x00047c0801007387 */ /* 0x000fe20000100800 */
[----:B-1----:R-:W-:Y:S01]  /*24220*/  IMAD.MOV.U32 R0, RZ, RZ, R141 ;  /* 0x000000ffff007224 */ /* 0x002fe200078e008d */
[----:B------:R-:W-:Y:S01]  /*24230*/  MOV R141, R145 ;  /* 0x00000091008d7202 */ /* 0x000fe20000000f00 */
[----:B------:R-:W-:-:S03]  /*24240*/  IMAD.MOV.U32 R140, RZ, RZ, R144 ;  /* 0x000000ffff8c7224 */ /* 0x000fc600078e0090 */
[----:B------:R1:W-:Y:S04]  /*24250*/  STL [R1+0x470], R0 ;  /* 0x0004700001007387 */ /* 0x0003e80000100800 */
[----:B------:R-:W4:Y:S04]  /*24260*/  LDL.LU.64 R144, [R1+0x7d8] ;  /* 0x0007d80001907983 */ /* 0x000f280000300a00 */
[----:B------:R-:W-:Y:S04]  /*24270*/  STL [R1+0x478], R9 ;  /* 0x0004780901007387 */ /* 0x000fe80000100800 */
[----:B--2---:R2:W-:Y:S01]  /*24280*/  STL [R1+0x484], R142 ;  /* 0x0004848e01007387 */ /* 0x0045e20000100800 */
[----:B-1----:R-:W-:-:S03]  /*24290*/  IMAD.MOV.U32 R0, RZ, RZ, R143 ;  /* 0x000000ffff007224 */ /* 0x002fc600078e008f */
[----:B------:R-:W4:Y:S04]  /*242a0*/  LDL.LU.64 R124, [R1+0x6d8] ;  /* 0x0006d800017c7983 */ /* 0x000f280000300a00 */
[----:B------:R-:W-:Y:S04]  /*242b0*/  STL [R1+0x48c], R134 ;  /* 0x00048c8601007387 */ /* 0x000fe80000100800 */
[----:B------:R1:W-:Y:S01]  /*242c0*/  STL [R1+0x480], R0 ;  /* 0x0004800001007387 */ /* 0x0003e20000100800 */
[----:B--2---:R-:W-:Y:S02]  /*242d0*/  IMAD.MOV.U32 R142, RZ, RZ, R148 ;  /* 0x000000ffff8e7224 */ /* 0x004fe400078e0094 */
[----:B------:R-:W-:-:S02]  /*242e0*/  IMAD.MOV.U32 R143, RZ, RZ, R149 ;  /* 0x000000ffff8f7224 */ /* 0x000fc400078e0095 */
[----:B------:R-:W2:Y:S01]  /*242f0*/  LDL.LU.64 R148, [R1+0x5d8] ;  /* 0x0005d80001947983 */ /* 0x000ea20000300a00 */
[----:B-1----:R-:W-:-:S03]  /*24300*/  IMAD.MOV.U32 R0, RZ, RZ, R135 ;  /* 0x000000ffff007224 */ /* 0x002fc600078e0087 */
[----:B------:R-:W-:Y:S04]  /*24310*/  STL [R1+0x494], R122 ;  /* 0x0004947a01007387 */ /* 0x000fe80000100800 */
[----:B------:R1:W-:Y:S04]  /*24320*/  STL [R1+0x488], R0 ;  /* 0x0004880001007387 */ /* 0x0003e80000100800 */
[----:B------:R-:W2:Y:S01]  /*24330*/  LDL.LU.64 R134, [R1+0x518] ;  /* 0x0005180001867983 */ /* 0x000ea20000300a00 */
[----:B-1----:R-:W-:-:S03]  /*24340*/  IMAD.MOV.U32 R0, RZ, RZ, R123 ;  /* 0x000000ffff007224 */ /* 0x002fc600078e007b */
[----:B---3--:R-:W-:Y:S04]  /*24350*/  STL [R1+0x49c], R136 ;  /* 0x00049c8801007387 */ /* 0x008fe80000100800 */
[----:B------:R1:W-:Y:S04]  /*24360*/  STL [R1+0x490], R0 ;  /* 0x0004900001007387 */ /* 0x0003e80000100800 */
[----:B------:R-:W3:Y:S01]  /*24370*/  LDL.LU.64 R122, [R1+0x510] ;  /* 0x00051000017a7983 */ /* 0x000ee20000300a00 */
[----:B-1----:R-:W-:-:S03]  /*24380*/  IMAD.MOV.U32 R0, RZ, RZ, R137 ;  /* 0x000000ffff007224 */ /* 0x002fc600078e0089 */
[----:B------:R-:W3:Y:S04]  /*24390*/  LDL.LU.64 R136, [R1+0x508] ;  /* 0x0005080001887983 */ /* 0x000ee80000300a00 */
[----:B------:R1:W-:Y:S04]  /*243a0*/  STL [R1+0x498], R0 ;  /* 0x0004980001007387 */ /* 0x0003e80000100800 */
[----:B----4-:R4:W-:Y:S01]  /*243b0*/  STL [R1+0x4a4], R128 ;  /* 0x0004a48001007387 */ /* 0x0109e20000100800 */
[----:B-1----:R-:W-:-:S03]  /*243c0*/  IMAD.MOV.U32 R0, RZ, RZ, R129 ;  /* 0x000000ffff007224 */ /* 0x002fc600078e0081 */
[----:B----4-:R-:W4:Y:S04]  /*243d0*/  LDL.LU.64 R128, [R1+0x4f8] ;  /* 0x0004f80001807983 */ /* 0x010f280000300a00 */
[----:B------:R1:W-:Y:S04]  /*243e0*/  STL [R1+0x4a0], R0 ;  /* 0x0004a00001007387 */ /* 0x0003e80000100800 */
[----:B------:R1:W-:Y:S02]  /*243f0*/  STL [R1+0x4ac], R126 ;  /* 0x0004ac7e01007387 */ /* 0x0003e40000100800 */
[----:B-1----:R-:W-:-:S05]  /*24400*/  IMAD.MOV.U32 R0, RZ, RZ, R127 ;  /* 0x000000ffff007224 */ /* 0x002fca00078e007f */
[----:B------:R1:W-:Y:S04]  /*24410*/  STL [R1+0x4a8], R0 ;  /* 0x0004a80001007387 */ /* 0x0003e80000100800 */
[----:B------:R1:W-:Y:S04]  /*24420*/  STL [R1+0x4b4], R130 ;  /* 0x0004b48201007387 */ /* 0x0003e80000100800 */
[----:B------:R-:W4:Y:S01]  /*24430*/  LDL.LU.64 R126, [R1+0xbb0] ;  /* 0x000bb000017e7983 */ /* 0x000f220000300a00 */
[----:B-1----:R-:W-:-:S05]  /*24440*/  MOV R0, R131 ;  /* 0x0000008300007202 */ /* 0x002fca0000000f00 */
        /* <DEDUP_REMOVED lines=9> */
[----:B------:R2:W-:Y:S01]  /*244e0*/  STL [R1+0x4cc], R124 ;  /* 0x0004cc7c01007387 */ /* 0x0005e20000100800 */
[----:B-1----:R-:W-:-:S03]  /*244f0*/  IMAD.MOV.U32 R0, RZ, RZ, R125 ;  /* 0x000000ffff007224 */ /* 0x002fc600078e007d */
[----:B------:R-:W4:Y:S04]  /*24500*/  LDL.LU.64 R144, [R1+0x558] ;  /* 0x0005580001907983 */ /* 0x000f280000300a00 */
[----:B------:R1:W-:Y:S04]  /*24510*/  STL [R1+0x4c8], R0 ;  /* 0x0004c80001007387 */ /* 0x0003e80000100800 */
[----:B--2---:R-:W-:Y:S04]  /*24520*/  STL [R1+0x4d4], R148 ;  /* 0x0004d49401007387 */ /* 0x004fe80000100800 */
[----:B------:R-:W2:Y:S01]  /*24530*/  LDL.LU.64 R124, [R1+0x550] ;  /* 0x00055000017c7983 */ /* 0x000ea20000300a00 */
[----:B-1----:R-:W-:-:S05]  /*24540*/  IMAD.MOV.U32 R0, RZ, RZ, R149 ;  /* 0x000000ffff007224 */ /* 0x002fca00078e0095 */
[----:B------:R1:W-:Y:S04]  /*24550*/  STL [R1+0x4d0], R0 ;  /* 0x0004d00001007387 */ /* 0x0003e80000100800 */
[----:B------:R3:W-:Y:S01]  /*24560*/  STL [R1+0x4dc], R134 ;  /* 0x0004dc8601007387 */ /* 0x0007e20000100800 */
[----:B-1----:R-:W-:-:S03]  /*24570*/  IMAD.MOV.U32 R0, RZ, RZ, R135 ;  /* 0x000000ffff007224 */ /* 0x002fc600078e0087 */
[----:B------:R-:W2:Y:S04]  /*24580*/  LDL.LU.64 R148, [R1+0x548] ;  /* 0x0005480001947983 */ /* 0x000ea80000300a00 */
[----:B------:R1:W-:Y:S04]  /*24590*/  STL [R1+0x4d8], R0 ;  /* 0x0004d80001007387 */ /* 0x0003e80000100800 */
[----:B---3--:R-:W-:Y:S04]  /*245a0*/  STL [R1+0x4e4], R122 ;  /* 0x0004e47a01007387 */ /* 0x008fe80000100800 */
[----:B------:R-:W3:Y:S01]  /*245b0*/  LDL.LU.64 R134, [R1+0x538] ;  /* 0x0005380001867983 */ /* 0x000ee20000300a00 */
[----:B-1----:R-:W-:-:S03]  /*245c0*/  IMAD.MOV.U32 R0, RZ, RZ, R123 ;  /* 0x000000ffff007224 */ /* 0x002fc600078e007b */
[----:B------:R-:W-:Y:S04]  /*245d0*/  STL [R1+0x4ec], R136 ;  /* 0x0004ec8801007387 */ /* 0x000fe80000100800 */
[----:B------:R1:W-:Y:S02]  /*245e0*/  STL [R1+0x4e0], R0 ;  /* 0x0004e00001007387 */ /* 0x0003e40000100800 */
[----:B-1----:R-:W-:Y:S02]  /*245f0*/  IMAD.MOV.U32 R0, RZ, RZ, R137 ;  /* 0x000000ffff007224 */ /* 0x002fe400078e0089 */
[----:B----4-:R-:W-:Y:S04]  /*24600*/  STL [R1+0x4f4], R128 ;  /* 0x0004f48001007387 */ /* 0x010fe80000100800 */
[----:B------:R1:W-:Y:S04]  /*24610*/  STL [R1+0x4e8], R0 ;  /* 0x0004e80001007387 */ /* 0x0003e80000100800 */
[----:B------:R-:W4:Y:S01]  /*24620*/  LDL.LU.64 R136, [R1+0xc00] ;  /* 0x000c000001887983 */ /* 0x000f220000300a00 */
[----:B-1----:R-:W-:-:S03]  /*24630*/  IMAD.MOV.U32 R0, RZ, RZ, R129 ;  /* 0x000000ffff007224 */ /* 0x002fc600078e0081 */
[----:B------:R-:W-:Y:S04]  /*24640*/  STL [R1+0x4fc], R138 ;  /* 0x0004fc8a01007387 */ /* 0x000fe80000100800 */
[----:B------:R1:W-:Y:S04]  /*24650*/  STL [R1+0x4f0], R0 ;  /* 0x0004f00001007387 */ /* 0x0003e80000100800 */
[----:B------:R-:W4:Y:S01]  /*24660*/  LDL.LU.64 R128, [R1+0x790] ;  /* 0x0007900001807983 */ /* 0x000f220000300a00 */
[----:B-1----:R-:W-:-:S03]  /*24670*/  MOV R0, R139 ;  /* 0x0000008b00007202 */ /* 0x002fc60000000f00 */
[----:B------:R-:W-:Y:S04]  /*24680*/  STL [R1+0x504], R126 ;  /* 0x0005047e01007387 */ /* 0x000fe80000100800 */
[----:B------:R1:W-:Y:S04]  /*24690*/  STL [R1+0x4f8], R0 ;  /* 0x0004f80001007387 */ /* 0x0003e80000100800 */
[----:B------:R-:W4:Y:S01]  /*246a0*/  LDL.LU.64 R138, [R1+0x6d0] ;  /* 0x0006d000018a7983 */ /* 0x000f220000300a00 */
[----:B-1----:R-:W-:-:S03]  /*246b0*/  IMAD.MOV.U32 R0, RZ, RZ, R127 ;  /* 0x000000ffff007224 */ /* 0x002fc600078e007f */
[----:B------:R-:W-:Y:S04]  /*246c0*/  STL [R1+0x50c], R130 ;  /* 0x00050c8201007387 */ /* 0x000fe80000100800 */
[----:B------:R1:W-:Y:S02]  /*246d0*/  STL [R1+0x500], R0 ;  /* 0x0005000001007387 */ /* 0x0003e40000100800 */
[----:B-1----:R-:W-:Y:S02]  /*246e0*/  IMAD.MOV.U32 R0, RZ, RZ, R131 ;  /* 0x000000ffff007224 */ /* 0x002fe400078e0083 */
[----:B------:R-:W4:Y:S04]  /*246f0*/  LDL.LU.64 R130, [R1+0x598] ;  /* 0x0005980001827983 */ /* 0x000f280000300a00 */
[----:B------:R1:W-:Y:S04]  /*24700*/  STL [R1+0x508], R0 ;  /* 0x0005080001007387 */ /* 0x0003e80000100800 */
[----:B------:R1:W-:Y:S04]  /*24710*/  STL [R1+0x514], R132 ;  /* 0x0005148401007387 */ /* 0x0003e80000100800 */
[----:B------:R-:W4:Y:S01]  /*24720*/  LDL.LU.64 R126, [R1+0x590] ;  /* 0x00059000017e7983 */ /* 0x000f220000300a00 */
[----:B-1----:R-:W-:-:S05]  /*24730*/  IMAD.MOV.U32 R0, RZ, RZ, R133 ;  /* 0x000000ffff007224 */ /* 0x002fca00078e0085 */
[----:B------:R1:W-:Y:S01]  /*24740*/  STL [R1+0x510], R0 ;  /* 0x0005100001007387 */ /* 0x0003e20000100800 */
[----:B------:R-:W-:Y:S02]  /*24750*/  IMAD.MOV.U32 R132, RZ, RZ, R142 ;  /* 0x000000ffff847224 */ /* 0x000fe400078e008e */
[----:B------:R-:W-:Y:S01]  /*24760*/  IMAD.MOV.U32 R133, RZ, RZ, R143 ;  /* 0x000000ffff857224 */ /* 0x000fe200078e008f */
[----:B------:R2:W-:Y:S01]  /*24770*/  STL [R1+0x51c], R144 ;  /* 0x00051c9001007387 */ /* 0x0005e20000100800 */
[----:B-1----:R-:W-:-:S03]  /*24780*/  IMAD.MOV.U32 R0, RZ, RZ, R145 ;  /* 0x000000ffff007224 */ /* 0x002fc600078e0091 */
[----:B------:R-:W4:Y:S04]  /*24790*/  LDL.LU.64 R142, [R1+0x588] ;  /* 0x00058800018e7983 */ /* 0x000f280000300a00 */
[----:B--2---:R-:W-:Y:S04]  /*247a0*/  STL [R1+0x524], R124 ;  /* 0x0005247c01007387 */ /* 0x004fe80000100800 */
[----:B------:R1:W-:Y:S04]  /*247b0*/  STL [R1+0x518], R0 ;  /* 0x0005180001007387 */ /* 0x0003e80000100800 */
[----:B------:R-:W2:Y:S01]  /*247c0*/  LDL.LU.64 R144, [R1+0x578] ;  /* 0x0005780001907983 */ /* 0x000ea20000300a00 */
[----:B-1----:R-:W-:-:S03]  /*247d0*/  IMAD.MOV.U32 R0, RZ, RZ, R125 ;  /* 0x000000ffff007224 */ /* 0x002fc600078e007d */
[----:B------:R-:W-:Y:S04]  /*247e0*/  STL [R1+0x52c], R148 ;  /* 0x00052c9401007387 */ /* 0x000fe80000100800 */
[----:B------:R1:W-:Y:S02]  /*247f0*/  STL [R1+0x520], R0 ;  /* 0x0005200001007387 */ /* 0x0003e40000100800 */
[----:B-1----:R-:W-:Y:S02]  /*24800*/  IMAD.MOV.U32 R0, RZ, RZ, R149 ;  /* 0x000000ffff007224 */ /* 0x002fe400078e0095 */
[----:B---3--:R-:W-:Y:S04]  /*24810*/  STL [R1+0x534], R134 ;  /* 0x0005348601007387 */ /* 0x008fe80000100800 */
[----:B------:R1:W-:Y:S04]  /*24820*/  STL [R1+0x528], R0 ;  /* 0x0005280001007387 */ /* 0x0003e80000100800 */
[----:B------:R-:W3:Y:S01]  /*24830*/  LDL.LU.64 R148, [R1+0xc60] ;  /* 0x000c600001947983 */ /* 0x000ee20000300a00 */
[----:B-1----:R-:W-:-:S03]  /*24840*/  MOV R0, R135 ;  /* 0x0000008700007202 */ /* 0x002fc60000000f00 */
[----:B------:R-:W-:Y:S04]  /*24850*/  STL [R1+0x53c], R150 ;  /* 0x00053c9601007387 */ /* 0x000fe80000100800 */
[----:B------:R1:W-:Y:S04]  /*24860*/  STL [R1+0x530], R0 ;  /* 0x0005300001007387 */ /* 0x0003e80000100800 */
[----:B------:R-:W3:Y:S01]  /*24870*/  LDL.LU.64 R134, [R1+0x810] ;  /* 0x0008100001867983 */ /* 0x000ee20000300a00 */
[----:B-1----:R-:W-:-:S03]  /*24880*/  IMAD.MOV.U32 R0, RZ, RZ, R151 ;  /* 0x000000ffff007224 */ /* 0x002fc600078e0097 */
[----:B----4-:R-:W-:Y:S04]  /*24890*/  STL [R1+0x544], R136 ;  /* 0x0005448801007387 */ /* 0x010fe80000100800 */
[----:B------:R1:W-:Y:S04]  /*248a0*/  STL [R1+0x538], R0 ;  /* 0x0005380001007387 */ /* 0x0003e80000100800 */
[----:B------:R-:W4:Y:S01]  /*248b0*/  LDL.LU.64 R150, [R1+0x718] ;  /* 0x0007180001967983 */ /* 0x000f220000300a00 */
[----:B-1----:R-:W-:-:S03]  /*248c0*/  IMAD.MOV.U32 R0, RZ, RZ, R137 ;  /* 0x000000ffff007224 */ /* 0x002fc600078e0089 */
[----:B------:R-:W-:Y:S04]  /*248d0*/  STL [R1+0x54c], R128 ;  /* 0x00054c8001007387 */ /* 0x000fe80000100800 */
[----:B------:R1:W-:Y:S04]  /*248e0*/  STL [R1+0x540], R0 ;  /* 0x0005400001007387 */ /* 0x0003e80000100800 */
[----:B------:R-:W4:Y:S01]  /*248f0*/  LDL.LU.64 R136, [R1+0x658] ;  /* 0x0006580001887983 */ /* 0x000f220000300a00 */
[----:B-1----:R-:W-:-:S03]  /*24900*/  IMAD.MOV.U32 R0, RZ, RZ, R129 ;  /* 0x000000ffff007224 */ /* 0x002fc600078e0081 */
[----:B------:R1:W-:Y:S04]  /*24910*/  STL [R1+0x554], R138 ;  /* 0x0005548a01007387 */ /* 0x0003e80000100800 */
[----:B------:R1:W-:Y:S04]  /*24920*/  STL [R1+0x548], R0 ;  /* 0x0005480001007387 */ /* 0x0003e80000100800 */
[----:B------:R-:W4:Y:S01]  /*24930*/  LDL.LU.64 R128, [R1+0x5d0] ;  /* 0x0005d00001807983 */ /* 0x000f220000300a00 */
[----:B-1----:R-:W-:Y:S02]  /*24940*/  IMAD.MOV.U32 R138, RZ, RZ, R140 ;  /* 0x000000ffff8a7224 */ /* 0x002fe400078e008c */
[----:B------:R-:W-:-:S02]  /*24950*/  IMAD.MOV.U32 R0, RZ, RZ, R139 ;  /* 0x000000ffff007224 */ /* 0x000fc400078e008b */
[----:B------:R-:W-:Y:S02]  /*24960*/  IMAD.MOV.U32 R139, RZ, RZ, R141 ;  /* 0x000000ffff8b7224 */ /* 0x000fe400078e008d */
[----:B------:R-:W4:Y:S04]  /*24970*/  LDL.LU.64 R140, [R1+0x5c8] ;  /* 0x0005c800018c7983 */ /* 0x000f280000300a00 */
[----:B------:R1:W-:Y:S04]  /*24980*/  STL [R1+0x550], R0 ;  /* 0x0005500001007387 */ /* 0x0003e80000100800 */
[----:B------:R1:W-:Y:S02]  /*24990*/  STL [R1+0x55c], R130 ;  /* 0x00055c8201007387 */ /* 0x0003e40000100800 */
[----:B-1----:R-:W-:-:S02]  /*249a0*/  IMAD.MOV.U32 R0, RZ, RZ, R131 ;  /* 0x000000ffff007224 */ /* 0x002fc400078e0083 */
[----:B------:R-:W4:Y:S04]  /*249b0*/  LDL.LU.64 R130, [R1+0x5b8] ;  /* 0x0005b80001827983 */ /* 0x000f280000300a00 */
[----:B------:R1:W-:Y:S04]  /*249c0*/  STL [R1+0x558], R0 ;  /* 0x0005580001007387 */ /* 0x0003e80000100800 */
[----:B------:R-:W-:Y:S01]  /*249d0*/  STL [R1+0x564], R126 ;  /* 0x0005647e01007387 */ /* 0x000fe20000100800 */
[----:B-1----:R-:W-:-:S05]  /*249e0*/  IMAD.MOV.U32 R0, RZ, RZ, R127 ;  /* 0x000000ffff007224 */ /* 0x002fca00078e007f */
[----:B------:R1:W-:Y:S04]  /*249f0*/  STL [R1+0x560], R0 ;  /* 0x0005600001007387 */ /* 0x0003e80000100800 */
[----:B------:R2:W-:Y:S01]  /*24a00*/  STL [R1+0x56c], R142 ;  /* 0x00056c8e01007387 */ /* 0x0005e20000100800 */
[----:B-1----:R-:W-:-:S03]  /*24a10*/  MOV R0, R143 ;  /* 0x0000008f00007202 */ /* 0x002fc60000000f00 */
[----:B--2---:R-:W2:Y:S04]  /*24a20*/  LDL.LU.64 R142, [R1+0xca0] ;  /* 0x000ca000018e7983 */ /* 0x004ea80000300a00 */
[----:B------:R1:W-:Y:S04]  /*24a30*/  STL [R1+0x568], R0 ;  /* 0x0005680001007387 */ /* 0x0003e80000100800 */
[----:B------:R1:W-:Y:S02]  /*24a40*/  STL [R1+0x574], R144 ;  /* 0x0005749001007387 */ /* 0x0003e40000100800 */
[----:B-1----:R-:W-:-:S02]  /*24a50*/  IMAD.MOV.U32 R0, RZ, RZ, R145 ;  /* 0x000000ffff007224 */ /* 0x002fc400078e0091 */
[----:B------:R-:W2:Y:S04]  /*24a60*/  LDL.LU.64 R144, [R1+0xbf8] ;  /* 0x000bf80001907983 */ /* 0x000ea80000300a00 */
[----:B------:R1:W-:Y:S04]  /*24a70*/  STL [R1+0x570], R0 ;  /* 0x0005700001007387 */ /* 0x0003e80000100800 */
[----:B------:R1:W-:Y:S02]  /*24a80*/  STL [R1+0x57c], R146 ;  /* 0x00057c9201007387 */ /* 0x0003e40000100800 */
[----:B-1----:R-:W-:-:S02]  /*24a90*/  IMAD.MOV.U32 R0, RZ, RZ, R147 ;  /* 0x000000ffff007224 */ /* 0x002fc400078e0093 */
[----:B------:R-:W2:Y:S04]  /*24aa0*/  LDL.LU.64 R146, [R1+0x788] ;  /* 0x0007880001927983 */ /* 0x000ea80000300a00 */
[----:B------:R1:W-:Y:S04]  /*24ab0*/  STL [R1+0x578], R0 ;  /* 0x0005780001007387 */ /* 0x0003e80000100800 */
[----:B---3--:R3:W-:Y:S01]  /*24ac0*/  STL [R1+0x584], R148 ;  /* 0x0005849401007387 */ /* 0x0087e20000100800 */
        /* <DEDUP_REMOVED lines=8> */
[----:B-1----:R-:W-:-:S03]  /*24b50*/  IMAD.MOV.U32 R0, RZ, RZ, R151 ;  /* 0x000000ffff007224 */ /* 0x002fc600078e0097 */
[----:B----4-:R-:W4:Y:S04]  /*24b60*/  LDL.LU.64 R150, [R1+0x608] ;  /* 0x0006080001967983 */ /* 0x010f280000300a00 */
        /* <DEDUP_REMOVED lines=8> */
[----:B------:R1:W-:Y:S02]  /*24bf0*/  STL [R1+0x5ac], R140 ;  /* 0x0005ac8c01007387 */ /* 0x0003e40000100800 */
[----:B-1----:R-:W-:Y:S02]  /*24c00*/  IMAD.MOV.U32 R0, RZ, RZ, R141 ;  /* 0x000000ffff007224 */ /* 0x002fe400078e008d */
[----:B------:R-:W4:Y:S04]  /*24c10*/  LDL.LU.64 R140, [R1+0xce0] ;  /* 0x000ce000018c7983 */ /* 0x000f280000300a00 */
[----:B------:R1:W-:Y:S04]  /*24c20*/  STL [R1+0x5a8], R0 ;  /* 0x0005a80001007387 */ /* 0x0003e80000100800 */
[----:B------:R1:W-:Y:S02]  /*24c30*/  STL [R1+0x5b4], R130 ;  /* 0x0005b48201007387 */ /* 0x0003e40000100800 */
[----:B-1----:R-:W-:-:S02]  /*24c40*/  MOV R0, R131 ;  /* 0x0000008300007202 */ /* 0x002fc40000000f00 */
        /* <DEDUP_REMOVED lines=68> */
[----:B------:R-:W3:Y:S04]  /*25090*/  LDL.64 R134, [R1+0xc50] ;  /* 0x000c500001867983 */ /* 0x000ee80000100a00 */
        /* <DEDUP_REMOVED lines=38> */
[----:B-1----:R-:W-:-:S03]  /*25300*/  MOV R0, R149 ;  /* 0x0000009500007202 */ /* 0x002fc60000000f00 */
        /* <DEDUP_REMOVED lines=28> */
[----:B------:R-:W4:Y:S04]  /*254d0*/  LDL.64 R132, [R1+0xc40] ;  /* 0x000c400001847983 */ /* 0x000f280000100a00 */
[----:B------:R1:W-:Y:S04]  /*254e0*/  STL [R1+0x6c0], R0 ;  /* 0x0006c00001007387 */ /* 0x0003e80000100800 */
[----:B--2---:R2:W-:Y:S01]  /*254f0*/  STL [R1+0x6cc], R142 ;  /* 0x0006cc8e01007387 */ /* 0x0045e20000100800 */
[----:B-1----:R-:W-:-:S03]  /*25500*/  IMAD.MOV.U32 R0, RZ, RZ, R143 ;  /* 0x000000ffff007224 */ /* 0x002fc600078e008f */
[----:B--2---:R-:W2:Y:S04]  /*25510*/  LDL.LU.64 R142, [R1+0x798] ;  /* 0x00079800018e7983 */ /* 0x004ea80000300a00 */
[----:B------:R1:W-:Y:S04]  /*25520*/  STL [R1+0x6c8], R0 ;  /* 0x0006c80001007387 */ /* 0x0003e80000100800 */
[----:B------:R1:W-:Y:S02]  /*25530*/  STL [R1+0x6d4], R144 ;  /* 0x0006d49001007387 */ /* 0x0003e40000100800 */
[----:B-1----:R-:W-:-:S02]  /*25540*/  MOV R0, R145 ;  /* 0x0000009100007202 */ /* 0x002fc40000000f00 */
        /* <DEDUP_REMOVED lines=143> */
[----:B-1----:R-:W-:-:S02]  /*25e40*/  MOV R0, R135 ;  /* 0x0000008700007202 */ /* 0x002fc40000000f00 */
        /* <DEDUP_REMOVED lines=35> */
[----:B-1----:R-:W-:-:S02]  /*26080*/  MOV R0, R147 ;  /* 0x0000009300007202 */ /* 0x002fc40000000f00 */
        /* <DEDUP_REMOVED lines=252> */
[----:B-1----:R-:W-:-:S05]  /*27050*/  MOV R0, R133 ;  /* 0x0000008500007202 */ /* 0x002fca0000000f00 */
        /* <DEDUP_REMOVED lines=17> */
[----:B------:R-:W-:Y:S04]  /*27170*/  STL [R1+0xa5c], R134 ;  /* 0x000a5c8601007387 */ /* 0x000fe80000100800 */
[----:B------:R-:W3:Y:S01]  /*27180*/  LDL.LU.64 R132, [R1+0xe38] ;  /* 0x000e380001847983 */ /* 0x000ee20000300a00 */
[----:B-1----:R-:W-:-:S05]  /*27190*/  IMAD.MOV.U32 R0, RZ, RZ, R135 ;  /* 0x000000ffff007224 */ /* 0x002fca00078e0087 */
[----:B------:R4:W-:Y:S02]  /*271a0*/  STL [R1+0xa58], R0 ;  /* 0x000a580001007387 */ /* 0x0009e40000100800 */
[----:B----4-:R-:W-:Y:S02]  /*271b0*/  IMAD.MOV.U32 R0, RZ, RZ, R151 ;  /* 0x000000ffff007224 */ /* 0x010fe400078e0097 */
[----:B------:R1:W-:Y:S04]  /*271c0*/  STL [R1+0xa64], R150 ;  /* 0x000a649601007387 */ /* 0x0003e80000100800 */
[----:B-1----:R-:W4:Y:S04]  /*271d0*/  LDL.LU.64 R150, [R1+0xdb0] ;  /* 0x000db00001967983 */ /* 0x002f280000300a00 */
        /* <DEDUP_REMOVED lines=17> */
[----:B------:R1:W-:Y:S04]  /*272f0*/  STL [R1+0xa80], R0 ;  /* 0x000a800001007387 */ /* 0x0003e80000100800 */
[----:B------:R-:W4:Y:S01]  /*27300*/  LDL.LU.64 R130, [R1+0xf80] ;  /* 0x000f800001827983 */ /* 0x000f220000300a00 */
[----:B-1----:R-:W-:-:S03]  /*27310*/  IMAD.MOV.U32 R0, RZ, RZ, R129 ;  /* 0x000000ffff007224 */ /* 0x002fc600078e0081 */
[----:B--2---:R-:W-:Y:S04]  /*27320*/  STL [R1+0xa94], R142 ;  /* 0x000a948e01007387 */ /* 0x004fe80000100800 */
[----:B------:R1:W-:Y:S02]  /*27330*/  STL [R1+0xa88], R0 ;  /* 0x000a880001007387 */ /* 0x0003e40000100800 */
[----:B-1----:R-:W-:Y:S02]  /*27340*/  IMAD.MOV.U32 R0, RZ, RZ, R143 ;  /* 0x000000ffff007224 */ /* 0x002fe400078e008f */
[----:B------:R-:W2:Y:S04]  /*27350*/  LDL.LU.64 R142, [R1+0xf00] ;  /* 0x000f0000018e7983 */ /* 0x000ea80000300a00 */
        /* <DEDUP_REMOVED lines=19> */
[----:B------:R-:W-:Y:S04]  /*27490*/  STL [R1+0xac4], R134 ;  /* 0x000ac48601007387 */ /* 0x000fe80000100800 */
[----:B------:R1:W-:Y:S04]  /*274a0*/  STL [R1+0xab8], R0 ;  /* 0x000ab80001007387 */ /* 0x0003e80000100800 */
[----:B----4-:R-:W4:Y:S01]  /*274b0*/  LDL.LU.64 R150, [R1+0x1078] ;  /* 0x0010780001967983 */ /* 0x010f220000300a00 */
        /* <DEDUP_REMOVED lines=15> */
[----:B------:R-:W4:Y:S04]  /*275b0*/  LDL.LU.64 R140, [R1+0xeb8] ;  /* 0x000eb800018c7983 */ /* 0x000f280000300a00 */
[----:B------:R-:W4:Y:S01]  /*275c0*/  LDL.LU.64 R128, [R1+0xe30] ;  /* 0x000e300001807983 */ /* 0x000f220000300a00 */
[----:B-1----:R-:W-:-:S05]  /*275d0*/  IMAD.MOV.U32 R0, RZ, RZ, R131 ;  /* 0x000000ffff007224 */ /* 0x002fca00078e0083 */
        /* <DEDUP_REMOVED lines=9> */
[----:B------:R3:W-:Y:S04]  /*27670*/  STL [R1+0xafc], R146 ;  /* 0x000afc9201007387 */ /* 0x0007e80000100800 */
[----:B------:R-:W2:Y:S01]  /*27680*/  LDL.LU.64 R130, [R1+0x1098] ;  /* 0x0010980001827983 */ /* 0x000ea20000300a00 */
[----:B-1----:R-:W-:-:S03]  /*27690*/  IMAD.MOV.U32 R0, RZ, RZ, R147 ;  /* 0x000000ffff007224 */ /* 0x002fc600078e0093 */
[----:B---3--:R-:W-:Y:S04]  /*276a0*/  STL [R1+0xb04], R148 ;  /* 0x000b049401007387 */ /* 0x008fe80000100800 */
[----:B------:R1:W-:Y:S04]  /*276b0*/  STL [R1+0xaf8], R0 ;  /* 0x000af80001007387 */ /* 0x0003e80000100800 */
[----:B------:R-:W3:Y:S01]  /*276c0*/  LDL.LU.64 R146, [R1+0x1048] ;  /* 0x0010480001927983 */ /* 0x000ee20000300a00 */
[----:B-1----:R-:W-:-:S03]  /*276d0*/  IMAD.MOV.U32 R0, RZ, RZ, R149 ;  /* 0x000000ffff007224 */ /* 0x002fc600078e0095 */
[----:B------:R-:W-:Y:S04]  /*276e0*/  STL [R1+0xb0c], R132 ;  /* 0x000b0c8401007387 */ /* 0x000fe80000100800 */
[----:B------:R1:W-:Y:S04]  /*276f0*/  STL [R1+0xb00], R0 ;  /* 0x000b000001007387 */ /* 0x0003e80000100800 */
[----:B------:R-:W3:Y:S01]  /*27700*/  LDL.LU.64 R148, [R1+0xfe8] ;  /* 0x000fe80001947983 */ /* 0x000ee20000300a00 */
[----:B-1----:R-:W-:-:S03]  /*27710*/  MOV R0, R133 ;  /* 0x0000008500007202 */ /* 0x002fc60000000f00 */
        /* <DEDUP_REMOVED lines=31> */
[----:B------:R-:W-:Y:S04]  /*27910*/  STL [R1+0xb54], R130 ;  /* 0x000b548201007387 */ /* 0x000fe80000100800 */
[----:B------:R1:W-:Y:S04]  /*27920*/  STL [R1+0xb48], R0 ;  /* 0x000b480001007387 */ /* 0x0003e80000100800 */
[----:B------:R-:W2:Y:S01]  /*27930*/  LDL.LU.64 R144, [R1+0x1018] ;  /* 0x0010180001907983 */ /* 0x000ea20000300a00 */
[----:B-1----:R-:W-:-:S03]  /*27940*/  MOV R0, R131 ;  /* 0x0000008300007202 */ /* 0x002fc60000000f00 */
[----:B---3--:R-:W-:Y:S04]  /*27950*/  STL [R1+0xb5c], R146 ;  /* 0x000b5c9201007387 */ /* 0x008fe80000100800 */
[----:B------:R1:W-:Y:S02]  /*27960*/  STL [R1+0xb50], R0 ;  /* 0x000b500001007387 */ /* 0x0003e40000100800 */
[----:B-1----:R-:W-:Y:S02]  /*27970*/  IMAD.MOV.U32 R0, RZ, RZ, R147 ;  /* 0x000000ffff007224 */ /* 0x002fe400078e0093 */
[----:B------:R-:W3:Y:S04]  /*27980*/  LDL.LU.64 R146, [R1+0xfb0] ;  /* 0x000fb00001927983 */ /* 0x000ee80000300a00 */
[----:B------:R1:W-:Y:S04]  /*27990*/  STL [R1+0xb58], R0 ;  /* 0x000b580001007387 */ /* 0x0003e80000100800 */
[----:B------:R1:W-:Y:S02]  /*279a0*/  STL [R1+0xb64], R148 ;  /* 0x000b649401007387 */ /* 0x0003e40000100800 */
[----:B-1----:R-:W-:-:S02]  /*279b0*/  IMAD.MOV.U32 R0, RZ, RZ, R149 ;  /* 0x000000ffff007224 */ /* 0x002fc400078e0095 */
[----:B------:R-:W-:Y:S04]  /*279c0*/  STL [R1+0xb6c], R132 ;  /* 0x000b6c8401007387 */ /* 0x000fe80000100800 */
[----:B------:R1:W-:Y:S04]  /*279d0*/  STL [R1+0xb60], R0 ;  /* 0x000b600001007387 */ /* 0x0003e80000100800 */
[----:B------:R-:W3:Y:S01]  /*279e0*/  LDL.LU.64 R148, [R1+0xf38] ;  /* 0x000f380001947983 */ /* 0x000ee20000300a00 */
[----:B-1----:R-:W-:-:S03]  /*279f0*/  IMAD.MOV.U32 R0, RZ, RZ, R133 ;  /* 0x000000ffff007224 */ /* 0x002fc600078e0085 */
[----:B----4-:R-:W-:Y:S04]  /*27a00*/  STL [R1+0xb74], R150 ;  /* 0x000b749601007387 */ /* 0x010fe80000100800 */
        /* <DEDUP_REMOVED lines=8> */
[----:B------:R-:W-:Y:S01]  /*27a90*/  STL [R1+0xb84], R136 ;  /* 0x000b848801007387 */ /* 0x000fe20000100800 */
[----:B-1----:R-:W-:-:S03]  /*27aa0*/  IMAD.MOV.U32 R0, RZ, RZ, R137 ;  /* 0x000000ffff007224 */ /* 0x002fc600078e0089 */
[----:B------:R-:W4:Y:S04]  /*27ab0*/  LDL.LU.64 R122, [R1+0x1100] ;  /* 0x00110000017a7983 */ /* 0x000f280000300a00 */
[----:B------:R1:W-:Y:S04]  /*27ac0*/  STL [R1+0xb80], R0 ;  /* 0x000b800001007387 */ /* 0x0003e80000100800 */
[----:B------:R-:W-:Y:S04]  /*27ad0*/  STL [R1+0xb8c], R138 ;  /* 0x000b8c8a01007387 */ /* 0x000fe80000100800 */
[----:B------:R-:W4:Y:S01]  /*27ae0*/  LDL.LU.64 R124, [R1+0x10d0] ;  /* 0x0010d000017c7983 */ /* 0x000f220000300a00 */
        /* <DEDUP_REMOVED lines=8> */
[----:B--2---:R-:W-:Y:S04]  /*27b70*/  STL [R1+0xb9c], R142 ;  /* 0x000b9c8e01007387 */ /* 0x004fe80000100800 */
[----:B------:R-:W2:Y:S01]  /*27b80*/  LDL.LU.64 R132, [R1+0xf70] ;  /* 0x000f700001847983 */ /* 0x000ea20000300a00 */
[----:B-1----:R-:W-:-:S03]  /*27b90*/  MOV R0, R143 ;  /* 0x0000008f00007202 */ /* 0x002fc60000000f00 */
[----:B------:R-:W2:Y:S04]  /*27ba0*/  LDL.LU.64 R134, [R1+0xef0] ;  /* 0x000ef00001867983 */ /* 0x000ea80000300a00 */
[----:B------:R1:W-:Y:S04]  /*27bb0*/  STL [R1+0xb98], R0 ;  /* 0x000b980001007387 */ /* 0x0003e80000100800 */
[----:B------:R-:W-:Y:S04]  /*27bc0*/  STL [R1+0xba4], R144 ;  /* 0x000ba49001007387 */ /* 0x000fe80000100800 */
[----:B------:R-:W2:Y:S01]  /*27bd0*/  LDL.LU.64 R136, [R1+0x1128] ;  /* 0x0011280001887983 */ /* 0x000ea20000300a00 */
[----:B-1----:R-:W-:-:S03]  /*27be0*/  IMAD.MOV.U32 R0, RZ, RZ, R145 ;  /* 0x000000ffff007224 */ /* 0x002fc600078e0091 */
[----:B------:R-:W2:Y:S04]  /*27bf0*/  LDL.LU.64 R138, [R1+0x1110] ;  /* 0x00111000018a7983 */ /* 0x000ea80000300a00 */
[----:B------:R1:W-:Y:S04]  /*27c00*/  STL [R1+0xba0], R0 ;  /* 0x000ba00001007387 */ /* 0x0003e80000100800 */
[----:B---3--:R-:W-:Y:S04]  /*27c10*/  STL [R1+0xbac], R146 ;  /* 0x000bac9201007387 */ /* 0x008fe80000100800 */
[----:B------:R-:W3:Y:S01]  /*27c20*/  LDL.LU.64 R140, [R1+0x10e8] ;  /* 0x0010e800018c7983 */ /* 0x000ee20000300a00 */
[----:B-1----:R-:W-:-:S03]  /*27c30*/  IMAD.MOV.U32 R0, RZ, RZ, R147 ;  /* 0x000000ffff007224 */ /* 0x002fc600078e0093 */
[----:B------:R-:W3:Y:S04]  /*27c40*/  LDL.LU.64 R142, [R1+0x10b0] ;  /* 0x0010b000018e7983 */ /* 0x000ee80000300a00 */
[----:B------:R1:W-:Y:S04]  /*27c50*/  STL [R1+0xba8], R0 ;  /* 0x000ba80001007387 */ /* 0x0003e80000100800 */
[----:B------:R-:W-:Y:S04]  /*27c60*/  STL [R1+0xbb4], R148 ;  /* 0x000bb49401007387 */ /* 0x000fe80000100800 */
[----:B------:R-:W3:Y:S01]  /*27c70*/  LDL.LU.64 R144, [R1+0x1068] ;  /* 0x0010680001907983 */ /* 0x000ee20000300a00 */
[----:B-1----:R-:W-:-:S03]  /*27c80*/  IMAD.MOV.U32 R0, RZ, RZ, R149 ;  /* 0x000000ffff007224 */ /* 0x002fc600078e0095 */
[----:B------:R-:W3:Y:S04]  /*27c90*/  LDL.LU.64 R146, [R1+0x1010] ;  /* 0x0010100001927983 */ /* 0x000ee80000300a00 */
[----:B------:R1:W-:Y:S04]  /*27ca0*/  STL [R1+0xbb0], R0 ;  /* 0x000bb00001007387 */ /* 0x0003e80000100800 */
[----:B----4-:R4:W-:Y:S01]  /*27cb0*/  STL [R1+0xbbc], R150 ;  /* 0x000bbc9601007387 */ /* 0x0109e20000100800 */
[----:B-1----:R-:W-:-:S03]  /*27cc0*/  IMAD.MOV.U32 R0, RZ, RZ, R151 ;  /* 0x000000ffff007224 */ /* 0x002fc600078e0097 */
[----:B------:R-:W3:Y:S04]  /*27cd0*/  LDL.LU.64 R148, [R1+0xfa8] ;  /* 0x000fa80001947983 */ /* 0x000ee80000300a00 */
[----:B------:R-:W-:Y:S04]  /*27ce0*/  STL [R1+0xbc4], R120 ;  /* 0x000bc47801007387 */ /* 0x000fe80000100800 */
[----:B------:R1:W-:Y:S04]  /*27cf0*/  STL [R1+0xbb8], R0 ;  /* 0x000bb80001007387 */ /* 0x0003e80000100800 */
[----:B----4-:R-:W4:Y:S01]  /*27d00*/  LDL.LU.64 R150, [R1+0xf30] ;  /* 0x000f300001967983 */ /* 0x010f220000300a00 */
[----:B-1----:R-:W-:-:S03]  /*27d10*/  IMAD.MOV.U32 R0, RZ, RZ, R121 ;  /* 0x000000ffff007224 */ /* 0x002fc600078e0079 */
[----:B------:R-:W-:Y:S04]  /*27d20*/  STL [R1+0xbcc], R122 ;  /* 0x000bcc7a01007387 */ /* 0x000fe80000100800 */
[----:B------:R1:W-:Y:S02]  /*27d30*/  STL [R1+0xbc0], R0 ;  /* 0x000bc00001007387 */ /* 0x0003e40000100800 */
[----:B-1----:R-:W-:Y:S02]  /*27d40*/  IMAD.MOV.U32 R0, RZ, RZ, R123 ;  /* 0x000000ffff007224 */ /* 0x002fe400078e007b */
[----:B------:R-:W-:Y:S04]  /*27d50*/  STL [R1+0xbd4], R124 ;  /* 0x000bd47c01007387 */ /* 0x000fe80000100800 */
[----:B------:R1:W-:Y:S04]  /*27d60*/  STL [R1+0xbc8], R0 ;  /* 0x000bc80001007387 */ /* 0x0003e80000100800 */
[----:B------:R-:W-:Y:S01]  /*27d70*/  STL [R1+0xbdc], R126 ;  /* 0x000bdc7e01007387 */ /* 0x000fe20000100800 */
[----:B-1----:R-:W-:-:S05]  /*27d80*/  IMAD.MOV.U32 R0, RZ, RZ, R125 ;  /* 0x000000ffff007224 */ /* 0x002fca00078e007d */
[----:B------:R1:W-:Y:S04]  /*27d90*/  STL [R1+0xbd0], R0 ;  /* 0x000bd00001007387 */ /* 0x0003e80000100800 */
[----:B------:R-:W-:Y:S01]  /*27da0*/  STL [R1+0xbe4], R128 ;  /* 0x000be48001007387 */ /* 0x000fe20000100800 */
[----:B-1----:R-:W-:-:S05]  /*27db0*/  IMAD.MOV.U32 R0, RZ, RZ, R127 ;  /* 0x000000ffff007224 */ /* 0x002fca00078e007f */
[----:B------:R1:W-:Y:S04]  /*27dc0*/  STL [R1+0xbd8], R0 ;  /* 0x000bd80001007387 */ /* 0x0003e80000100800 */
[----:B------:R-:W-:Y:S01]  /*27dd0*/  STL [R1+0xbec], R130 ;  /* 0x000bec8201007387 */ /* 0x000fe20000100800 */
[----:B-1----:R-:W-:-:S05]  /*27de0*/  MOV R0, R129 ;  /* 0x0000008100007202 */ /* 0x002fca0000000f00 */
[----:B------:R1:W-:Y:S02]  /*27df0*/  STL [R1+0xbe0], R0 ;  /* 0x000be00001007387 */ /* 0x0003e40000100800 */
[----:B-1----:R-:W-:Y:S02]  /*27e00*/  IMAD.MOV.U32 R0, RZ, RZ, R131 ;  /* 0x000000ffff007224 */ /* 0x002fe400078e0083 */
[----:B--2---:R-:W-:Y:S04]  /*27e10*/  STL [R1+0xbf4], R132 ;  /* 0x000bf48401007387 */ /* 0x004fe80000100800 */
        /* <DEDUP_REMOVED lines=8> */
[----:B-1----:R-:W-:-:S05]  /*27ea0*/  IMAD.MOV.U32 R0, RZ, RZ, R137 ;  /* 0x000000ffff007224 */ /* 0x002fca00078e0089 */
[----:B------:R1:W-:Y:S02]  /*27eb0*/  STL [R1+0xc00], R0 ;  /* 0x000c000001007387 */ /* 0x0003e40000100800 */
[----:B-1----:R-:W-:Y:S02]  /*27ec0*/  IMAD.MOV.U32 R0, RZ, RZ, R139 ;  /* 0x000000ffff007224 */ /* 0x002fe400078e008b */
[----:B---3--:R-:W-:Y:S04]  /*27ed0*/  STL [R1+0xc14], R140 ;  /* 0x000c148c01007387 */ /* 0x008fe80000100800 */
        /* <DEDUP_REMOVED lines=13> */
[----:B-1----:R-:W-:-:S05]  /*27fb0*/  IMAD.MOV.U32 R0, RZ, RZ, R149 ;  /* 0x000000ffff007224 */ /* 0x002fca00078e0095 */
[----:B------:R1:W-:Y:S04]  /*27fc0*/  STL [R1+0xc30], R0 ;  /* 0x000c300001007387 */ /* 0x0003e80000100800 */
[----:B----4-:R-:W-:Y:S01]  /*27fd0*/  STL [R1+0xc3c], R150 ;  /* 0x000c3c9601007387 */ /* 0x010fe20000100800 */
[----:B-1----:R-:W-:-:S05]  /*27fe0*/  IMAD.MOV.U32 R0, RZ, RZ, R151 ;  /* 0x000000ffff007224 */ /* 0x002fca00078e0097 */
[----:B------:R1:W-:Y:S04]  /*27ff0*/  STL [R1+0xc38], R0 ;  /* 0x000c380001007387 */ /* 0x0003e80000100800 */
[----:B------:R2:W-:Y:S04]  /*28000*/  STL [R1], RZ ;  /* 0x000000ff01007387 */ /* 0x0005e80000100800 */
        /* <DEDUP_REMOVED lines=105> */
[----:B------:R-:W-:-:S03]  /*286a0*/  SHF.R.S32.HI R6, RZ, 0x1f, R12 ;  /* 0x0000001fff067819 */ /* 0x000fc6000001140c */
[----:B------:R2:W-:Y:S04]  /*286b0*/  STL [R1+0x1a8], RZ ;  /* 0x0001a8ff01007387 */ /* 0x0005e80000100800 */
[----:B------:R2:W-:Y:S04]  /*286c0*/  STL [R1+0x1ac], RZ ;  /* 0x0001acff01007387 */ /* 0x0005e80000100800 */
[----:B------:R2:W-:Y:S04]  /*286d0*/  STL [R1+0x1b0], RZ ;  /* 0x0001b0ff01007387 */ /* 0x0005e80000100800 */
[----:B------:R2:W-:Y:S01]  /*286e0*/  STL [R1+0x1b4], RZ ;  /* 0x0001b4ff01007387 */ /* 0x0005e20000100800 */
[----:B------:R-:W-:-:S03]  /*286f0*/  LEA.HI R6, R6, R12, RZ, 0x7 ;  /* 0x0000000c06067211 */ /* 0x000fc600078f38ff */
[----:B------:R2:W-:Y:S04]  /*28700*/  STL [R1+0x1b8], RZ ;  /* 0x0001b8ff01007387 */ /* 0x0005e80000100800 */
[----:B------:R2:W-:Y:S04]  /*28710*/  STL [R1+0x1bc], RZ ;  /* 0x0001bcff01007387 */ /* 0x0005e80000100800 */
[----:B------:R2:W-:Y:S04]  /*28720*/  STL [R1+0x1c0], RZ ;  /* 0x0001c0ff01007387 */ /* 0x0005e80000100800 */
[----:B------:R2:W-:Y:S01]  /*28730*/  STL [R1+0x1c4], RZ ;  /* 0x0001c4ff01007387 */ /* 0x0005e20000100800 */
[----:B------:R-:W-:-:S03]  /*28740*/  SHF.R.S32.HI R6, RZ, 0x7, R6 ;  /* 0x00000007ff067819 */ /* 0x000fc60000011406 */
[----:B------:R2:W-:Y:S01]  /*28750*/  STL [R1+0x1c8], RZ ;  /* 0x0001c8ff01007387 */ /* 0x0005e20000100800 */
[----:B------:R-:W-:-:S03]  /*28760*/  UMOV UR4, 0x1 ;  /* 0x0000000100047882 */ /* 0x000fc60000000000 */
[----:B------:R2:W-:Y:S04]  /*28770*/  STL [R1+0x1cc], RZ ;  /* 0x0001ccff01007387 */ /* 0x0005e80000100800 */
[----:B------:R2:W-:Y:S01]  /*28780*/  STL [R1+0x1d0], RZ ;  /* 0x0001d0ff01007387 */ /* 0x0005e20000100800 */
[----:B------:R-:W-:-:S03]  /*28790*/  IMAD.U32 R5, RZ, RZ, UR4 ;  /* 0x00000004ff057e24 */ /* 0x000fc6000f8e00ff */
[----:B------:R2:W-:Y:S01]  /*287a0*/  STL [R1+0x1d4], RZ ;  /* 0x0001d4ff01007387 */ /* 0x0005e20000100800 */
[----:B------:R-:W-:-:S03]  /*287b0*/  UMOV UR4, 0xffffffff ;  /* 0xffffffff00047882 */ /* 0x000fc60000000000 */
[----:B------:R2:W-:Y:S01]  /*287c0*/  STL [R1+0x1d8], RZ ;  /* 0x0001d8ff01007387 */ /* 0x0005e20000100800 */
[----:B------:R-:W-:-:S03]  /*287d0*/  VIADD R8, R6, 0xfffffffe ;  /* 0xfffffffe06087836 */ /* 0x000fc60000000000 */
[----:B------:R2:W-:Y:S01]  /*287e0*/  STL [R1+0x1dc], RZ ;  /* 0x0001dcff01007387 */ /* 0x0005e20000100800 */
[----:B------:R-:W-:-:S03]  /*287f0*/  IMAD.U32 R6, RZ, RZ, UR4 ;  /* 0x00000004ff067e24 */ /* 0x000fc6000f8e00ff */
        /* <DEDUP_REMOVED lines=8> */
[----:B------:R2:W-:Y:S01]  /*28880*/  STL [R1+0xc40], R6 ;  /* 0x000c400601007387 */ /* 0x0005e20000100800 */
[----:B------:R-:W-:-:S02]  /*28890*/  SHF.R.S32.HI R3, RZ, 0x1f, R4 ;  /* 0x0000001fff037819 */ /* 0x000fc40000011404 */
[----:B-1----:R-:W-:Y:S01]  /*288a0*/  SHF.R.S32.HI R0, RZ, 0x1f, R2 ;  /* 0x0000001fff007819 */ /* 0x002fe20000011402 */
[----:B------:R-:W-:Y:S01]  /*288b0*/  IMAD.MOV.U32 R12, RZ, RZ, RZ ;  /* 0x000000ffff0c7224 */ /* 0x000fe200078e00ff */
[C---:B------:R-:W-:Y:S01]  /*288c0*/  SHF.L.U64.HI R3, R4.reuse, 0x2, R3 ;  /* 0x0000000204037819 */ /* 0x040fe20000010203 */
[----:B------:R-:W-:Y:S01]  /*288d0*/  IMAD.SHL.U32 R4, R4, 0x4, RZ ;  /* 0x0000000404047824 */ /* 0x000fe200078e00ff */
[C---:B------:R-:W-:Y:S01]  /*288e0*/  SHF.L.U64.HI R0, R2.reuse, 0x2, R0 ;  /* 0x0000000202007819 */ /* 0x040fe20000010200 */
[----:B------:R-:W-:Y:S01]  /*288f0*/  IMAD.SHL.U32 R2, R2, 0x4, RZ ;  /* 0x0000000402027824 */ /* 0x000fe200078e00ff */
        /* <DEDUP_REMOVED lines=63> */
[----:B--2---:R-:W-:-:S07]  /*28cf0*/  CS2R R150, SRZ ;  /* 0x0000000000967805 */ /* 0x004fce000001ff00 */
.L_x_1:
[----:B------:R-:W2:Y:S01]  /*28d00*/  LDL.LU R8, [R1+0xc40] ;  /* 0x000c400001087983 */ /* 0x000ea20000300800 */
[----:B------:R-:W-:-:S04]  /*28d10*/  DEPBAR.LE SB0, 0x2 ;  /* 0x000080800000791a */ /* 0x000fc80000000000 */
[----:B------:R-:W3:Y:S04]  /*28d20*/  LDL R6, [R1+0xc48] ;  /* 0x000c480001067983 */ /* 0x000ee80000100800 */
[----:B------:R-:W-:Y:S04]  /*28d30*/  STL.64 [R1+0x1740], R250 ;  /* 0x001740fa01007387 */ /* 0x000fe80000100a00 */
        /* <DEDUP_REMOVED lines=49> */
[----:B-----5:R-:W-:Y:S04]  /*29050*/  STL.64 [R1+0x15b0], R150 ;  /* 0x0015b09601007387 */ /* 0x020fe80000100a00 */
        /* <DEDUP_REMOVED lines=12> */
[----:B------:R1:W-:Y:S04]  /*29120*/  STL.64 [R1+0x1548], R124 ;  /* 0x0015487c01007387 */ /* 0x0003e80000100a00 */
[----:B-1----:R-:W4:Y:S04]  /*29130*/  LDL.LU.64 R124, [R1] ;  /* 0x00000000017c7983 */ /* 0x002f280000300a00 */
        /* <DEDUP_REMOVED lines=63> */
[----:B--2---:R-:W-:Y:S01]  /*29530*/  R2UR UR4, R8 ;  /* 0x00000000080472ca */ /* 0x004fe200000e0000 */
[----:B------:R-:W-:Y:S01]  /*29540*/  UMOV UR7, 0x40000040 ;  /* 0x4000004000077882 */ /* 0x000fe20000000000 */
[----:B---3--:R-:W-:Y:S01]  /*29550*/  R2UR UR20, R6 ;  /* 0x00000000061472ca */ /* 0x008fe200000e0000 */
[----:B------:R-:W-:Y:S08]  /*29560*/  BAR.SYNC.DEFER_BLOCKING 0x0 ;  /* 0x0000000000007b1d */ /* 0x000ff00000010000 */
[----:B------:R-:W1:Y:S01]  /*29570*/  LDC R8, c[0x0][0x230] ;  /* 0x00008c00ff087b82 */ /* 0x000e620000000800 */
[----:B-----5:R2:W-:Y:S01]  /*29580*/  STL [R1+0x152c], R7 ;  /* 0x00152c0701007387 */ /* 0x0205e20000100800 */
[----:B------:R-:W-:-:S04]  /*29590*/  UIADD3 UR4, UR4, 0x1, URZ ;  /* 0x0000000104047890 */ /* 0x000fc8000fffe03f */
[----:B------:R-:W-:-:S04]  /*295a0*/  UISETP.GT.AND UP0, UPT, UR4, 0x2, UPT ;  /* 0x000000020400788c */ /* 0x000fc8000bf04270 */
[----:B------:R-:W-:Y:S01]  /*295b0*/  USEL UR5, UR4, URZ, !UP0 ;  /* 0x0000003f04057287 */ /* 0x000fe2000c000000 */
[----:B--2---:R-:W2:Y:S03]  /*295c0*/  LDC R7, c[0x0][0x230] ;  /* 0x00008c00ff077b82 */ /* 0x004ea60000000800 */
[----:B------:R-:W-:Y:S02]  /*295d0*/  ULEA UR4, UR5, UR20, 0x10 ;  /* 0x0000001405047291 */ /* 0x000fe4000f8e803f */
[----:B------:R-:W-:Y:S01]  /*295e0*/  MOV R6, UR5 ;  /* 0x0000000500067c02 */ /* 0x000fe20008000f00 */
[----:B------:R-:W-:Y:S02]  /*295f0*/  ULEA UR5, UR5, UR20, 0x11 ;  /* 0x0000001405057291 */ /* 0x000fe4000f8e883f */
[----:B------:R-:W-:Y:S02]  /*29600*/  UIADD3 UR4, UR4, 0x60000, URZ ;  /* 0x0006000004047890 */ /* 0x000fe4000fffe03f */
[----:B------:R-:W-:Y:S01]  /*29610*/  USHF.R.U32.HI UR5, URZ, 0x4, UR5 ;  /* 0x000000043f057899 */ /* 0x000fe20008011605 */
[----:B------:R-:W-:Y:S01]  /*29620*/  STL [R1+0xc40], R6 ;  /* 0x000c400601007387 */ /* 0x000fe20000100800 */
[----:B------:R-:W-:-:S02]  /*29630*/  USHF.R.U32.HI UR4, URZ, 0x4, UR4 ;  /* 0x000000043f047899 */ /* 0x000fc40008011604 */
[----:B------:R-:W-:Y:S02]  /*29640*/  USGXT.U32 UR6, UR5, 0xe ;  /* 0x0000000e0506789a */ /* 0x000fe40008000000 */
[----:B------:R-:W-:Y:S01]  /*29650*/  USGXT.U32 UR8, UR4, 0xe ;  /* 0x0000000e0408789a */ /* 0x000fe20008000000 */
[----:B------:R-:W-:Y:S01]  /*29660*/  UMOV UR5, 0x40000040 ;  /* 0x4000004000057882 */ /* 0x000fe20000000000 */
[----:B------:R-:W-:-:S05]  /*29670*/  UIADD3 UR10, UP1, UR6, 0x2, URZ ;  /* 0x00000002060a7890 */ /* 0x000fca000ff3e03f */
[----:B------:R-:W-:Y:S01]  /*29680*/  UMOV UR4, UR8 ;  /* 0x0000000800047c82 */ /* 0x000fe20008000000 */
[----:B------:R-:W-:Y:S01]  /*29690*/  UIADD3 UR8, UP0, UR8, 0x2, URZ ;  /* 0x0000000208087890 */ /* 0x000fe2000ff1e03f */
[----:B----4-:R-:W-:-:S06]  /*296a0*/  WARPGROUP.ARRIVE ;  /* 0x00000000000079c5 */ /* 0x010fcc0000000000 */
[----:B------:R-:W-:Y:S01]  /*296b0*/  HGMMA.64x256x8.F32.TF32 R124, gdesc[UR4], R124, gsb0 ;  /* 0x07e00000047c79f0 */ /* 0x000fe2000800287c */
[----:B------:R-:W-:Y:S01]  /*296c0*/  UMOV UR4, URZ ;  /* 0x0000003f00047c82 */ /* 0x000fe20008000000 */
[----:B------:R-:W-:Y:S01]  /*296d0*/  UMOV UR5, URZ ;  /* 0x0000003f00057c82 */ /* 0x000fe20008000000 */
[----:B------:R-:W-:Y:S02]  /*296e0*/  UIADD3.X UR9, UR4, 0x40000040, URZ, UP0, !UPT ;  /* 0x4000004004097890 */ /* 0x000fe400087fe43f */
[----:B------:R-:W-:Y:S02]  /*296f0*/  UIADD3.X UR11, UR5, 0x40000040, URZ, UP1, !UPT ;  /* 0x40000040050b7890 */ /* 0x000fe40008ffe43f */
[----:B------:R-:W-:Y:S02]  /*29700*/  UIADD3.64 UR12, UR8, 0x2, URZ ;  /* 0x00000002080c7897 */ /* 0x000fe4000fffe03f */
[----:B------:R-:W-:Y:S02]  /*29710*/  UIADD3.64 UR14, UR10, 0x2, URZ ;  /* 0x000000020a0e7897 */ /* 0x000fe4000fffe03f */
[----:B------:R-:W-:-:S02]  /*29720*/  UIADD3.64 UR18, UR10, 0x7fe, URZ ;  /* 0x000007fe0a127897 */ /* 0x000fc4000fffe03f */
[----:B------:R-:W-:Y:S02]  /*29730*/  UIADD3.64 UR16, UR8, 0x3fe, URZ ;  /* 0x000003fe08107897 */ /* 0x000fe4000fffe03f */
[----:B------:R-:W-:Y:S02]  /*29740*/  UIADD3.64 UR22, UR10, 0x802, URZ ;  /* 0x000008020a167897 */ /* 0x000fe4000fffe03f */
[----:B------:R-:W-:Y:S01]  /*29750*/  UIADD3.64 UR26, UR10, 0x804, URZ ;  /* 0x000008040a1a7897 */ /* 0x000fe2000fffe03f */
[----:B------:R-:W-:Y:S01]  /*29760*/  UMOV UR4, UR18 ;  /* 0x0000001200047c82 */ /* 0x000fe20008000000 */
[----:B------:R-:W-:Y:S01]  /*29770*/  UMOV UR5, UR19 ;  /* 0x0000001300057c82 */ /* 0x000fe20008000000 */
[----:B------:R-:W-:Y:S02]  /*29780*/  UIADD3.64 UR24, UR8, 0x404, URZ ;  /* 0x0000040408187897 */ /* 0x000fe4000fffe03f */
[----:B------:R-:W-:Y:S02]  /*29790*/  UIADD3.64 UR30, UR10, 0xffe, URZ ;  /* 0x00000ffe0a1e7897 */ /* 0x000fe4000fffe03f */
[----:B------:R-:W-:-:S02]  /*297a0*/  UIADD3.64 UR28, UR8, 0x7fe, URZ ;  /* 0x000007fe081c7897 */ /* 0x000fc4000fffe03f */
[----:B------:R-:W-:Y:S02]  /*297b0*/  UIADD3.64 UR34, UR10, 0x1000, URZ ;  /* 0x000010000a227897 */ /* 0x000fe4000fffe03f */
[----:B------:R-:W-:Y:S02]  /*297c0*/  UIADD3.64 UR32, UR8, 0x800, URZ ;  /* 0x0000080008207897 */ /* 0x000fe4000fffe03f */
[----:B------:R-:W-:Y:S02]  /*297d0*/  UIADD3.64 UR38, UR10, 0x1002, URZ ;  /* 0x000010020a267897 */ /* 0x000fe4000fffe03f */
        /* <DEDUP_REMOVED lines=10> */
[----:B------:R-:W-:Y:S01]  /*29880*/  UIADD3.64 UR56, UR8, 0xc04, URZ ;  /* 0x00000c0408387897 */ /* 0x000fe2000fffe03f */
[----:B------:R-:W-:Y:S02]  /*29890*/  WARPGROUP.DEPBAR.LE gsb0, 0x0 ;  /* 0x00008000000079c5 */ /* 0x000fe40000010000 */
[----:B------:R-:W-:-:S06]  /*298a0*/  WARPGROUP.ARRIVE ;  /* 0x00000000000079c5 */ /* 0x000fcc0000000000 */
[----:B------:R-:W-:Y:S03]  /*298b0*/  HGMMA.64x256x8.F32.TF32 R124, gdesc[UR8], R124, gsb0 ;  /* 0x07e00000087c79f0 */ /* 0x000fe6000800287c */
[----:B------:R-:W-:Y:S02]  /*298c0*/  WARPGROUP.DEPBAR.LE gsb0, 0x0 ;  /* 0x00008000000079c5 */ /* 0x000fe40000010000 */
[----:B------:R-:W-:-:S15]  /*298d0*/  WARPGROUP.ARRIVE ;  /* 0x00000000000079c5 */ /* 0x000fde0000000000 */
[----:B------:R-:W-:-:S08]  /*298e0*/  NOP ;  /* 0x0000000000007918 */ /* 0x000fd00000000000 */
[----:B------:R-:W-:Y:S01]  /*298f0*/  HGMMA.64x256x8.F32.TF32 R124, gdesc[UR12], R124, gsb0 ;  /* 0x07e000000c7c79f0 */ /* 0x000fe2000800287c */
[----:B------:R-:W-:Y:S02]  /*29900*/  UIADD3.64 UR14, UR10, 0x4, URZ ;  /* 0x000000040a0e7897 */ /* 0x000fe4000fffe03f */
[----:B------:R-:W-:Y:S01]  /*29910*/  UIADD3.64 UR12, UR8, 0x4, URZ ;  /* 0x00000004080c7897 */ /* 0x000fe2000fffe03f */
[----:B------:R-:W-:Y:S02]  /*29920*/  WARPGROUP.DEPBAR.LE gsb0, 0x0 ;  /* 0x00008000000079c5 */ /* 0x000fe40000010000 */
[----:B------:R-:W-:-:S15]  /*29930*/  WARPGROUP.ARRIVE ;  /* 0x00000000000079c5 */ /* 0x000fde0000000000 */
[----:B------:R-:W-:-:S07]  /*29940*/  NOP ;  /* 0x0000000000007918 */ /* 0x000fce0000000000 */
        /* <DEDUP_REMOVED lines=10> */
[----:B------:R-:W-:Y:S01]  /*299f0*/  HGMMA.64x256x8.F32.TF32 R124, gdesc[UR16], R124, gsb0 ;  /* 0x07e00000107c79f0 */ /* 0x000fe2000800287c */
[----:B------:R-:W-:Y:S01]  /*29a00*/  UMOV UR17, UR20 ;  /* 0x0000001400117c82 */ /* 0x000fe20008000000 */
[----:B------:R-:W-:Y:S01]  /*29a10*/  UIADD3.64 UR20, UR8, 0x402, URZ ;  /* 0x0000040208147897 */ /* 0x000fe2000fffe03f */
[----:B------:R-:W-:Y:S02]  /*29a20*/  WARPGROUP.DEPBAR.LE gsb0, 0x0 ;  /* 0x00008000000079c5 */ /* 0x000fe40000010000 */
[----:B------:R-:W-:-:S15]  /*29a30*/  WARPGROUP.ARRIVE ;  /* 0x00000000000079c5 */ /* 0x000fde0000000000 */
[----:B------:R-:W-:-:S08]  /*29a40*/  NOP ;  /* 0x0000000000007918 */ /* 0x000fd00000000000 */
[----:B------:R-:W-:Y:S01]  /*29a50*/  HGMMA.64x256x8.F32.TF32 R124, gdesc[UR20], R124, gsb0 ;  /* 0x07e00000147c79f0 */ /* 0x000fe2000800287c */
[----:B------:R-:W-:Y:S01]  /*29a60*/  UMOV UR20, UR4 ;  /* 0x0000000400147c82 */ /* 0x000fe20008000000 */
[----:B------:R-:W-:Y:S01]  /*29a70*/  UMOV UR21, UR5 ;  /* 0x0000000500157c82 */ /* 0x000fe20008000000 */
[----:B------:R-:W-:Y:S02]  /*29a80*/  WARPGROUP.DEPBAR.LE gsb0, 0x0 ;  /* 0x00008000000079c5 */ /* 0x000fe40000010000 */
[----:B------:R-:W-:-:S15]  /*29a90*/  WARPGROUP.ARRIVE ;  /* 0x00000000000079c5 */ /* 0x000fde0000000000 */
[----:B------:R-:W-:-:S08]  /*29aa0*/  NOP ;  /* 0x0000000000007918 */ /* 0x000fd00000000000 */
[----:B------:R-:W-:Y:S03]  /*29ab0*/  HGMMA.64x256x8.F32.TF32 R124, gdesc[UR24], R124, gsb0 ;  /* 0x07e00000187c79f0 */ /* 0x000fe6000800287c */
        /* <DEDUP_REMOVED lines=33> */
[----:B------:R-:W-:Y:S04]  /*29cd0*/  STL.64 [R1], R124 ;  /* 0x0000007c01007387 */ /* 0x000fe80000100a00 */
        /* <DEDUP_REMOVED lines=63> */
[----:B---3--:R-:W3:Y:S04]  /*2a0d0*/  LDL.LU.64 R250, [R1+0x1740] ;  /* 0x0017400001fa7983 */ /* 0x008ee80000300a00 */
[----:B------:R-:W4:Y:S04]  /*2a0e0*/  LDL.LU.64 R248, [R1+0x1738] ;  /* 0x0017380001f87983 */ /* 0x000f280000300a00 */
[----:B------:R-:W3:Y:S04]  /*2a0f0*/  LDL.LU.64 R246, [R1+0x1730] ;  /* 0x0017300001f67983 */ /* 0x000ee80000300a00 */
        /* <DEDUP_REMOVED lines=47> */
[----:B------:R-:W3:Y:S04]  /*2a3f0*/  LDL.LU.64 R150, [R1+0x15b0] ;  /* 0x0015b00001967983 */ /* 0x000ee80000300a00 */
        /* <DEDUP_REMOVED lines=12> */
[----:B------:R-:W3:Y:S01]  /*2a4c0*/  LDL.LU.64 R124, [R1+0x1548] ;  /* 0x00154800017c7983 */ /* 0x000ee20000300a00 */
[----:B------:R-:W-:Y:S01]  /*2a4d0*/  UIADD3.64 UR4, UR8, 0x1fe, URZ ;  /* 0x000001fe08047897 */ /* 0x000fe2000fffe03f */
[----:B-1----:R-:W-:Y:S01]  /*2a4e0*/  VIADD R8, R8, 0x7f ;  /* 0x0000007f08087836 */ /* 0x002fe20000000000 */
[----:B------:R-:W-:Y:S01]  /*2a4f0*/  UIADD3.64 UR12, UR10, 0x2, URZ ;  /* 0x000000020a0c7897 */ /* 0x000fe2000fffe03f */
[----:B--2---:R-:W-:Y:S01]  /*2a500*/  VIADD R7, R7, 0xffffff00 ;  /* 0xffffff0007077836 */ /* 0x004fe20000000000 */
[----:B------:R-:W-:-:S02]  /*2a510*/  UIADD3.64 UR24, UR8, 0x604, URZ ;  /* 0x0000060408187897 */ /* 0x000fc4000fffe03f */
[----:B------:R-:W-:Y:S01]  /*2a520*/  UIADD3.64 UR28, UR8, 0x9fe, URZ ;  /* 0x000009fe081c7897 */ /* 0x000fe2000fffe03f */
[----:B------:R-:W-:Y:S01]  /*2a530*/  SHF.R.S32.HI R6, RZ, 0x1f, R8 ;  /* 0x0000001fff067819 */ /* 0x000fe20000011408 */
[----:B------:R-:W-:Y:S02]  /*2a540*/  UIADD3.64 UR32, UR8, 0xa00, URZ ;  /* 0x00000a0008207897 */ /* 0x000fe4000fffe03f */
[----:B------:R-:W-:Y:S01]  /*2a550*/  UIADD3.64 UR36, UR8, 0xa02, URZ ;  /* 0x00000a0208247897 */ /* 0x000fe2000fffe03f */
[----:B------:R-:W-:Y:S01]  /*2a560*/  LEA.HI R6, R6, R8, RZ, 0x7 ;  /* 0x0000000806067211 */ /* 0x000fe200078f38ff */
[----:B------:R-:W-:Y:S02]  /*2a570*/  UIADD3.64 UR40, UR8, 0xa04, URZ ;  /* 0x00000a0408287897 */ /* 0x000fe4000fffe03f */
[----:B------:R-:W-:Y:S01]  /*2a580*/  UIADD3.64 UR44, UR8, 0xdfe, URZ ;  /* 0x00000dfe082c7897 */ /* 0x000fe2000fffe03f */
[----:B------:R-:W-:Y:S01]  /*2a590*/  SHF.R.S32.HI R6, RZ, 0x7, R6 ;  /* 0x00000007ff067819 */ /* 0x000fe20000011406 */
[----:B------:R-:W-:-:S02]  /*2a5a0*/  UIADD3.64 UR48, UR8, 0xe00, URZ ;  /* 0x00000e0008307897 */ /* 0x000fc4000fffe03f */
[----:B------:R-:W-:Y:S02]  /*2a5b0*/  UIADD3.64 UR52, UR8, 0xe02, URZ ;  /* 0x00000e0208347897 */ /* 0x000fe4000fffe03f */
[----:B------:R-:W-:Y:S01]  /*2a5c0*/  UIADD3.64 UR56, UR8, 0xe04, URZ ;  /* 0x00000e0408387897 */ /* 0x000fe2000fffe03f */
[----:B------:R-:W-:-:S05]  /*2a5d0*/  VIADD R6, R6, 0xfffffffe ;  /* 0xfffffffe06067836 */ /* 0x000fca0000000000 */
[----:B------:R-:W-:Y:S01]  /*2a5e0*/  ISETP.GE.AND P0, PT, R12, R6, PT ;  /* 0x000000060c00720c */ /* 0x000fe20003f06270 */
[----:B---3--:R-:W-:-:S06]  /*2a5f0*/  WARPGROUP.ARRIVE ;  /* 0x00000000000079c5 */ /* 0x008fcc0000000000 */
[----:B------:R-:W-:Y:S01]  /*2a600*/  HGMMA.64x256x8.F32.TF32 R24, gdesc[UR4], R24, gsb0 ;  /* 0x07e00000041879f0 */ /* 0x000fe20008002818 */
[----:B------:R-:W-:Y:S01]  /*2a610*/  UIADD3.64 UR4, UR8, 0x200, URZ ;  /* 0x0000020008047897 */ /* 0x000fe2000fffe03f */
[----:B------:R-:W-:Y:S01]  /*2a620*/  UMOV UR6, UR10 ;  /* 0x0000000a00067c82 */ /* 0x000fe20008000000 */
[----:B------:R-:W-:Y:S01]  /*2a630*/  UMOV UR7, UR11 ;  /* 0x0000000b00077c82 */ /* 0x000fe20008000000 */
[----:B------:R-:W-:Y:S01]  /*2a640*/  UMOV UR11, UR17 ;  /* 0x00000011000b7c82 */ /* 0x000fe20008000000 */
[----:B------:R-:W-:Y:S01]  /*2a650*/  UIADD3.64 UR16, UR8, 0x600, URZ ;  /* 0x0000060008107897 */ /* 0x000fe2000fffe03f */
[----:B------:R-:W-:Y:S01]  /*2a660*/  R2UR UR10, R5 ;  /* 0x00000000050a72ca */ /* 0x000fe200000e0000 */
[----:B------:R-:W-:Y:S01]  /*2a670*/  IMAD R5, R12, -0x80, R7 ;  /* 0xffffff800c057824 */ /* 0x000fe200078e0207 */
[----:B------:R-:W-:Y:S01]  /*2a680*/  IADD3 R14, P3, R14, R4, RZ ;  /* 0x000000040e0e7210 */ /* 0x000fe20007f7e0ff */
[----:B------:R-:W2:Y:S03]  /*2a690*/  LDL.LU R7, [R1+0x25c] ;  /* 0x00025c0001077983 */ /* 0x000ea60000300800 */
[----:B------:R-:W-:Y:S01]  /*2a6a0*/  ISETP.GT.AND P1, PT, R5, RZ, PT ;  /* 0x000000ff0500720c */ /* 0x000fe20003f24270 */
[----:B------:R-:W-:-:S02]  /*2a6b0*/  WARPGROUP.DEPBAR.LE gsb0, 0x0 ;  /* 0x00008000000079c5 */ /* 0x000fc40000010000 */
[----:B------:R-:W-:-:S13]  /*2a6c0*/  WARPGROUP.ARRIVE ;  /* 0x00000000000079c5 */ /* 0x000fda0000000000 */
[----:B------:R-:W-:Y:S01]  /*2a6d0*/  HGMMA.64x256x8.F32.TF32 R24, gdesc[UR4], R24, gsb0 ;  /* 0x07e00000041879f0 */ /* 0x000fe20008002818 */
[----:B------:R-:W-:Y:S01]  /*2a6e0*/  UIADD3.64 UR4, UR8, 0x202, URZ ;  /* 0x0000020208047897 */ /* 0x000fe2000fffe03f */
[----:B------:R-:W-:Y:S01]  /*2a6f0*/  UMOV UR6, UR12 ;  /* 0x0000000c00067c82 */ /* 0x000fe20008000000 */
[----:B------:R-:W-:Y:S01]  /*2a700*/  UMOV UR7, UR13 ;  /* 0x0000000d00077c82 */ /* 0x000fe20008000000 */
[----:B------:R-:W-:Y:S01]  /*2a710*/  UIADD3.64 UR12, UR8, 0x204, URZ ;  /* 0x00000204080c7897 */ /* 0x000fe2000fffe03f */
[----:B------:R-:W-:Y:S02]  /*2a720*/  WARPGROUP.DEPBAR.LE gsb0, 0x0 ;  /* 0x00008000000079c5 */ /* 0x000fe40000010000 */
[----:B------:R-:W-:-:S15]  /*2a730*/  WARPGROUP.ARRIVE ;  /* 0x00000000000079c5 */ /* 0x000fde0000000000 */
[----:B------:R-:W-:-:S06]  /*2a740*/  NOP ;  /* 0x0000000000007918 */ /* 0x000fcc0000000000 */
        /* <DEDUP_REMOVED lines=52> */
[----:B------:R-:W-:Y:S01]  /*2aa90*/  HGMMA.64x256x8.F32.TF32 R24, gdesc[UR52], R24, gsb0 ;  /* 0x07e00000341879f0 */ /* 0x000fe20008002818 */
[----:B------:R-:W-:Y:S01]  /*2aaa0*/  SEL R6, RZ, 0x4, !P1 ;  /* 0x00000004ff067807 */ /* 0x000fe20004800000 */
[----:B------:R-:W-:Y:S01]  /*2aab0*/  UIADD3 UR4, UR10, 0x1, URZ ;  /* 0x000000010a047890 */ /* 0x000fe2000fffe03f */
[----:B------:R-:W-:Y:S02]  /*2aac0*/  ISETP.GT.AND P1, PT, R5, 0x1, PT ;  /* 0x000000010500780c */ /* 0x000fe40003f24270 */
[----:B------:R-:W-:Y:S01]  /*2aad0*/  SEL R6, R6, RZ, !P0 ;  /* 0x000000ff06067207 */ /* 0x000fe20004000000 */
[----:B------:R-:W-:-:S03]  /*2aae0*/  UISETP.GT.AND UP0, UPT, UR4, 0x2, UPT ;  /* 0x000000020400788c */ /* 0x000fc6000bf04270 */
[----:B------:R-:W-:Y:S01]  /*2aaf0*/  ISETP.NE.U32.AND P2, PT, R6, RZ, PT ;  /* 0x000000ff0600720c */ /* 0x000fe20003f45070 */
[----:B------:R-:W-:Y:S01]  /*2ab00*/  USEL UR4, UR4, URZ, !UP0 ;  /* 0x0000003f04047287 */ /* 0x000fe2000c000000 */
[----:B------:R-:W-:Y:S01]  /*2ab10*/  SEL R6, RZ, 0x4, !P1 ;  /* 0x00000004ff067807 */ /* 0x000fe20004800000 */
[----:B------:R-:W-:Y:S02]  /*2ab20*/  IMAD.X R13, R13, 0x1, R3, P3 ;  /* 0x000000010d0d7824 */ /* 0x000fe400018e0603 */
[----:B------:R-:W-:Y:S01]  /*2ab30*/  ULEA UR5, UR4, UR11, 0x10 ;  /* 0x0000000b04057291 */ /* 0x000fe2000f8e803f */
[----:B------:R-:W-:Y:S02]  /*2ab40*/  SEL R6, R6, RZ, !P0 ;  /* 0x000000ff06067207 */ /* 0x000fe40004000000 */
[----:B------:R-:W-:Y:S02]  /*2ab50*/  IADD3 R16, P4, R16, R4, RZ ;  /* 0x0000000410107210 */ /* 0x000fe40007f9e0ff */
[----:B------:R-:W-:Y:S01]  /*2ab60*/  ISETP.NE.U32.AND P1, PT, R6, RZ, PT ;  /* 0x000000ff0600720c */ /* 0x000fe20003f25070 */
[----:B------:R-:W-:-:S02]  /*2ab70*/  VIADD R6, R10, UR5 ;  /* 0x000000050a067c36 */ /* 0x000fc40008000000 */
[----:B------:R-:W-:Y:S02]  /*2ab80*/  IMAD.MOV.U32 R8, RZ, RZ, R14 ;  /* 0x000000ffff087224 */ /* 0x000fe400078e000e */
[----:B------:R-:W-:Y:S02]  /*2ab90*/  IMAD.MOV.U32 R9, RZ, RZ, R13 ;  /* 0x000000ffff097224 */ /* 0x000fe400078e000d */
[----:B------:R-:W-:Y:S01]  /*2aba0*/  IMAD.X R15, R15, 0x1, R3, P4 ;  /* 0x000000010f0f7824 */ /* 0x000fe200020e0603 */
[-C--:B------:R-:W-:Y:S02]  /*2abb0*/  IADD3 R18, P3, R18, R4.reuse, RZ ;  /* 0x0000000412127210 */ /* 0x080fe40007f7e0ff */
[----:B------:R-:W-:-:S03]  /*2abc0*/  IADD3 R20, P4, R20, R4, RZ ;  /* 0x0000000414147210 */ /* 0x000fc60007f9e0ff */
[----:B------:R-:W-:Y:S01]  /*2abd0*/  IMAD.X R17, R17, 0x1, R3, P3 ;  /* 0x0000000111117824 */ /* 0x000fe200018e0603 */
[----:B------:R-:W-:Y:S02]  /*2abe0*/  WARPGROUP.DEPBAR.LE gsb0, 0x0 ;  /* 0x00008000000079c5 */ /* 0x000fe40000010000 */
[----:B------:R-:W-:-:S06]  /*2abf0*/  WARPGROUP.ARRIVE ;  /* 0x00000000000079c5 */ /* 0x000fcc0000000000 */
[----:B------:R-:W-:Y:S01]  /*2ac00*/  HGMMA.64x256x8.F32.TF32 R24, gdesc[UR56], R24, gsb0 ;  /* 0x07e00000381879f0 */ /* 0x000fe20008002818 */
[----:B------:R-:W-:Y:S01]  /*2ac10*/  IMAD.X R19, R19, 0x1, R3, P4 ;  /* 0x0000000113137824 */ /* 0x000fe200020e0603 */
[-C--:B------:R-:W-:Y:S02]  /*2ac20*/  IADD3 R206, P3, R206, R4.reuse, RZ ;  /* 0x00000004cece7210 */ /* 0x080fe40007f7e0ff */
[----:B----4-:R-:W-:-:S03]  /*2ac30*/  IADD3 R208, P4, R208, R4, RZ ;  /* 0x00000004d0d07210 */ /* 0x010fc60007f9e0ff */
[----:B------:R-:W-:Y:S01]  /*2ac40*/  IMAD.X R205, R205, 0x1, R3, P3 ;  /* 0x00000001cdcd7824 */ /* 0x000fe200018e0603 */
[----:B------:R-:W-:Y:S02]  /*2ac50*/  IADD3.X R207, R207, R3, RZ, P4, !PT ;  /* 0x00000003cfcf7210 */ /* 0x000fe400027fe4ff */
[-C--:B------:R-:W-:Y:S01]  /*2ac60*/  IADD3 R210, P3, R210, R4.reuse, RZ ;  /* 0x00000004d2d27210 */ /* 0x080fe20007f7e0ff */
[----:B------:R1:W-:Y:S01]  /*2ac70*/  STL [R1+0x1534], R12 ;  /* 0x0015340c01007387 */ /* 0x0003e20000100800 */
[----:B------:R-:W-:-:S03]  /*2ac80*/  IADD3 R212, P4, R212, R4, RZ ;  /* 0x00000004d4d47210 */ /* 0x000fc60007f9e0ff */
[--C-:B------:R-:W-:Y:S01]  /*2ac90*/  IMAD.X R209, R209, 0x1, R3.reuse, P3 ;  /* 0x00000001d1d17824 */ /* 0x100fe200018e0603 */
[----:B-1----:R-:W3:Y:S01]  /*2aca0*/  LDL.LU R12, [R1+0x258] ;  /* 0x00025800010c7983 */ /* 0x002ee20000300800 */
[----:B------:R-:W-:Y:S01]  /*2acb0*/  IMAD.X R211, R211, 0x1, R3, P4 ;  /* 0x00000001d3d37824 */ /* 0x000fe200020e0603 */
[----:B------:R-:W-:Y:S02]  /*2acc0*/  WARPGROUP.DEPBAR.LE gsb0, 0x0 ;  /* 0x00008000000079c5 */ /* 0x000fe40000010000 */
[----:B------:R-:W-:Y:S06]  /*2acd0*/  BAR.SYNC.DEFER_BLOCKING 0x0 ;  /* 0x0000000000007b1d */ /* 0x000fec0000010000 */
[----:B------:R-:W-:Y:S01]  /*2ace0*/  @!PT LDS RZ, [RZ] ;  /* 0x00000000fffff984 */ /* 0x000fe20000000800 */
[----:B------:R-:W-:Y:S01]  /*2acf0*/  @!PT LDS RZ, [RZ] ;  /* 0x00000000fffff984 */ /* 0x000fe20000000800 */
[----:B------:R-:W-:Y:S01]  /*2ad00*/  @!PT LDS RZ, [RZ] ;  /* 0x00000000fffff984 */ /* 0x000fe20000000800 */
[----:B------:R1:W-:Y:S02]  /*2ad10*/  LDGSTS.E [R6+0x60000], desc[UR60][R8.64], P2 ;  /* 0x6000000008067fae */ /* 0x0003e4000912187c */
[----:B-1----:R-:W-:Y:S01]  /*2ad20*/  MOV R8, R16 ;  /* 0x0000001000087202 */ /* 0x002fe20000000f00 */
[----:B------:R-:W-:-:S05]  /*2ad30*/  IMAD.MOV.U32 R9, RZ, RZ, R15 ;  /* 0x000000ffff097224 */ /* 0x000fca00078e000f */
[----:B------:R1:W-:Y:S01]  /*2ad40*/  LDGSTS.E [R6+0x60004], desc[UR60][R8.64], P1 ;  /* 0x6000400008067fae */ /* 0x0003e2000892187c */
[----:B------:R-:W-:-:S04]  /*2ad50*/  ISETP.GT.AND P1, PT, R5, 0x2, PT ;  /* 0x000000020500780c */ /* 0x000fc80003f24270 */
[----:B-1----:R-:W-:Y:S02]  /*2ad60*/  SEL R8, RZ, 0x4, !P1 ;  /* 0x00000004ff087807 */ /* 0x002fe40004800000 */
[----:B------:R-:W-:Y:S02]  /*2ad70*/  ISETP.GT.AND P1, PT, R5, 0x3, PT ;  /* 0x000000030500780c */ /* 0x000fe40003f24270 */
[----:B------:R-:W-:-:S04]  /*2ad80*/  SEL R8, R8, RZ, !P0 ;  /* 0x000000ff08087207 */ /* 0x000fc80004000000 */
[----:B------:R-:W-:Y:S02]  /*2ad90*/  ISETP.NE.U32.AND P2, PT, R8, RZ, PT ;  /* 0x000000ff0800720c */ /* 0x000fe40003f45070 */
[----:B------:R-:W-:-:S04]  /*2ada0*/  SEL R8, RZ, 0x4, !P1 ;  /* 0x00000004ff087807 */ /* 0x000fc80004800000 */
[----:B------:R-:W-:Y:S01]  /*2adb0*/  SEL R8, R8, RZ, !P0 ;  /* 0x000000ff08087207 */ /* 0x000fe20004000000 */
[----:B------:R-:W-:-:S03]  /*2adc0*/  IMAD.MOV.U32 R9, RZ, RZ, R17 ;  /* 0x000000ffff097224 */ /* 0x000fc600078e0011 */
[----:B------:R-:W-:Y:S01]  /*2add0*/  ISETP.NE.U32.AND P1, PT, R8, RZ, PT ;  /* 0x000000ff0800720c */ /* 0x000fe20003f25070 */
[----:B------:R-:W-:-:S05]  /*2ade0*/  IMAD.MOV.U32 R8, RZ, RZ, R18 ;  /* 0x000000ffff087224 */ /* 0x000fca00078e0012 */
[----:B------:R1:W-:Y:S02]  /*2adf0*/  LDGSTS.E [R6+0x60008], desc[UR60][R8.64], P2 ;  /* 0x6000800008067fae */ /* 0x0003e4000912187c */
[----:B-1----:R-:W-:Y:S02]  /*2ae00*/  IMAD.MOV.U32 R8, RZ, RZ, R20 ;  /* 0x000000ffff087224 */ /* 0x002fe400078e0014 */
        /* <DEDUP_REMOVED lines=23> */
[----:B------:R1:W-:Y:S01]  /*2af80*/  STL [R1+0x1544], R147 ;  /* 0x0015449301007387 */ /* 0x0003e20000100800 */
[----:B------:R-:W-:Y:S02]  /*2af90*/  IMAD.MOV.U32 R9, RZ, RZ, R209 ;  /* 0x000000ffff097224 */ /* 0x000fe400078e00d1 */
[----:B------:R-:W-:Y:S01]  /*2afa0*/  ISETP.NE.U32.AND P1, PT, R8, RZ, PT ;  /* 0x000000ff0800720c */ /* 0x000fe20003f25070 */
[----:B------:R-:W-:-:S05]  /*2afb0*/  IMAD.MOV.U32 R8, RZ, RZ, R210 ;  /* 0x000000ffff087224 */ /* 0x000fca00078e00d2 */
[----:B------:R4:W-:Y:S04]  /*2afc0*/  LDGSTS.E [R6+0x64008], desc[UR60][R8.64], P2 ;  /* 0x6400800008067fae */ /* 0x0009e8000912187c */
[----:B-1----:R-:W2:Y:S04]  /*2afd0*/  LDL.LU R147, [R1+0x254] ;  /* 0x0002540001937983 */ /* 0x002ea80000300800 */
[----:B------:R1:W-:Y:S01]  /*2afe0*/  STL [R1+0x1540], R148 ;  /* 0x0015409401007387 */ /* 0x0003e20000100800 */
[----:B----4-:R-:W-:Y:S01]  /*2aff0*/  MOV R8, R212 ;  /* 0x000000d400087202 */ /* 0x010fe20000000f00 */
[----:B------:R-:W-:-:S02]  /*2b000*/  IMAD.MOV.U32 R9, RZ, RZ, R211 ;  /* 0x000000ffff097224 */ /* 0x000fc400078e00d3 */
[----:B-1----:R-:W4:Y:S04]  /*2b010*/  LDL.LU R148, [R1+0x250] ;  /* 0x0002500001947983 */ /* 0x002f280000300800 */
[----:B------:R1:W-:Y:S04]  /*2b020*/  STL [R1+0x153c], R149 ;  /* 0x00153c9501007387 */ /* 0x0003e80000100800 */
[----:B------:R1:W-:Y:S04]  /*2b030*/  LDGSTS.E [R6+0x6400c], desc[UR60][R8.64], P1 ;  /* 0x6400c00008067fae */ /* 0x0003e8000892187c */
[----:B-1----:R-:W3:Y:S04]  /*2b040*/  LDL.LU R149, [R1+0x24c] ;  /* 0x00024c0001957983 */ /* 0x002ee80000300800 */
[----:B------:R1:W-:Y:S04]  /*2b050*/  STL [R1+0x1538], R150 ;  /* 0x0015389601007387 */ /* 0x0003e80000100800 */
[----:B-1----:R-:W2:Y:S04]  /*2b060*/  LDL.LU R150, [R1+0x248] ;  /* 0x0002480001967983 */ /* 0x002ea80000300800 */
[----:B------:R1:W-:Y:S04]  /*2b070*/  STL [R1+0x1530], R151 ;  /* 0x0015309701007387 */ /* 0x0003e80000100800 */
[----:B-1----:R-:W4:Y:S04]  /*2b080*/  LDL.LU R151, [R1+0x244] ;  /* 0x0002440001977983 */ /* 0x002f280000300800 */
[----:B------:R-:W4:Y:S01]  /*2b090*/  LDL.LU R9, [R1+0x240] ;  /* 0x0002400001097983 */ /* 0x000f220000300800 */
[----:B------:R-:W-:-:S04]  /*2b0a0*/  ISETP.GT.AND P1, PT, R5, 0x40, PT ;  /* 0x000000400500780c */ /* 0x000fc80003f24270 */
[----:B------:R-:W-:Y:S02]  /*2b0b0*/  SEL R8, RZ, 0x4, !P1 ;  /* 0x00000004ff087807 */ /* 0x000fe40004800000 */
[----:B------:R-:W-:Y:S02]  /*2b0c0*/  ISETP.GT.AND P1, PT, R5, 0x41, PT ;  /* 0x000000410500780c */ /* 0x000fe40003f24270 */
[----:B------:R-:W-:-:S04]  /*2b0d0*/  SEL R8, R8, RZ, !P0 ;  /* 0x000000ff08087207 */ /* 0x000fc80004000000 */
[----:B------:R-:W-:Y:S02]  /*2b0e0*/  ISETP.NE.U32.AND P2, PT, R8, RZ, PT ;  /* 0x000000ff0800720c */ /* 0x000fe40003f45070 */
[----:B------:R-:W-:-:S04]  /*2b0f0*/  SEL R8, RZ, 0x4, !P1 ;  /* 0x00000004ff087807 */ /* 0x000fc80004800000 */
[----:B------:R-:W-:-:S04]  /*2b100*/  SEL R8, R8, RZ, !P0 ;  /* 0x000000ff08087207 */ /* 0x000fc80004000000 */
[----:B------:R-:W-:Y:S02]  /*2b110*/  ISETP.NE.U32.AND P1, PT, R8, RZ, PT ;  /* 0x000000ff0800720c */ /* 0x000fe40003f25070 */
[----:B---3--:R-:W-:-:S05]  /*2b120*/  IADD3 R149, P4, R149, R4, RZ ;  /* 0x0000000495957210 */ /* 0x008fca0007f9e0ff */
[----:B--2---:R-:W-:Y:S01]  /*2b130*/  IMAD.X R150, R150, 0x1, R3, P4 ;  /* 0x0000000196967824 */ /* 0x004fe200020e0603 */
[----:B----4-:R-:W-:-:S05]  /*2b140*/  IADD3 R151, P3, R151, R4, RZ ;  /* 0x0000000497977210 */ /* 0x010fca0007f7e0ff */
[----:B------:R-:W-:Y:S02]  /*2b150*/  IMAD.X R9, R9, 0x1, R3, P3 ;  /* 0x0000000109097824 */ /* 0x000fe400018e0603 */
[----:B------:R-:W-:Y:S01]  /*2b160*/  IMAD.MOV.U32 R8, RZ, RZ, R151 ;  /* 0x000000ffff087224 */ /* 0x000fe200078e0097 */
[----:B------:R-:W-:Y:S04]  /*2b170*/  STL [R1+0x244], R151 ;  /* 0x0002449701007387 */ /* 0x000fe80000100800 */
[----:B------:R1:W-:Y:S04]  /*2b180*/  STL [R1+0x240], R9 ;  /* 0x0002400901007387 */ /* 0x0003e80000100800 */
[----:B------:R2:W-:Y:S02]  /*2b190*/  LDGSTS.E [R6+0x68000], desc[UR60][R8.64], P2 ;  /* 0x6800000008067fae */ /* 0x0005e4000912187c */
[----:B--2---:R-:W-:-:S02]  /*2b1a0*/  IMAD.MOV.U32 R8, RZ, RZ, R149 ;  /* 0x000000ffff087224 */ /* 0x004fc400078e0095 */
[----:B-1----:R-:W-:-:S05]  /*2b1b0*/  IMAD.MOV.U32 R9, RZ, RZ, R150 ;  /* 0x000000ffff097224 */ /* 0x002fca00078e0096 */
[----:B------:R1:W-:Y:S01]  /*2b1c0*/  LDGSTS.E [R6+0x68004], desc[UR60][R8.64], P1 ;  /* 0x6800400008067fae */ /* 0x0003e2000892187c */
[----:B------:R-:W-:-:S04]  /*2b1d0*/  ISETP.GT.AND P1, PT, R5, 0x42, PT ;  /* 0x000000420500780c */ /* 0x000fc80003f24270 */
[----:B-1----:R-:W-:Y:S02]  /*2b1e0*/  SEL R8, RZ, 0x4, !P1 ;  /* 0x00000004ff087807 */ /* 0x002fe40004800000 */
[----:B------:R-:W-:Y:S02]  /*2b1f0*/  ISETP.GT.AND P1, PT, R5, 0x43, PT ;  /* 0x000000430500780c */ /* 0x000fe40003f24270 */
[----:B------:R-:W-:Y:S02]  /*2b200*/  SEL R8, R8, RZ, !P0 ;  /* 0x000000ff08087207 */ /* 0x000fe40004000000 */
[-C--:B------:R-:W-:Y:S02]  /*2b210*/  IADD3 R147, P3, R147, R4.reuse, RZ ;  /* 0x0000000493937210 */ /* 0x080fe40007f7e0ff */
[----:B------:R-:W-:Y:S02]  /*2b220*/  ISETP.NE.U32.AND P2, PT, R8, RZ, PT ;  /* 0x000000ff0800720c */ /* 0x000fe40003f45070 */
[----:B------:R-:W-:Y:S01]  /*2b230*/  SEL R8, RZ, 0x4, !P1 ;  /* 0x00000004ff087807 */ /* 0x000fe20004800000 */
[----:B------:R-:W-:Y:S01]  /*2b240*/  IMAD.X R148, R148, 0x1, R3, P3 ;  /* 0x0000000194947824 */ /* 0x000fe200018e0603 */
[----:B------:R-:W-:-:S02]  /*2b250*/  IADD3 R7, P4, R7, R4, RZ ;  /* 0x0000000407077210 */ /* 0x000fc40007f9e0ff */
[----:B------:R-:W-:Y:S01]  /*2b260*/  SEL R8, R8, RZ, !P0 ;  /* 0x000000ff08087207 */ /* 0x000fe20004000000 */
[----:B------:R1:W-:Y:S01]  /*2b270*/  STL [R1+0x24c], R149 ;  /* 0x00024c9501007387 */ /* 0x0003e20000100800 */
[----:B------:R-:W-:Y:S02]  /*2b280*/  IMAD.MOV.U32 R9, RZ, RZ, R148 ;  /* 0x000000ffff097224 */ /* 0x000fe400078e0094 */
[----:B------:R-:W-:Y:S01]  /*2b290*/  ISETP.NE.U32.AND P1, PT, R8, RZ, PT ;  /* 0x000000ff0800720c */ /* 0x000fe20003f25070 */
[----:B------:R2:W-:Y:S01]  /*2b2a0*/  STL [R1+0x248], R150 ;  /* 0x0002489601007387 */ /* 0x0005e20000100800 */
[----:B------:R-:W-:Y:S01]  /*2b2b0*/  IMAD.X R12, R12, 0x1, R3, P4 ;  /* 0x000000010c0c7824 */ /* 0x000fe200020e0603 */
[----:B------:R-:W-:Y:S02]  /*2b2c0*/  MOV R8, R147 ;  /* 0x0000009300087202 */ /* 0x000fe40000000f00 */
[----:B------:R-:W-:Y:S04]  /*2b2d0*/  STL [R1+0x254], R147 ;  /* 0x0002549301007387 */ /* 0x000fe80000100800 */
[----:B------:R3:W-:Y:S04]  /*2b2e0*/  STL [R1+0x250], R148 ;  /* 0x0002509401007387 */ /* 0x0007e80000100800 */
[----:B------:R-:W-:Y:S04]  /*2b2f0*/  STL [R1+0x25c], R7 ;  /* 0x00025c0701007387 */ /* 0x000fe80000100800 */
[----:B------:R-:W4:Y:S04]  /*2b300*/  LDL.LU R151, [R1+0x344] ;  /* 0x0003440001977983 */ /* 0x000f280000300800 */
[----:B------:R3:W-:Y:S04]  /*2b310*/  STL [R1+0x258], R12 ;  /* 0x0002580c01007387 */ /* 0x0007e80000100800 */
[----:B------:R3:W-:Y:S04]  /*2b320*/  LDGSTS.E [R6+0x68008], desc[UR60][R8.64], P2 ;  /* 0x6800800008067fae */ /* 0x0007e8000912187c */
[----:B-1----:R-:W4:Y:S04]  /*2b330*/  LDL.LU R149, [R1+0x34c] ;  /* 0x00034c0001957983 */ /* 0x002f280000300800 */
[----:B--2---:R-:W2:Y:S01]  /*2b340*/  LDL.LU R150, [R1+0x348] ;  /* 0x0003480001967983 */ /* 0x004ea20000300800 */
[----:B---3--:R-:W-:-:S03]  /*2b350*/  IMAD.MOV.U32 R8, RZ, RZ, R7 ;  /* 0x000000ffff087224 */ /* 0x008fc600078e0007 */
[----:B------:R-:W3:Y:S01]  /*2b360*/  LDL.LU R148, [R1+0x350] ;  /* 0x0003500001947983 */ /* 0x000ee20000300800 */
[----:B------:R-:W-:-:S03]  /*2b370*/  IMAD.MOV.U32 R9, RZ, RZ, R12 ;  /* 0x000000ffff097224 */ /* 0x000fc600078e000c */
[----:B------:R-:W3:Y:S04]  /*2b380*/  LDL.LU R147, [R1+0x354] ;  /* 0x0003540001937983 */ /* 0x000ee80000300800 */
[----:B------:R-:W3:Y:S04]  /*2b390*/  LDL.LU R12, [R1+0x358] ;  /* 0x00035800010c7983 */ /* 0x000ee80000300800 */
[----:B------:R-:W3:Y:S04]  /*2b3a0*/  LDL.LU R7, [R1+0x35c] ;  /* 0x00035c0001077983 */ /* 0x000ee80000300800 */
[----:B------:R1:W-:Y:S04]  /*2b3b0*/  LDGSTS.E [R6+0x6800c], desc[UR60][R8.64], P1 ;  /* 0x6800c00008067fae */ /* 0x0003e8000892187c */
[----:B------:R-:W3:Y:S01]  /*2b3c0*/  LDL.LU R9, [R1+0x340] ;  /* 0x0003400001097983 */ /* 0x000ee20000300800 */
[----:B------:R-:W-:-:S04]  /*2b3d0*/  ISETP.GT.AND P1, PT, R5, 0x60, PT ;  /* 0x000000600500780c */ /* 0x000fc80003f24270 */
[----:B-1----:R-:W-:Y:S02]  /*2b3e0*/  SEL R8, RZ, 0x4, !P1 ;  /* 0x00000004ff087807 */ /* 0x002fe40004800000 */
[----:B------:R-:W-:Y:S02]  /*2b3f0*/  ISETP.GT.AND P1, PT, R5, 0x61, PT ;  /* 0x000000610500780c */ /* 0x000fe40003f24270 */
[----:B------:R-:W-:-:S04]  /*2b400*/  SEL R8, R8, RZ, !P0 ;  /* 0x000000ff08087207 */ /* 0x000fc80004000000 */
[----:B------:R-:W-:Y:S02]  /*2b410*/  ISETP.NE.U32.AND P2, PT, R8, RZ, PT ;  /* 0x000000ff0800720c */ /* 0x000fe40003f45070 */
[----:B------:R-:W-:-:S04]  /*2b420*/  SEL R8, RZ, 0x4, !P1 ;  /* 0x00000004ff087807 */ /* 0x000fc80004800000 */
[----:B------:R-:W-:-:S04]  /*2b430*/  SEL R8, R8, RZ, !P0 ;  /* 0x000000ff08087207 */ /* 0x000fc80004000000 */
[----:B------:R-:W-:Y:S02]  /*2b440*/  ISETP.NE.U32.AND P1, PT, R8, RZ, PT ;  /* 0x000000ff0800720c */ /* 0x000fe40003f25070 */
[----:B----4-:R-:W-:-:S05]  /*2b450*/  IADD3 R151, P3, R151, R4, RZ ;  /* 0x0000000497977210 */ /* 0x010fca0007f7e0ff */
[----:B------:R-:W-:Y:S01]  /*2b460*/  IMAD.MOV.U32 R8, RZ, RZ, R151 ;  /* 0x000000ffff087224 */ /* 0x000fe200078e0097 */
[----:B------:R-:W-:Y:S01]  /*2b470*/  IADD3 R149, P4, R149, R4, RZ ;  /* 0x0000000495957210 */ /* 0x000fe20007f9e0ff */
[----:B------:R-:W-:Y:S04]  /*2b480*/  STL [R1+0x344], R151 ;  /* 0x0003449701007387 */ /* 0x000fe80000100800 */
[--C-:B--2---:R-:W-:Y:S02]  /*2b490*/  IMAD.X R150, R150, 0x1, R3.reuse, P4 ;  /* 0x0000000196967824 */ /* 0x104fe400020e0603 */
[----:B---3--:R-:W-:-:S05]  /*2b4a0*/  IMAD.X R9, R9, 0x1, R3, P3 ;  /* 0x0000000109097824 */ /* 0x008fca00018e0603 */
[----:B------:R1:W-:Y:S04]  /*2b4b0*/  STL [R1+0x340], R9 ;  /* 0x0003400901007387 */ /* 0x0003e80000100800 */
[----:B------:R2:W-:Y:S02]  /*2b4c0*/  LDGSTS.E [R6+0x6c000], desc[UR60][R8.64], P2 ;  /* 0x6c00000008067fae */ /* 0x0005e4000912187c */
[----:B--2---:R-:W-:Y:S02]  /*2b4d0*/  IMAD.MOV.U32 R8, RZ, RZ, R149 ;  /* 0x000000ffff087224 */ /* 0x004fe400078e0095 */
[----:B-1----:R-:W-:-:S05]  /*2b4e0*/  IMAD.MOV.U32 R9, RZ, RZ, R150 ;  /* 0x000000ffff097224 */ /* 0x002fca00078e0096 */
[----:B------:R1:W-:Y:S01]  /*2b4f0*/  LDGSTS.E [R6+0x6c004], desc[UR60][R8.64], P1 ;  /* 0x6c00400008067fae */ /* 0x0003e2000892187c */
[----:B------:R-:W-:-:S04]  /*2b500*/  ISETP.GT.AND P1, PT, R5, 0x62, PT ;  /* 0x000000620500780c */ /* 0x000fc80003f24270 */
[----:B-1----:R-:W-:Y:S02]  /*2b510*/  SEL R8, RZ, 0x4, !P1 ;  /* 0x00000004ff087807 */ /* 0x002fe40004800000 */
[----:B------:R-:W-:Y:S02]  /*2b520*/  ISETP.GT.AND P1, PT, R5, 0x63, PT ;  /* 0x000000630500780c */ /* 0x000fe40003f24270 */
[----:B------:R-:W-:Y:S02]  /*2b530*/  SEL R8, R8, RZ, !P0 ;  /* 0x000000ff08087207 */ /* 0x000fe40004000000 */
[----:B------:R-:W-:Y:S02]  /*2b540*/  IADD3 R147, P3, R147, R4, RZ ;  /* 0x0000000493937210 */ /* 0x000fe40007f7e0ff */
[----:B------:R-:W-:Y:S02]  /*2b550*/  ISETP.NE.U32.AND P2, PT, R8, RZ, PT ;  /* 0x000000ff0800720c */ /* 0x000fe40003f45070 */
[----:B------:R-:W-:-:S02]  /*2b560*/  SEL R8, RZ, 0x4, !P1 ;  /* 0x00000004ff087807 */ /* 0x000fc40004800000 */
[----:B------:R-:W-:Y:S02]  /*2b570*/  IADD3.X R148, R148, R3, RZ, P3, !PT ;  /* 0x0000000394947210 */ /* 0x000fe40001ffe4ff */
[----:B------:R-:W-:Y:S02]  /*2b580*/  SEL R8, R8, RZ, !P0 ;  /* 0x000000ff08087207 */ /* 0x000fe40004000000 */
[----:B------:R-:W-:Y:S02]  /*2b590*/  IADD3 R7, P4, R7, R4, RZ ;  /* 0x0000000407077210 */ /* 0x000fe40007f9e0ff */
[----:B------:R-:W-:Y:S01]  /*2b5a0*/  ISETP.NE.U32.AND P1, PT, R8, RZ, PT ;  /* 0x000000ff0800720c */ /* 0x000fe20003f25070 */
[----:B------:R-:W-:Y:S02]  /*2b5b0*/  IMAD.MOV.U32 R8, RZ, RZ, R147 ;  /* 0x000000ffff087224 */ /* 0x000fe400078e0093 */
[----:B------:R-:W-:Y:S02]  /*2b5c0*/  IMAD.MOV.U32 R9, RZ, RZ, R148 ;  /* 0x000000ffff097224 */ /* 0x000fe400078e0094 */
[----:B------:R-:W-:-:S03]  /*2b5d0*/  IMAD.X R12, R12, 0x1, R3, P4 ;  /* 0x000000010c0c7824 */ /* 0x000fc600020e0603 */
[----:B------:R1:W-:Y:S01]  /*2b5e0*/  LDGSTS.E [R6+0x6c008], desc[UR60][R8.64], P2 ;  /* 0x6c00800008067fae */ /* 0x0003e2000912187c */
[----:B------:R-:W-:Y:S01]  /*2b5f0*/  ISETP.GT.AND P2, PT, R5, 0x5, PT ;  /* 0x000000050500780c */ /* 0x000fe20003f44270 */
[----:B-1----:R-:W-:Y:S02]  /*2b600*/  IMAD.MOV.U32 R8, RZ, RZ, R7 ;  /* 0x000000ffff087224 */ /* 0x002fe400078e0007 */
[----:B------:R-:W-:-:S05]  /*2b610*/  IMAD.MOV.U32 R9, RZ, RZ, R12 ;  /* 0x000000ffff097224 */ /* 0x000fca00078e000c */
[----:B------:R1:W-:Y:S01]  /*2b620*/  LDGSTS.E [R6+0x6c00c], desc[UR60][R8.64], P1 ;  /* 0x6c00c00008067fae */ /* 0x0003e2000892187c */
[----:B------:R-:W-:Y:S02]  /*2b630*/  ISETP.GT.AND P1, PT, R5, 0x4, PT ;  /* 0x000000040500780c */ /* 0x000fe40003f24270 */
[----:B------:R-:W-:Y:S02]  /*2b640*/  IADD3 R22, P3, R22, R4, RZ ;  /* 0x0000000416167210 */ /* 0x000fe40007f7e0ff */
[----:B-1----:R-:W-:Y:S02]  /*2b650*/  SEL R8, RZ, 0x4, !P1 ;  /* 0x00000004ff087807 */ /* 0x002fe40004800000 */
[----:B------:R-:W-:Y:S02]  /*2b660*/  SEL R6, RZ, 0x4, !P2 ;  /* 0x00000004ff067807 */ /* 0x000fe40005000000 */
[----:B------:R-:W-:Y:S02]  /*2b670*/  SEL R8, R8, RZ, !P0 ;  /* 0x000000ff08087207 */ /* 0x000fe40004000000 */
[----:B------:R-:W-:-:S02]  /*2b680*/  SEL R6, R6, RZ, !P0 ;  /* 0x000000ff06067207 */ /* 0x000fc40004000000 */
[----:B------:R-:W-:Y:S02]  /*2b690*/  ISETP.NE.U32.AND P1, PT, R8, RZ, PT ;  /* 0x000000ff0800720c */ /* 0x000fe40003f25070 */
[----:B------:R-:W-:Y:S01]  /*2b6a0*/  ISETP.NE.U32.AND P2, PT, R6, RZ, PT ;  /* 0x000000ff0600720c */ /* 0x000fe20003f45070 */
[----:B------:R-:W-:Y:S01]  /*2b6b0*/  IMAD.X R21, R21, 0x1, R3, P3 ;  /* 0x0000000115157824 */ /* 0x000fe200018e0603 */
[----:B------:R-:W-:Y:S02]  /*2b6c0*/  LOP3.LUT R6, R10, 0x10, RZ, 0x3c, !PT ;  /* 0x000000100a067812 */ /* 0x000fe400078e3cff */
[----:B------:R-:W-:Y:S01]  /*2b6d0*/  IADD3 R152, P4, R152, R4, RZ ;  /* 0x0000000498987210 */ /* 0x000fe20007f9e0ff */
[----:B------:R-:W-:Y:S01]  /*2b6e0*/  IMAD.MOV.U32 R9, RZ, RZ, R21 ;  /* 0x000000ffff097224 */ /* 0x000fe200078e0015 */
[----:B------:R-:W-:Y:S01]  /*2b6f0*/  MOV R8, R22 ;  /* 0x0000001600087202 */ /* 0x000fe20000000f00 */
[----:B------:R-:W-:Y:S02]  /*2b700*/  VIADD R6, R6, UR5 ;  /* 0x0000000506067c36 */ /* 0x000fe40008000000 */
[----:B------:R-:W-:-:S03]  /*2b710*/  IMAD.X R23, R23, 0x1, R3, P4 ;  /* 0x0000000117177824 */ /* 0x000fc600020e0603 */
[----:B------:R1:W-:Y:S01]  /*2b720*/  LDGSTS.E [R6+0x60000], desc[UR60][R8.64], P1 ;  /* 0x6000000008067fae */ /* 0x0003e2000892187c */
[----:B------:R-:W-:Y:S01]  /*2b730*/  ISETP.GT.AND P1, PT, R5, 0x6, PT ;  /* 0x000000060500780c */ /* 0x000fe20003f24270 */
[----:B-1----:R-:W-:Y:S02]  /*2b740*/  IMAD.MOV.U32 R8, RZ, RZ, R152 ;  /* 0x000000ffff087224 */ /* 0x002fe400078e0098 */
[----:B------:R-:W-:-:S05]  /*2b750*/  IMAD.MOV.U32 R9, RZ, RZ, R23 ;  /* 0x000000ffff097224 */ /* 0x000fca00078e0017 */
[----:B------:R1:W-:Y:S01]  /*2b760*/  LDGSTS.E [R6+0x60004], desc[UR60][R8.64], P2 ;  /* 0x6000400008067fae */ /* 0x0003e2000912187c */
[----:B------:R-:W-:Y:S02]  /*2b770*/  IADD3 R154, P3, R154, R4, RZ ;  /* 0x000000049a9a7210 */ /* 0x000fe40007f7e0ff */
[----:B-1----:R-:W-:Y:S02]  /*2b780*/  SEL R8, RZ, 0x4, !P1 ;  /* 0x00000004ff087807 */ /* 0x002fe40004800000 */
[----:B------:R-:W-:Y:S02]  /*2b790*/  ISETP.GT.AND P1, PT, R5, 0x7, PT ;  /* 0x000000070500780c */ /* 0x000fe40003f24270 */
[----:B------:R-:W-:-:S04]  /*2b7a0*/  SEL R8, R8, RZ, !P0 ;  /* 0x000000ff08087207 */ /* 0x000fc80004000000 */
[----:B------:R-:W-:Y:S02]  /*2b7b0*/  ISETP.NE.U32.AND P2, PT, R8, RZ, PT ;  /* 0x000000ff0800720c */ /* 0x000fe40003f45070 */
[----:B------:R-:W-:Y:S01]  /*2b7c0*/  SEL R8, RZ, 0x4, !P1 ;  /* 0x00000004ff087807 */ /* 0x000fe20004800000 */
[----:B------:R-:W-:Y:S01]  /*2b7d0*/  IMAD.X R153, R153, 0x1, R3, P3 ;  /* 0x0000000199997824 */ /* 0x000fe200018e0603 */
[----:B------:R-:W-:Y:S02]  /*2b7e0*/  IADD3 R156, P4, R156, R4, RZ ;  /* 0x000000049c9c7210 */ /* 0x000fe40007f9e0ff */
[----:B------:R-:W-:Y:S01]  /*2b7f0*/  SEL R8, R8, RZ, !P0 ;  /* 0x000000ff08087207 */ /* 0x000fe20004000000 */
[----:B------:R-:W-:-:S03]  /*2b800*/  IMAD.MOV.U32 R9, RZ, RZ, R153 ;  /* 0x000000ffff097224 */ /* 0x000fc600078e0099 */
[----:B------:R-:W-:Y:S01]  /*2b810*/  ISETP.NE.U32.AND P1, PT, R8, RZ, PT ;  /* 0x000000ff0800720c */ /* 0x000fe20003f25070 */
[----:B------:R-:W-:Y:S02]  /*2b820*/  IMAD.MOV.U32 R8, RZ, RZ, R154 ;  /* 0x000000ffff087224 */ /* 0x000fe400078e009a */
[----:B------:R-:W-:-:S03]  /*2b830*/  IMAD.X R155, R155, 0x1, R3, P4 ;  /* 0x000000019b9b7824 */ /* 0x000fc600020e0603 */
[----:B------:R1:W-:Y:S02]  /*2b840*/  LDGSTS.E [R6+0x60008], desc[UR60][R8.64], P2 ;  /* 0x6000800008067fae */ /* 0x0003e4000912187c */
[----:B-1----:R-:W-:Y:S01]  /*2b850*/  IMAD.MOV.U32 R8, RZ, RZ, R156 ;  /* 0x000000ffff087224 */ /* 0x002fe200078e009c */
[----:B------:R-:W-:-:S05]  /*2b860*/  MOV R9, R155 ;  /* 0x0000009b00097202 */ /* 0x000fca0000000f00 */
[----:B------:R1:W-:Y:S01]  /*2b870*/  LDGSTS.E [R6+0x6000c], desc[UR60][R8.64], P1 ;  /* 0x6000c00008067fae */ /* 0x0003e2000892187c */
[----:B------:R-:W-:-:S04]  /*2b880*/  ISETP.GT.AND P1, PT, R5, 0x24, PT ;  /* 0x000000240500780c */ /* 0x000fc80003f24270 */
[----:B-1----:R-:W-:Y:S02]  /*2b890*/  SEL R8, RZ, 0x4, !P1 ;  /* 0x00000004ff087807 */ /* 0x002fe40004800000 */
[----:B------:R-:W-:Y:S02]  /*2b8a0*/  ISETP.GT.AND P1, PT, R5, 0x25, PT ;  /* 0x000000250500780c */ /* 0x000fe40003f24270 */
[----:B------:R-:W-:Y:S02]  /*2b8b0*/  SEL R8, R8, RZ, !P0 ;  /* 0x000000ff08087207 */ /* 0x000fe40004000000 */
[----:B------:R-:W-:Y:S02]  /*2b8c0*/  IADD3 R214, P3, R214, R4, RZ ;  /* 0x00000004d6d67210 */ /* 0x000fe40007f7e0ff */
[----:B------:R-:W-:Y:S02]  /*2b8d0*/  ISETP.NE.U32.AND P2, PT, R8, RZ, PT ;  /* 0x000000ff0800720c */ /* 0x000fe40003f45070 */
[----:B------:R-:W-:Y:S01]  /*2b8e0*/  SEL R8, RZ, 0x4, !P1 ;  /* 0x00000004ff087807 */ /* 0x000fe20004800000 */
[----:B------:R-:W-:-:S03]  /*2b8f0*/  IMAD.X R213, R213, 0x1, R3, P3 ;  /* 0x00000001d5d57824 */ /* 0x000fc600018e0603 */
[----:B------:R-:W-:Y:S02]  /*2b900*/  SEL R8, R8, RZ, !P0 ;  /* 0x000000ff08087207 */ /* 0x000fe40004000000 */
[----:B------:R-:W-:Y:S02]  /*2b910*/  IADD3 R216, P4, R216, R4, RZ ;  /* 0x00000004d8d87210 */ /* 0x000fe40007f9e0ff */
[----:B------:R-:W-:Y:S01]  /*2b920*/  ISETP.NE.U32.AND P1, PT, R8, RZ, PT ;  /* 0x000000ff0800720c */ /* 0x000fe20003f25070 */
[----:B------:R-:W-:Y:S02]  /*2b930*/  IMAD.MOV.U32 R8, RZ, RZ, R214 ;  /* 0x000000ffff087224 */ /* 0x000fe400078e00d6 */
[----:B------:R-:W-:Y:S02]  /*2b940*/  IMAD.MOV.U32 R9, RZ, RZ, R213 ;  /* 0x000000ffff097224 */ /* 0x000fe400078e00d5 */
[----:B------:R-:W-:-:S03]  /*2b950*/  IMAD.X R215, R215, 0x1, R3, P4 ;  /* 0x00000001d7d77824 */ /* 0x000fc600020e0603 */
[----:B------:R1:W-:Y:S02]  /*2b960*/  LDGSTS.E [R6+0x64000], desc[UR60][R8.64], P2 ;  /* 0x6400000008067fae */ /* 0x0003e4000912187c */
[----:B-1----:R-:W-:Y:S02]  /*2b970*/  IMAD.MOV.U32 R8, RZ, RZ, R216 ;  /* 0x000000ffff087224 */ /* 0x002fe400078e00d8 */
[----:B------:R-:W-:-:S05]  /*2b980*/  IMAD.MOV.U32 R9, RZ, RZ, R215 ;  /* 0x000000ffff097224 */ /* 0x000fca00078e00d7 */
        /* <DEDUP_REMOVED lines=10> */
[----:B------:R-:W-:Y:S01]  /*2ba30*/  IADD3 R220, P4, R220, R4, RZ ;  /* 0x00000004dcdc7210 */ /* 0x000fe20007f9e0ff */
[----:B------:R-:W-:Y:S01]  /*2ba40*/  STL [R1+0x34c], R149 ;  /* 0x00034c9501007387 */ /* 0x000fe20000100800 */
[----:B------:R-:W-:Y:S01]  /*2ba50*/  ISETP.NE.U32.AND P1, PT, R8, RZ, PT ;  /* 0x000000ff0800720c */ /* 0x000fe20003f25070 */
[----:B------:R-:W-:Y:S01]  /*2ba60*/  IMAD.MOV.U32 R9, RZ, RZ, R217 ;  /* 0x000000ffff097224 */ /* 0x000fe200078e00d9 */
[----:B------:R-:W-:Y:S01]  /*2ba70*/  MOV R8, R218 ;  /* 0x000000da00087202 */ /* 0x000fe20000000f00 */
[----:B------:R1:W-:Y:S01]  /*2ba80*/  STL [R1+0x348], R150 ;  /* 0x0003489601007387 */ /* 0x0003e20000100800 */
[----:B------:R-:W-:-:S03]  /*2ba90*/  IMAD.X R219, R219, 0x1, R3, P4 ;  /* 0x00000001dbdb7824 */ /* 0x000fc600020e0603 */
[----:B------:R-:W-:Y:S04]  /*2baa0*/  STL [R1+0x354], R147 ;  /* 0x0003549301007387 */ /* 0x000fe80000100800 */
[----:B------:R2:W-:Y:S04]  /*2bab0*/  STL [R1+0x350], R148 ;  /* 0x0003509401007387 */ /* 0x0005e80000100800 */
[----:B------:R-:W-:Y:S04]  /*2bac0*/  STL [R1+0x35c], R7 ;  /* 0x00035c0701007387 */ /* 0x000fe80000100800 */
[----:B------:R3:W-:Y:S04]  /*2bad0*/  STL [R1+0x358], R12 ;  /* 0x0003580c01007387 */ /* 0x0007e80000100800 */
[----:B------:R-:W4:Y:S04]  /*2bae0*/  LDL.LU R151, [R1+0x264] ;  /* 0x0002640001977983 */ /* 0x000f280000300800 */
[----:B------:R2:W-:Y:S04]  /*2baf0*/  LDGSTS.E [R6+0x64008], desc[UR60][R8.64], P2 ;  /* 0x6400800008067fae */ /* 0x0005e8000912187c */
[----:B-1----:R-:W4:Y:S04]  /*2bb00*/  LDL.LU R150, [R1+0x268] ;  /* 0x0002680001967983 */ /* 0x002f280000300800 */
[----:B------:R-:W4:Y:S01]  /*2bb10*/  LDL.LU R149, [R1+0x26c] ;  /* 0x00026c0001957983 */ /* 0x000f220000300800 */
[----:B--2---:R-:W-:-:S03]  /*2bb20*/  IMAD.MOV.U32 R8, RZ, RZ, R220 ;  /* 0x000000ffff087224 */ /* 0x004fc600078e00dc */
[----:B------:R-:W2:Y:S01]  /*2bb30*/  LDL.LU R148, [R1+0x270] ;  /* 0x0002700001947983 */ /* 0x000ea20000300800 */
[----:B------:R-:W-:-:S03]  /*2bb40*/  IMAD.MOV.U32 R9, RZ, RZ, R219 ;  /* 0x000000ffff097224 */ /* 0x000fc600078e00db */
[----:B------:R-:W2:Y:S04]  /*2bb50*/  LDL.LU R147, [R1+0x274] ;  /* 0x0002740001937983 */ /* 0x000ea80000300800 */
[----:B---3--:R-:W3:Y:S04]  /*2bb60*/  LDL.LU R12, [R1+0x278] ;  /* 0x00027800010c7983 */ /* 0x008ee80000300800 */
[----:B------:R-:W3:Y:S04]  /*2bb70*/  LDL.LU R7, [R1+0x27c] ;  /* 0x00027c0001077983 */ /* 0x000ee80000300800 */
[----:B------:R1:W-:Y:S04]  /*2bb80*/  LDGSTS.E [R6+0x6400c], desc[UR60][R8.64], P1 ;  /* 0x6400c00008067fae */ /* 0x0003e8000892187c */
[----:B------:R-:W2:Y:S01]  /*2bb90*/  LDL.LU R9, [R1+0x260] ;  /* 0x0002600001097983 */ /* 0x000ea20000300800 */
        /* <DEDUP_REMOVED lines=12> */
[--C-:B------:R-:W-:Y:S02]  /*2bc60*/  IMAD.X R150, R150, 0x1, R3.reuse, P4 ;  /* 0x0000000196967824 */ /* 0x100fe400020e0603 */
[----:B--2---:R-:W-:-:S05]  /*2bc70*/  IMAD.X R9, R9, 0x1, R3, P3 ;  /* 0x0000000109097824 */ /* 0x004fca00018e0603 */
        /* <DEDUP_REMOVED lines=12> */
[----:B---3--:R-:W-:Y:S02]  /*2bd40*/  IADD3 R7, P4, R7, R4, RZ ;  /* 0x0000000407077210 */ /* 0x008fe40007f9e0ff */
[----:B------:R-:W-:Y:S02]  /*2bd50*/  SEL R8, R8, RZ, !P0 ;  /* 0x000000ff08087207 */ /* 0x000fe40004000000 */
[----:B------:R-:W-:Y:S01]  /*2bd60*/  IADD3.X R148, R148, R3, RZ, P3, !PT ;  /* 0x0000000394947210 */ /* 0x000fe20001ffe4ff */
[----:B------:R1:W-:Y:S01]  /*2bd70*/  STL [R1+0x26c], R149 ;  /* 0x00026c9501007387 */ /* 0x0003e20000100800 */
[----:B------:R-:W-:Y:S01]  /*2bd80*/  ISETP.NE.U32.AND P1, PT, R8, RZ, PT ;  /* 0x000000ff0800720c */ /* 0x000fe20003f25070 */
[----:B------:R-:W-:Y:S02]  /*2bd90*/  IMAD.X R12, R12, 0x1, R3, P4 ;  /* 0x000000010c0c7824 */ /* 0x000fe400020e0603 */
[----:B------:R2:W-:Y:S01]  /*2bda0*/  STL [R1+0x268], R150 ;  /* 0x0002689601007387 */ /* 0x0005e20000100800 */
[----:B------:R-:W-:-:S02]  /*2bdb0*/  IMAD.MOV.U32 R8, RZ, RZ, R147 ;  /* 0x000000ffff087224 */ /* 0x000fc400078e0093 */
[----:B------:R-:W-:Y:S01]  /*2bdc0*/  IMAD.MOV.U32 R9, RZ, RZ, R148 ;  /* 0x000000ffff097224 */ /* 0x000fe200078e0094 */
        /* <DEDUP_REMOVED lines=32> */
[----:B--2---:R-:W-:Y:S01]  /*2bfd0*/  MOV R8, R149 ;  /* 0x0000009500087202 */ /* 0x004fe20000000f00 */
        /* <DEDUP_REMOVED lines=27> */
[----:B------:R-:W-:Y:S01]  /*2c190*/  ISETP.NE.U32.AND P1, PT, R8, RZ, PT ;  /* 0x000000ff0800720c */ /* 0x000fe20003f25070 */
[----:B------:R-:W-:Y:S01]  /*2c1a0*/  IMAD.X R157, R157, 0x1, R3, P3 ;  /* 0x000000019d9d7824 */ /* 0x000fe200018e0603 */
[----:B------:R-:W-:Y:S02]  /*2c1b0*/  ISETP.NE.U32.AND P2, PT, R6, RZ, PT ;  /* 0x000000ff0600720c */ /* 0x000fe40003f45070 */
[----:B------:R-:W-:Y:S02]  /*2c1c0*/  LOP3.LUT R6, R10, 0x20, RZ, 0x3c, !PT ;  /* 0x000000200a067812 */ /* 0x000fe400078e3cff */
[----:B------:R-:W-:Y:S01]  /*2c1d0*/  IADD3 R160, P4, R160, R4, RZ ;  /* 0x00000004a0a07210 */ /* 0x000fe20007f9e0ff */
[----:B------:R-:W-:Y:S01]  /*2c1e0*/  IMAD.MOV.U32 R8, RZ, RZ, R158 ;  /* 0x000000ffff087224 */ /* 0x000fe200078e009e */
[----:B------:R-:W-:Y:S01]  /*2c1f0*/  IADD3 R6, R6, UR5, RZ ;  /* 0x0000000506067c10 */ /* 0x000fe2000fffe0ff */
[----:B------:R-:W-:Y:S02]  /*2c200*/  IMAD.MOV.U32 R9, RZ, RZ, R157 ;  /* 0x000000ffff097224 */ /* 0x000fe400078e009d */
        /* <DEDUP_REMOVED lines=12> */
[----:B------:R-:W-:-:S03]  /*2c2d0*/  IMAD.X R161, R161, 0x1, R3, P3 ;  /* 0x00000001a1a17824 */ /* 0x000fc600018e0603 */
[----:B------:R-:W-:Y:S02]  /*2c2e0*/  SEL R8, R8, RZ, !P0 ;  /* 0x000000ff08087207 */ /* 0x000fe40004000000 */
[----:B------:R-:W-:Y:S02]  /*2c2f0*/  IADD3 R164, P4, R164, R4, RZ ;  /* 0x00000004a4a47210 */ /* 0x000fe40007f9e0ff */
[----:B------:R-:W-:Y:S01]  /*2c300*/  ISETP.NE.U32.AND P1, PT, R8, RZ, PT ;  /* 0x000000ff0800720c */ /* 0x000fe20003f25070 */
[----:B------:R-:W-:Y:S01]  /*2c310*/  IMAD.MOV.U32 R8, RZ, RZ, R162 ;  /* 0x000000ffff087224 */ /* 0x000fe200078e00a2 */
[----:B------:R-:W-:Y:S01]  /*2c320*/  MOV R9, R161 ;  /* 0x000000a100097202 */ /* 0x000fe20000000f00 */
[----:B------:R-:W-:-:S04]  /*2c330*/  IMAD.X R163, R163, 0x1, R3, P4 ;  /* 0x00000001a3a37824 */ /* 0x000fc800020e0603 */
        /* <DEDUP_REMOVED lines=31> */
[----:B------:R-:W-:Y:S01]  /*2c530*/  IADD3 R228, P4, R228, R4, RZ ;  /* 0x00000004e4e47210 */ /* 0x000fe20007f9e0ff */
[----:B------:R-:W-:Y:S01]  /*2c540*/  STL [R1+0x36c], R149 ;  /* 0x00036c9501007387 */ /* 0x000fe20000100800 */
[----:B------:R-:W-:Y:S01]  /*2c550*/  ISETP.NE.U32.AND P1, PT, R8, RZ, PT ;  /* 0x000000ff0800720c */ /* 0x000fe20003f25070 */
[----:B------:R-:W-:Y:S02]  /*2c560*/  IMAD.MOV.U32 R8, RZ, RZ, R226 ;  /* 0x000000ffff087224 */ /* 0x000fe400078e00e2 */
[----:B------:R1:W-:Y:S01]  /*2c570*/  STL [R1+0x368], R150 ;  /* 0x0003689601007387 */ /* 0x0003e20000100800 */
[----:B------:R-:W-:-:S02]  /*2c580*/  IMAD.MOV.U32 R9, RZ, RZ, R225 ;  /* 0x000000ffff097224 */ /* 0x000fc400078e00e1 */
[----:B------:R-:W-:Y:S01]  /*2c590*/  IMAD.X R227, R227, 0x1, R3, P4 ;  /* 0x00000001e3e37824 */ /* 0x000fe200020e0603 */
        /* <DEDUP_REMOVED lines=43> */
[----:B---3--:R-:W-:-:S02]  /*2c850*/  IADD3 R7, P4, R7, R4, RZ ;  /* 0x0000000407077210 */ /* 0x008fc40007f9e0ff */
[----:B------:R-:W-:Y:S01]  /*2c860*/  SEL R8, R8, RZ, !P0 ;  /* 0x000000ff08087207 */ /* 0x000fe20004000000 */
[----:B------:R1:W-:Y:S01]  /*2c870*/  STL [R1+0x28c], R149 ;  /* 0x00028c9501007387 */ /* 0x0003e20000100800 */
[----:B------:R-:W-:Y:S02]  /*2c880*/  IMAD.MOV.U32 R9, RZ, RZ, R148 ;  /* 0x000000ffff097224 */ /* 0x000fe400078e0094 */
[----:B------:R-:W-:Y:S01]  /*2c890*/  ISETP.NE.U32.AND P1, PT, R8, RZ, PT ;  /* 0x000000ff0800720c */ /* 0x000fe20003f25070 */
[----:B------:R2:W-:Y:S01]  /*2c8a0*/  STL [R1+0x288], R150 ;  /* 0x0002889601007387 */ /* 0x0005e20000100800 */
[----:B------:R-:W-:Y:S02]  /*2c8b0*/  IMAD.X R12, R12, 0x1, R3, P4 ;  /* 0x000000010c0c7824 */ /* 0x000fe400020e0603 */
        /* <DEDUP_REMOVED lines=28> */
[----:B------:R-:W-:Y:S03]  /*2ca80*/  STL [R1+0x384], R151 ;  /* 0x0003849701007387 */ /* 0x000fe60000100800 */
[----:B--2---:R-:W-:Y:S01]  /*2ca90*/  IADD3.X R150, R150, R3, RZ, P4, !PT ;  /* 0x0000000396967210 */ /* 0x004fe200027fe4ff */
        /* <DEDUP_REMOVED lines=16> */
[----:B------:R-:W-:-:S03]  /*2cba0*/  IMAD.MOV.U32 R9, RZ, RZ, R148 ;  /* 0x000000ffff097224 */ /* 0x000fc600078e0094 */
[----:B------:R-:W-:Y:S01]  /*2cbb0*/  ISETP.NE.U32.AND P1, PT, R8, RZ, PT ;  /* 0x000000ff0800720c */ /* 0x000fe20003f25070 */
[----:B------:R-:W-:Y:S02]  /*2cbc0*/  IMAD.MOV.U32 R8, RZ, RZ, R147 ;  /* 0x000000ffff087224 */ /* 0x000fe400078e0093 */
[----:B------:R-:W-:-:S03]  /*2cbd0*/  IMAD.X R12, R12, 0x1, R3, P4 ;  /* 0x000000010c0c7824 */ /* 0x000fc600020e0603 */
[----:B------:R1:W-:Y:S01]  /*2cbe0*/  LDGSTS.E [R6+0x6c008], desc[UR60][R8.64], P2 ;  /* 0x6c00800008067fae */ /* 0x0003e2000912187c */
[----:B------:R-:W-:Y:S01]  /*2cbf0*/  ISETP.GT.AND P2, PT, R5, 0xd, PT ;  /* 0x0000000d0500780c */ /* 0x000fe20003f44270 */
[----:B-1----:R-:W-:Y:S01]  /*2cc00*/  IMAD.MOV.U32 R8, RZ, RZ, R7 ;  /* 0x000000ffff087224 */ /* 0x002fe200078e0007 */
[----:B------:R-:W-:-:S05]  /*2cc10*/  MOV R9, R12 ;  /* 0x0000000c00097202 */ /* 0x000fca0000000f00 */
        /* <DEDUP_REMOVED lines=12> */
[----:B------:R-:W-:Y:S02]  /*2cce0*/  IMAD.MOV.U32 R8, RZ, RZ, R166 ;  /* 0x000000ffff087224 */ /* 0x000fe400078e00a6 */
[----:B------:R-:W-:Y:S02]  /*2ccf0*/  VIADD R6, R6, UR5 ;  /* 0x0000000506067c36 */ /* 0x000fe40008000000 */
[----:B------:R-:W-:-:S02]  /*2cd00*/  IMAD.MOV.U32 R9, RZ, RZ, R165 ;  /* 0x000000ffff097224 */ /* 0x000fc400078e00a5 */
        /* <DEDUP_REMOVED lines=17> */
[----:B------:R-:W-:Y:S01]  /*2ce20*/  IADD3.X R171, R171, R3, RZ, P4, !PT ;  /* 0x00000003abab7210 */ /* 0x000fe200027fe4ff */
        /* <DEDUP_REMOVED lines=20> */
[----:B-1----:R-:W-:Y:S01]  /*2cf70*/  MOV R8, R232 ;  /* 0x000000e800087202 */ /* 0x002fe20000000f00 */
        /* <DEDUP_REMOVED lines=14> */
[----:B------:R-:W-:Y:S02]  /*2d060*/  IMAD.MOV.U32 R8, RZ, RZ, R234 ;  /* 0x000000ffff087224 */ /* 0x000fe400078e00ea */
[----:B------:R1:W-:Y:S01]  /*2d070*/  STL [R1+0x388], R150 ;  /* 0x0003889601007387 */ /* 0x0003e20000100800 */
[----:B------:R-:W-:Y:S02]  /*2d080*/  IMAD.MOV.U32 R9, RZ, RZ, R233 ;  /* 0x000000ffff097224 */ /* 0x000fe400078e00e9 */
        /* <DEDUP_REMOVED lines=29> */
[----:B------:R-:W-:Y:S01]  /*2d260*/  IADD3.X R150, R150, R3, RZ, P4, !PT ;  /* 0x0000000396967210 */ /* 0x000fe200027fe4ff */
        /* <DEDUP_REMOVED lines=30> */
[----:B---3--:R-:W-:Y:S01]  /*2d450*/  IMAD.MOV.U32 R8, RZ, RZ, R7 ;  /* 0x000000ffff087224 */ /* 0x008fe200078e0007 */
[----:B------:R-:W-:-:S02]  /*2d460*/  MOV R9, R12 ;  /* 0x0000000c00097202 */ /* 0x000fc40000000f00 */
[----:B------:R-:W3:Y:S04]  /*2d470*/  LDL.LU R148, [R1+0x3b0] ;  /* 0x0003b00001947983 */ /* 0x000ee80000300800 */
        /* <DEDUP_REMOVED lines=24> */
[----:B------:R-:W-:Y:S02]  /*2d600*/  ISETP.GT.AND P1, PT, R5, 0x6e, PT ;  /* 0x0000006e0500780c */ /* 0x000fe40003f24270 */
        /* <DEDUP_REMOVED lines=35> */
[----:B-1----:R-:W-:Y:S01]  /*2d840*/  IMAD.MOV.U32 R8, RZ, RZ, R176 ;  /* 0x000000ffff087224 */ /* 0x002fe200078e00b0 */
[----:B------:R-:W-:-:S05]  /*2d850*/  MOV R9, R175 ;  /* 0x000000af00097202 */ /* 0x000fca0000000f00 */
        /* <DEDUP_REMOVED lines=46> */
[----:B------:R-:W-:Y:S01]  /*2db40*/  STL [R1+0x3ac], R149 ;  /* 0x0003ac9501007387 */ /* 0x000fe20000100800 */
[----:B------:R-:W-:Y:S02]  /*2db50*/  IMAD.MOV.U32 R9, RZ, RZ, R241 ;  /* 0x000000ffff097224 */ /* 0x000fe400078e00f1 */
[----:B------:R-:W-:Y:S01]  /*2db60*/  ISETP.NE.U32.AND P1, PT, R8, RZ, PT ;  /* 0x000000ff0800720c */ /* 0x000fe20003f25070 */
        /* <DEDUP_REMOVED lines=11> */
[----:B--2---:R-:W-:Y:S01]  /*2dc20*/  IMAD.MOV.U32 R8, RZ, RZ, R244 ;  /* 0x000000ffff087224 */ /* 0x004fe200078e00f4 */
[----:B------:R-:W-:-:S02]  /*2dc30*/  MOV R9, R243 ;  /* 0x000000f300097202 */ /* 0x000fc40000000f00 */
[----:B------:R-:W2:Y:S04]  /*2dc40*/  LDL.LU R148, [R1+0x2d0] ;  /* 0x0002d00001947983 */ /* 0x000ea80000300800 */
        /* <DEDUP_REMOVED lines=31> */
[--C-:B------:R-:W-:Y:S01]  /*2de40*/  IMAD.X R148, R148, 0x1, R3.reuse, P3 ;  /* 0x0000000194947824 */ /* 0x100fe200018e0603 */
[----:B---3--:R-:W-:Y:S02]  /*2de50*/  IADD3 R7, P4, R7, R4, RZ ;  /* 0x0000000407077210 */ /* 0x008fe40007f9e0ff */
[----:B------:R-:W-:Y:S01]  /*2de60*/  SEL R8, R8, RZ, !P0 ;  /* 0x000000ff08087207 */ /* 0x000fe20004000000 */
[----:B------:R1:W-:Y:S01]  /*2de70*/  STL [R1+0x2cc], R149 ;  /* 0x0002cc9501007387 */ /* 0x0003e20000100800 */
[----:B------:R-:W-:Y:S02]  /*2de80*/  MOV R9, R148 ;  /* 0x0000009400097202 */ /* 0x000fe40000000f00 */
[----:B------:R-:W-:Y:S01]  /*2de90*/  ISETP.NE.U32.AND P1, PT, R8, RZ, PT ;  /* 0x000000ff0800720c */ /* 0x000fe20003f25070 */
[----:B------:R2:W-:Y:S01]  /*2dea0*/  STL [R1+0x2c8], R150 ;  /* 0x0002c89601007387 */ /* 0x0005e20000100800 */
[----:B------:R-:W-:-:S02]  /*2deb0*/  IMAD.X R12, R12, 0x1, R3, P4 ;  /* 0x000000010c0c7824 */ /* 0x000fc400020e0603 */
        /* <DEDUP_REMOVED lines=62> */
[--C-:B------:R-:W-:Y:S01]  /*2e2a0*/  IMAD.X R181, R181, 0x1, R3.reuse, P3 ;  /* 0x00000001b5b57824 */ /* 0x100fe200018e0603 */
[----:B------:R-:W-:Y:S02]  /*2e2b0*/  ISETP.NE.U32.AND P2, PT, R6, RZ, PT ;  /* 0x000000ff0600720c */ /* 0x000fe40003f45070 */
        /* <DEDUP_REMOVED lines=46> */
[C---:B------:R-:W-:Y:S02]  /*2e5a0*/  ISETP.GT.AND P1, PT, R5.reuse, 0x36, PT ;  /* 0x000000360500780c */ /* 0x040fe40003f24270 */
        /* <DEDUP_REMOVED lines=61> */
[----:B------:R-:W-:Y:S02]  /*2e980*/  IADD3.X R12, R12, R3, RZ, P4, !PT ;  /* 0x000000030c0c7210 */ /* 0x000fe400027fe4ff */
[----:B------:R-:W-:Y:S01]  /*2e990*/  ISETP.NE.U32.AND P1, PT, R8, RZ, PT ;  /* 0x000000ff0800720c */ /* 0x000fe20003f25070 */
[----:B------:R2:W-:Y:S01]  /*2e9a0*/  STL [R1+0x2e8], R150 ;  /* 0x0002e89601007387 */ /* 0x0005e20000100800 */
[----:B------:R-:W-:Y:S02]  /*2e9b0*/  IMAD.MOV.U32 R8, RZ, RZ, R147 ;  /* 0x000000ffff087224 */ /* 0x000fe400078e0093 */
        /* <DEDUP_REMOVED lines=33> */
[----:B--2---:R-:W-:Y:S01]  /*2ebd0*/  IMAD.MOV.U32 R8, RZ, RZ, R149 ;  /* 0x000000ffff087224 */ /* 0x004fe200078e0095 */
[----:B-1----:R-:W-:-:S05]  /*2ebe0*/  MOV R9, R150 ;  /* 0x0000009600097202 */ /* 0x002fca0000000f00 */
        /* <DEDUP_REMOVED lines=32> */
[----:B------:R-:W-:Y:S01]  /*2edf0*/  VIADD R6, R6, UR5 ;  /* 0x0000000506067c36 */ /* 0x000fe20008000000 */
[----:B------:R-:W-:Y:S01]  /*2ee00*/  IADD3.X R191, R191, R3, RZ, P4, !PT ;  /* 0x00000003bfbf7210 */ /* 0x000fe200027fe4ff */
[----:B------:R-:W-:-:S05]  /*2ee10*/  IMAD.MOV.U32 R9, RZ, RZ, R189 ;  /* 0x000000ffff097224 */ /* 0x000fca00078e00bd */
        /* <DEDUP_REMOVED lines=28> */
[----:B--2---:R-:W-:Y:S01]  /*2efe0*/  MOV R8, R196 ;  /* 0x000000c400087202 */ /* 0x004fe20000000f00 */
[----:B------:R-:W-:-:S02]  /*2eff0*/  IMAD.MOV.U32 R9, RZ, RZ, R195 ;  /* 0x000000ffff097224 */ /* 0x000fc400078e00c3 */
        /* <DEDUP_REMOVED lines=83> */
[----:B------:R-:W-:Y:S02]  /*2f530*/  IADD3 R7, P4, R7, R4, RZ ;  /* 0x0000000407077210 */ /* 0x000fe40007f9e0ff */
        /* <DEDUP_REMOVED lines=43> */
[----:B------:R-:W-:Y:S02]  /*2f7f0*/  ISETP.GT.AND P1, PT, R5, 0x7a, PT ;  /* 0x0000007a0500780c */ /* 0x000fe40003f24270 */
[-C--:B------:R-:W-:Y:S02]  /*2f800*/  IADD3 R147, P3, R147, R4.reuse, RZ ;  /* 0x0000000493937210 */ /* 0x080fe40007f7e0ff */
[----:B------:R-:W-:Y:S02]  /*2f810*/  IADD3 R7, P4, R7, R4, RZ ;  /* 0x0000000407077210 */ /* 0x000fe40007f9e0ff */
[----:B-1----:R-:W-:Y:S02]  /*2f820*/  SEL R8, RZ, 0x4, !P1 ;  /* 0x00000004ff087807 */ /* 0x002fe40004800000 */
[----:B------:R-:W-:Y:S02]  /*2f830*/  ISETP.GT.AND P1, PT, R5, 0x7b, PT ;  /* 0x0000007b0500780c */ /* 0x000fe40003f24270 */
[----:B------:R-:W-:Y:S01]  /*2f840*/  SEL R8, R8, RZ, !P0 ;  /* 0x000000ff08087207 */ /* 0x000fe20004000000 */
[----:B------:R-:W-:-:S03]  /*2f850*/  IMAD.X R148, R148, 0x1, R3, P3 ;  /* 0x0000000194947824 */ /* 0x000fc600018e0603 */
[----:B------:R-:W-:Y:S02]  /*2f860*/  ISETP.NE.U32.AND P2, PT, R8, RZ, PT ;  /* 0x000000ff0800720c */ /* 0x000fe40003f45070 */
[----:B------:R-:W-:Y:S01]  /*2f870*/  SEL R8, RZ, 0x4, !P1 ;  /* 0x00000004ff087807 */ /* 0x000fe20004800000 */
[----:B------:R-:W-:Y:S01]  /*2f880*/  STL [R1+0x40c], R149 ;  /* 0x00040c9501007387 */ /* 0x000fe20000100800 */
[----:B------:R-:W-:Y:S02]  /*2f890*/  IMAD.X R12, R12, 0x1, R3, P4 ;  /* 0x000000010c0c7824 */ /* 0x000fe400020e0603 */
[----:B------:R-:W-:Y:S01]  /*2f8a0*/  SEL R8, R8, RZ, !P0 ;  /* 0x000000ff08087207 */ /* 0x000fe20004000000 */
[----:B------:R1:W-:Y:S04]  /*2f8b0*/  STL [R1+0x408], R150 ;  /* 0x0004089601007387 */ /* 0x0003e80000100800 */
[----:B------:R-:W-:Y:S01]  /*2f8c0*/  STL [R1+0x414], R147 ;  /* 0x0004149301007387 */ /* 0x000fe20000100800 */
[----:B------:R-:W-:-:S03]  /*2f8d0*/  ISETP.NE.U32.AND P1, PT, R8, RZ, PT ;  /* 0x000000ff0800720c */ /* 0x000fc60003f25070 */
[----:B------:R2:W-:Y:S01]  /*2f8e0*/  STL [R1+0x410], R148 ;  /* 0x0004109401007387 */ /* 0x0005e20000100800 */
[----:B------:R-:W-:-:S03]  /*2f8f0*/  IMAD.MOV.U32 R8, RZ, RZ, R147 ;  /* 0x000000ffff087224 */ /* 0x000fc600078e0093 */
[----:B------:R-:W-:Y:S01]  /*2f900*/  STL [R1+0x41c], R7 ;  /* 0x00041c0701007387 */ /* 0x000fe20000100800 */
[----:B------:R-:W-:-:S03]  /*2f910*/  IMAD.MOV.U32 R9, RZ, RZ, R148 ;  /* 0x000000ffff097224 */ /* 0x000fc600078e0094 */
[----:B------:R3:W-:Y:S04]  /*2f920*/  STL [R1+0x418], R12 ;  /* 0x0004180c01007387 */ /* 0x0007e80000100800 */
[----:B-1----:R-:W4:Y:S04]  /*2f930*/  LDL.LU R150, [R1+0x220] ;  /* 0x0002200001967983 */ /* 0x002f280000300800 */
[----:B--2---:R-:W2:Y:S04]  /*2f940*/  LDL.LU R148, [R1+0x224] ;  /* 0x0002240001947983 */ /* 0x004ea80000300800 */
[----:B------:R1:W-:Y:S04]  /*2f950*/  LDGSTS.E [R6+0x6c008], desc[UR60][R8.64], P2 ;  /* 0x6c00800008067fae */ /* 0x0003e8000912187c */
[----:B------:R-:W4:Y:S01]  /*2f960*/  LDL.LU R147, [R1+0x228] ;  /* 0x0002280001937983 */ /* 0x000f220000300800 */
[----:B-1----:R-:W-:-:S03]  /*2f970*/  IMAD.MOV.U32 R9, RZ, RZ, R12 ;  /* 0x000000ffff097224 */ /* 0x002fc600078e000c */
[----:B---3--:R-:W3:Y:S01]  /*2f980*/  LDL.LU R12, [R1+0x22c] ;  /* 0x00022c00010c7983 */ /* 0x008ee20000300800 */
[----:B------:R-:W-:Y:S01]  /*2f990*/  IMAD.MOV.U32 R8, RZ, RZ, R7 ;  /* 0x000000ffff087224 */ /* 0x000fe200078e0007 */
[C---:B------:R-:W-:Y:S02]  /*2f9a0*/  ISETP.GT.AND P2, PT, R5.reuse, 0x1d, PT ;  /* 0x0000001d0500780c */ /* 0x040fe40003f44270 */
[-C--:B------:R-:W-:Y:S01]  /*2f9b0*/  IADD3 R198, P3, R198, R4.reuse, RZ ;  /* 0x00000004c6c67210 */ /* 0x080fe20007f7e0ff */
[----:B------:R-:W3:Y:S04]  /*2f9c0*/  LDL.LU R149, [R1+0x234] ;  /* 0x0002340001957983 */ /* 0x000ee80000300800 */
[----:B------:R1:W-:Y:S01]  /*2f9d0*/  LDGSTS.E [R6+0x6c00c], desc[UR60][R8.64], P1 ;  /* 0x6c00c00008067fae */ /* 0x0003e2000892187c */
[----:B------:R-:W-:Y:S01]  /*2f9e0*/  ISETP.GT.AND P1, PT, R5, 0x1c, PT ;  /* 0x0000001c0500780c */ /* 0x000fe20003f24270 */
[----:B------:R-:W-:Y:S01]  /*2f9f0*/  IMAD.X R197, R197, 0x1, R3, P3 ;  /* 0x00000001c5c57824 */ /* 0x000fe200018e0603 */
[----:B------:R-:W-:Y:S01]  /*2fa00*/  IADD3 R200, P4, R200, R4, RZ ;  /* 0x00000004c8c87210 */ /* 0x000fe20007f9e0ff */
[----:B------:R-:W3:Y:S01]  /*2fa10*/  LDL.LU R7, [R1+0x23c] ;  /* 0x00023c0001077983 */ /* 0x000ee20000300800 */
[----:B-1----:R-:W-:-:S02]  /*2fa20*/  SEL R8, RZ, 0x4, !P1 ;  /* 0x00000004ff087807 */ /* 0x002fc40004800000 */
[----:B------:R-:W-:Y:S02]  /*2fa30*/  SEL R6, RZ, 0x4, !P2 ;  /* 0x00000004ff067807 */ /* 0x000fe40005000000 */
[----:B------:R-:W-:Y:S02]  /*2fa40*/  SEL R8, R8, RZ, !P0 ;  /* 0x000000ff08087207 */ /* 0x000fe40004000000 */
[----:B------:R-:W-:Y:S02]  /*2fa50*/  SEL R6, R6, RZ, !P0 ;  /* 0x000000ff06067207 */ /* 0x000fe40004000000 */
[----:B------:R-:W-:Y:S02]  /*2fa60*/  ISETP.NE.U32.AND P1, PT, R8, RZ, PT ;  /* 0x000000ff0800720c */ /* 0x000fe40003f25070 */
[----:B------:R-:W-:Y:S02]  /*2fa70*/  ISETP.NE.U32.AND P2, PT, R6, RZ, PT ;  /* 0x000000ff0600720c */ /* 0x000fe40003f45070 */
[----:B------:R-:W-:Y:S01]  /*2fa80*/  LOP3.LUT R6, R10, 0x70, RZ, 0x3c, !PT ;  /* 0x000000700a067812 */ /* 0x000fe200078e3cff */
[----:B------:R-:W-:-:S02]  /*2fa90*/  IMAD.MOV.U32 R8, RZ, RZ, R198 ;  /* 0x000000ffff087224 */ /* 0x000fc400078e00c6 */
[----:B------:R-:W-:Y:S01]  /*2faa0*/  IMAD.MOV.U32 R9, RZ, RZ, R197 ;  /* 0x000000ffff097224 */ /* 0x000fe200078e00c5 */
[----:B------:R-:W-:Y:S01]  /*2fab0*/  IADD3 R6, R6, UR5, RZ ;  /* 0x0000000506067c10 */ /* 0x000fe2000fffe0ff */
[----:B------:R-:W-:-:S04]  /*2fac0*/  IMAD.X R199, R199, 0x1, R3, P4 ;  /* 0x00000001c7c77824 */ /* 0x000fc800020e0603 */
        /* <DEDUP_REMOVED lines=30> */
[----:B--2---:R-:W-:-:S05]  /*2fcb0*/  IADD3 R148, P3, R148, R4, RZ ;  /* 0x0000000494947210 */ /* 0x004fca0007f7e0ff */
[----:B----4-:R-:W-:Y:S01]  /*2fcc0*/  IMAD.X R150, R150, 0x1, R3, P3 ;  /* 0x0000000196967824 */ /* 0x010fe200018e0603 */
[----:B------:R-:W-:Y:S03]  /*2fcd0*/  STL [R1+0x224], R148 ;  /* 0x0002249401007387 */ /* 0x000fe60000100800 */
[----:B------:R-:W-:Y:S01]  /*2fce0*/  IMAD.MOV.U32 R9, RZ, RZ, R150 ;  /* 0x000000ffff097224 */ /* 0x000fe200078e0096 */
[----:B------:R1:W-:Y:S01]  /*2fcf0*/  STL [R1+0x220], R150 ;  /* 0x0002209601007387 */ /* 0x0003e20000100800 */
[----:B---3--:R-:W-:-:S05]  /*2fd00*/  IADD3 R12, P4, R12, R4, RZ ;  /* 0x000000040c0c7210 */ /* 0x008fca0007f9e0ff */
[----:B------:R-:W-:Y:S04]  /*2fd10*/  STL [R1+0x22c], R12 ;  /* 0x00022c0c01007387 */ /* 0x000fe80000100800 */
[----:B-1----:R-:W2:Y:S01]  /*2fd20*/  LDL.LU R150, [R1+0x230] ;  /* 0x0002300001967983 */ /* 0x002ea20000300800 */
[----:B------:R-:W-:Y:S02]  /*2fd30*/  IMAD.X R147, R147, 0x1, R3, P4 ;  /* 0x0000000193937824 */ /* 0x000fe400020e0603 */
[----:B------:R-:W-:-:S03]  /*2fd40*/  IMAD.MOV.U32 R8, RZ, RZ, R148 ;  /* 0x000000ffff087224 */ /* 0x000fc600078e0094 */
[----:B------:R1:W-:Y:S04]  /*2fd50*/  STL [R1+0x228], R147 ;  /* 0x0002289301007387 */ /* 0x0003e80000100800 */
[----:B------:R-:W3:Y:S04]  /*2fd60*/  LDL.LU R148, [R1+0x238] ;  /* 0x0002380001947983 */ /* 0x000ee80000300800 */
[----:B------:R4:W-:Y:S01]  /*2fd70*/  LDGSTS.E [R6+0x64000], desc[UR60][R8.64], P2 ;  /* 0x6400000008067fae */ /* 0x0009e2000912187c */
[----:B------:R-:W-:Y:S01]  /*2fd80*/  IADD3 R149, P3, R149, R4, RZ ;  /* 0x0000000495957210 */ /* 0x000fe20007f7e0ff */
[----:B----4-:R-:W-:-:S02]  /*2fd90*/  IMAD.MOV.U32 R8, RZ, RZ, R12 ;  /* 0x000000ffff087224 */ /* 0x010fc400078e000c */
[----:B------:R-:W-:Y:S01]  /*2fda0*/  IMAD.MOV.U32 R9, RZ, RZ, R147 ;  /* 0x000000ffff097224 */ /* 0x000fe200078e0093 */
[----:B------:R-:W-:Y:S01]  /*2fdb0*/  IADD3 R7, P4, R7, R4, RZ ;  /* 0x0000000407077210 */ /* 0x000fe20007f9e0ff */
[----:B-1----:R-:W4:Y:S04]  /*2fdc0*/  LDL.LU R147, [R1+0x324] ;  /* 0x0003240001937983 */ /* 0x002f280000300800 */
[----:B------:R1:W-:Y:S01]  /*2fdd0*/  LDGSTS.E [R6+0x64004], desc[UR60][R8.64], P1 ;  /* 0x6400400008067fae */ /* 0x0003e2000892187c */
[----:B------:R-:W-:-:S03]  /*2fde0*/  ISETP.GT.AND P1, PT, R5, 0x3e, PT ;  /* 0x0000003e0500780c */ /* 0x000fc60003f24270 */
[----:B------:R-:W4:Y:S01]  /*2fdf0*/  LDL.LU R12, [R1+0x32c] ;  /* 0x00032c00010c7983 */ /* 0x000f220000300800 */
[----:B-1----:R-:W-:-:S03]  /*2fe00*/  SEL R8, RZ, 0x4, !P1 ;  /* 0x00000004ff087807 */ /* 0x002fc60004800000 */
[----:B------:R-:W-:Y:S01]  /*2fe10*/  STL [R1+0x234], R149 ;  /* 0x0002349501007387 */ /* 0x000fe20000100800 */
[----:B------:R-:W-:Y:S02]  /*2fe20*/  ISETP.GT.AND P1, PT, R5, 0x3f, PT ;  /* 0x0000003f0500780c */ /* 0x000fe40003f24270 */
[----:B------:R-:W-:-:S04]  /*2fe30*/  SEL R8, R8, RZ, !P0 ;  /* 0x000000ff08087207 */ /* 0x000fc80004000000 */
[----:B------:R-:W-:Y:S02]  /*2fe40*/  ISETP.NE.U32.AND P2, PT, R8, RZ, PT ;  /* 0x000000ff0800720c */ /* 0x000fe40003f45070 */
[----:B------:R-:W-:-:S04]  /*2fe50*/  SEL R8, RZ, 0x4, !P1 ;  /* 0x00000004ff087807 */ /* 0x000fc80004800000 */
[----:B------:R-:W-:-:S04]  /*2fe60*/  SEL R8, R8, RZ, !P0 ;  /* 0x000000ff08087207 */ /* 0x000fc80004000000 */
[----:B------:R-:W-:Y:S01]  /*2fe70*/  ISETP.NE.U32.AND P1, PT, R8, RZ, PT ;  /* 0x000000ff0800720c */ /* 0x000fe20003f25070 */
[----:B------:R-:W-:Y:S01]  /*2fe80*/  IMAD.MOV.U32 R8, RZ, RZ, R149 ;  /* 0x000000ffff087224 */ /* 0x000fe200078e0095 */
[----:B--2---:R-:W-:-:S05]  /*2fe90*/  IADD3.X R150, R150, R3, RZ, P3, !PT ;  /* 0x0000000396967210 */ /* 0x004fca0001ffe4ff */
[----:B------:R1:W-:Y:S01]  /*2fea0*/  STL [R1+0x230], R150 ;  /* 0x0002309601007387 */ /* 0x0003e20000100800 */
[----:B------:R-:W-:-:S03]  /*2feb0*/  IMAD.MOV.U32 R9, RZ, RZ, R150 ;  /* 0x000000ffff097224 */ /* 0x000fc600078e0096 */
[----:B------:R-:W-:Y:S01]  /*2fec0*/  STL [R1+0x23c], R7 ;  /* 0x00023c0701007387 */ /* 0x000fe20000100800 */
[----:B---3--:R-:W-:-:S03]  /*2fed0*/  IMAD.X R148, R148, 0x1, R3, P4 ;  /* 0x0000000194947824 */ /* 0x008fc600020e0603 */
[----:B------:R2:W-:Y:S04]  /*2fee0*/  LDGSTS.E [R6+0x64008], desc[UR60][R8.64], P2 ;  /* 0x6400800008067fae */ /* 0x0005e8000912187c */
[----:B-1----:R-:W3:Y:S04]  /*2fef0*/  LDL.LU R150, [R1+0x320] ;  /* 0x0003200001967983 */ /* 0x002ee80000300800 */
[----:B------:R1:W-:Y:S04]  /*2ff00*/  STL [R1+0x238], R148 ;  /* 0x0002389401007387 */ /* 0x0003e80000100800 */
[----:B------:R-:W3:Y:S01]  /*2ff10*/  LDL.LU R149, [R1+0x328] ;  /* 0x0003280001957983 */ /* 0x000ee20000300800 */
[----:B--2---:R-:W-:-:S02]  /*2ff20*/  IMAD.MOV.U32 R8, RZ, RZ, R7 ;  /* 0x000000ffff087224 */ /* 0x004fc400078e0007 */
[----:B------:R-:W-:Y:S01]  /*2ff30*/  IMAD.MOV.U32 R9, RZ, RZ, R148 ;  /* 0x000000ffff097224 */ /* 0x000fe200078e0094 */
[-C--:B----4-:R-:W-:Y:S01]  /*2ff40*/  IADD3 R147, P3, R147, R4.reuse, RZ ;  /* 0x0000000493937210 */ /* 0x090fe20007f7e0ff */
[----:B-1----:R-:W2:Y:S04]  /*2ff50*/  LDL.LU R148, [R1+0x334] ;  /* 0x0003340001947983 */ /* 0x002ea80000300800 */
[----:B------:R1:W-:Y:S01]  /*2ff60*/  LDGSTS.E [R6+0x6400c], desc[UR60][R8.64], P1 ;  /* 0x6400c00008067fae */ /* 0x0003e2000892187c */
[----:B------:R-:W-:Y:S02]  /*2ff70*/  ISETP.GT.AND P1, PT, R5, 0x5c, PT ;  /* 0x0000005c0500780c */ /* 0x000fe40003f24270 */
[----:B------:R-:W-:Y:S01]  /*2ff80*/  IADD3 R12, P4, R12, R4, RZ ;  /* 0x000000040c0c7210 */ /* 0x000fe20007f9e0ff */
[----:B------:R-:W4:Y:S01]  /*2ff90*/  LDL.LU R7, [R1+0x33c] ;  /* 0x00033c0001077983 */ /* 0x000f220000300800 */
[----:B-1----:R-:W-:-:S02]  /*2ffa0*/  SEL R8, RZ, 0x4, !P1 ;  /* 0x00000004ff087807 */ /* 0x002fc40004800000 */
[----:B------:R-:W-:Y:S02]  /*2ffb0*/  ISETP.GT.AND P1, PT, R5, 0x5d, PT ;  /* 0x0000005d0500780c */ /* 0x000fe40003f24270 */
[----:B------:R-:W-:Y:S01]  /*2ffc0*/  SEL R8, R8, RZ, !P0 ;  /* 0x000000ff08087207 */ /* 0x000fe20004000000 */
[----:B------:R-:W-:Y:S03]  /*2ffd0*/  STL [R1+0x324], R147 ;  /* 0x0003249301007387 */ /* 0x000fe60000100800 */
[----:B------:R-:W-:Y:S02]  /*2ffe0*/  ISETP.NE.U32.AND P2, PT, R8, RZ, PT ;  /* 0x000000ff0800720c */ /* 0x000fe40003f45070 */
[----:B------:R-:W-:-:S04]  /*2fff0*/  SEL R8, RZ, 0x4, !P1 ;  /* 0x00000004ff087807 */ /* 0x000fc80004800000 */
[----:B------:R-:W-:-:S04]  /*30000*/  SEL R8, R8, RZ, !P0 ;  /* 0x000000ff08087207 */ /* 0x000fc80004000000 */
[----:B------:R-:W-:Y:S01]  /*30010*/  ISETP.NE.U32.AND P1, PT, R8, RZ, PT ;  /* 0x000000ff0800720c */ /* 0x000fe20003f25070 */
[----:B------:R-:W-:Y:S02]  /*30020*/  IMAD.MOV.U32 R8, RZ, RZ, R147 ;  /* 0x000000ffff087224 */ /* 0x000fe400078e0093 */
[----:B---3--:R-:W-:-:S05]  /*30030*/  IMAD.X R150, R150, 0x1, R3, P3 ;  /* 0x0000000196967824 */ /* 0x008fca00018e0603 */
[----:B------:R1:W-:Y:S01]  /*30040*/  STL [R1+0x320], R150 ;  /* 0x0003209601007387 */ /* 0x0003e20000100800 */
[----:B------:R-:W-:-:S03]  /*30050*/  MOV R9, R150 ;  /* 0x0000009600097202 */ /* 0x000fc60000000f00 */
[----:B------:R-:W-:Y:S01]  /*30060*/  STL [R1+0x32c], R12 ;  /* 0x00032c0c01007387 */ /* 0x000fe20000100800 */
[----:B------:R-:W-:-:S03]  /*30070*/  IMAD.X R149, R149, 0x1, R3, P4 ;  /* 0x0000000195957824 */ /* 0x000fc600020e0603 */
[----:B------:R3:W-:Y:S04]  /*30080*/  LDGSTS.E [R6+0x68000], desc[UR60][R8.64], P2 ;  /* 0x6800000008067fae */ /* 0x0007e8000912187c */
[----:B-1----:R-:W4:Y:S04]  /*30090*/  LDL.LU R150, [R1+0x330] ;  /* 0x0003300001967983 */ /* 0x002f280000300800 */
[----:B------:R1:W-:Y:S04]  /*300a0*/  STL [R1+0x328], R149 ;  /* 0x0003289501007387 */ /* 0x0003e80000100800 */
[----:B------:R-:W4:Y:S01]  /*300b0*/  LDL.LU R147, [R1+0x338] ;  /* 0x0003380001937983 */ /* 0x000f220000300800 */
[----:B---3--:R-:W-:-:S02]  /*300c0*/  IMAD.MOV.U32 R8, RZ, RZ, R12 ;  /* 0x000000ffff087224 */ /* 0x008fc400078e000c */
[----:B------:R-:W-:Y:S01]  /*300d0*/  IMAD.MOV.U32 R9, RZ, RZ, R149 ;  /* 0x000000ffff097224 */ /* 0x000fe200078e0095 */
[-C--:B--2---:R-:W-:Y:S02]  /*300e0*/  IADD3 R148, P3, R148, R4.reuse, RZ ;  /* 0x0000000494947210 */ /* 0x084fe40007f7e0ff */
[----:B----4-:R-:W-:Y:S01]  /*300f0*/  IADD3 R7, P4, R7, R4, RZ ;  /* 0x0000000407077210 */ /* 0x010fe20007f9e0ff */
[----:B-1----:R-:W2:Y:S04]  /*30100*/  LDL.LU R149, [R1+0x424] ;  /* 0x0004240001957983 */ /* 0x002ea80000300800 */
[----:B------:R1:W-:Y:S01]  /*30110*/  LDGSTS.E [R6+0x68004], desc[UR60][R8.64], P1 ;  /* 0x6800400008067fae */ /* 0x0003e2000892187c */
[----:B------:R-:W-:-:S03]  /*30120*/  ISETP.GT.AND P1, PT, R5, 0x5e, PT ;  /* 0x0000005e0500780c */ /* 0x000fc60003f24270 */
[----:B------:R-:W3:Y:S01]  /*30130*/  LDL.LU R12, [R1+0x42c] ;  /* 0x00042c00010c7983 */ /* 0x000ee20000300800 */
[----:B-1----:R-:W-:Y:S02]  /*30140*/  SEL R8, RZ, 0x4, !P1 ;  /* 0x00000004ff087807 */ /* 0x002fe40004800000 */
        /* <DEDUP_REMOVED lines=8> */
[----:B------:R-:W-:-:S04]  /*301d0*/  IMAD.X R150, R150, 0x1, R3, P3 ;  /* 0x0000000196967824 */ /* 0x000fc800018e0603 */
[----:B------:R-:W-:Y:S01]  /*301e0*/  IMAD.MOV.U32 R9, RZ, RZ, R150 ;  /* 0x000000ffff097224 */ /* 0x000fe200078e0096 */
[----:B------:R1:W-:Y:S04]  /*301f0*/  STL [R1+0x330], R150 ;  /* 0x0003309601007387 */ /* 0x0003e80000100800 */
[----:B------:R4:W-:Y:S01]  /*30200*/  STL [R1+0x33c], R7 ;  /* 0x00033c0701007387 */ /* 0x0009e20000100800 */
[----:B------:R-:W-:-:S03]  /*30210*/  IMAD.X R147, R147, 0x1, R3, P4 ;  /* 0x0000000193937824 */ /* 0x000fc600020e0603 */
[----:B------:R2:W-:Y:S04]  /*30220*/  LDGSTS.E [R6+0x68008], desc[UR60][R8.64], P2 ;  /* 0x6800800008067fae */ /* 0x0005e8000912187c */
[----:B-1----:R-:W3:Y:S04]  /*30230*/  LDL.LU R150, [R1+0x420] ;  /* 0x0004200001967983 */ /* 0x002ee80000300800 */
[----:B------:R1:W-:Y:S04]  /*30240*/  STL [R1+0x338], R147 ;  /* 0x0003389301007387 */ /* 0x0003e80000100800 */
[----:B------:R-:W3:Y:S01]  /*30250*/  LDL.LU R148, [R1+0x428] ;  /* 0x0004280001947983 */ /* 0x000ee20000300800 */
[----:B--2---:R-:W-:-:S02]  /*30260*/  IMAD.MOV.U32 R8, RZ, RZ, R7 ;  /* 0x000000ffff087224 */ /* 0x004fc400078e0007 */
[----:B------:R-:W-:Y:S01]  /*30270*/  IMAD.MOV.U32 R9, RZ, RZ, R147 ;  /* 0x000000ffff097224 */ /* 0x000fe200078e0093 */
[-C--:B------:R-:W-:Y:S01]  /*30280*/  IADD3 R149, P3, R149, R4.reuse, RZ ;  /* 0x0000000495957210 */ /* 0x080fe20007f7e0ff */
[----:B----4-:R-:W2:Y:S04]  /*30290*/  LDL.LU R7, [R1+0x434] ;  /* 0x0004340001077983 */ /* 0x010ea80000300800 */
[----:B------:R4:W-:Y:S01]  /*302a0*/  LDGSTS.E [R6+0x6800c], desc[UR60][R8.64], P1 ;  /* 0x6800c00008067fae */ /* 0x0009e2000892187c */
[----:B------:R-:W-:Y:S02]  /*302b0*/  ISETP.GT.AND P1, PT, R5, 0x7c, PT ;  /* 0x0000007c0500780c */ /* 0x000fe40003f24270 */
[----:B---3--:R-:W-:Y:S01]  /*302c0*/  IADD3 R12, P4, R12, R4, RZ ;  /* 0x000000040c0c7210 */ /* 0x008fe20007f9e0ff */
[----:B-1----:R-:W3:Y:S01]  /*302d0*/  LDL.LU R147, [R1+0x43c] ;  /* 0x00043c0001937983 */ /* 0x002ee20000300800 */
[----:B----4-:R-:W-:-:S02]  /*302e0*/  SEL R8, RZ, 0x4, !P1 ;  /* 0x00000004ff087807 */ /* 0x010fc40004800000 */
[----:B------:R-:W-:Y:S02]  /*302f0*/  ISETP.GT.AND P1, PT, R5, 0x7d, PT ;  /* 0x0000007d0500780c */ /* 0x000fe40003f24270 */
[----:B------:R-:W-:Y:S01]  /*30300*/  SEL R8, R8, RZ, !P0 ;  /* 0x000000ff08087207 */ /* 0x000fe20004000000 */
[----:B------:R-:W-:Y:S03]  /*30310*/  STL [R1+0x424], R149 ;  /* 0x0004249501007387 */ /* 0x000fe60000100800 */
[----:B------:R-:W-:Y:S02]  /*30320*/  ISETP.NE.U32.AND P2, PT, R8, RZ, PT ;  /* 0x000000ff0800720c */ /* 0x000fe40003f45070 */
[----:B------:R-:W-:-:S04]  /*30330*/  SEL R8, RZ, 0x4, !P1 ;  /* 0x00000004ff087807 */ /* 0x000fc80004800000 */
[----:B------:R-:W-:-:S04]  /*30340*/  SEL R8, R8, RZ, !P0 ;  /* 0x000000ff08087207 */ /* 0x000fc80004000000 */
[----:B------:R-:W-:Y:S01]  /*30350*/  ISETP.NE.U32.AND P1, PT, R8, RZ, PT ;  /* 0x000000ff0800720c */ /* 0x000fe20003f25070 */
[----:B------:R-:W-:Y:S01]  /*30360*/  IMAD.MOV.U32 R8, RZ, RZ, R149 ;  /* 0x000000ffff087224 */ /* 0x000fe200078e0095 */
[----:B------:R-:W-:-:S05]  /*30370*/  IADD3.X R150, R150, R3, RZ, P3, !PT ;  /* 0x0000000396967210 */ /* 0x000fca0001ffe4ff */
[----:B------:R1:W-:Y:S01]  /*30380*/  STL [R1+0x420], R150 ;  /* 0x0004209601007387 */ /* 0x0003e20000100800 */
[----:B------:R-:W-:-:S03]  /*30390*/  IMAD.MOV.U32 R9, RZ, RZ, R150 ;  /* 0x000000ffff097224 */ /* 0x000fc600078e0096 */
[----:B------:R-:W-:Y:S01]  /*303a0*/  STL [R1+0x42c], R12 ;  /* 0x00042c0c01007387 */ /* 0x000fe20000100800 */
[----:B------:R-:W-:-:S03]  /*303b0*/  IMAD.X R148, R148, 0x1, R3, P4 ;  /* 0x0000000194947824 */ /* 0x000fc600020e0603 */
[----:B------:R4:W-:Y:S04]  /*303c0*/  LDGSTS.E [R6+0x6c000], desc[UR60][R8.64], P2 ;  /* 0x6c00000008067fae */ /* 0x0009e8000912187c */
[----:B-1----:R-:W3:Y:S04]  /*303d0*/  LDL.LU R150, [R1+0x430] ;  /* 0x0004300001967983 */ /* 0x002ee80000300800 */
[----:B------:R1:W-:Y:S04]  /*303e0*/  STL [R1+0x428], R148 ;  /* 0x0004289401007387 */ /* 0x0003e80000100800 */
[----:B------:R-:W3:Y:S01]  /*303f0*/  LDL.LU R149, [R1+0x438] ;  /* 0x0004380001957983 */ /* 0x000ee20000300800 */
[----:B----4-:R-:W-:-:S02]  /*30400*/  IMAD.MOV.U32 R8, RZ, RZ, R12 ;  /* 0x000000ffff087224 */ /* 0x010fc400078e000c */
[----:B------:R-:W-:Y:S01]  /*30410*/  IMAD.MOV.U32 R9, RZ, RZ, R148 ;  /* 0x000000ffff097224 */ /* 0x000fe200078e0094 */
[-C--:B--2---:R-:W-:Y:S02]  /*30420*/  IADD3 R7, P3, R7, R4.reuse, RZ ;  /* 0x0000000407077210 */ /* 0x084fe40007f7e0ff */
[----:B---3--:R-:W-:Y:S01]  /*30430*/  IADD3 R147, P4, R147, R4, RZ ;  /* 0x0000000493937210 */ /* 0x008fe20007f9e0ff */
[----:B-1----:R-:W2:Y:S04]  /*30440*/  LDL.LU R148, [R1+0x444] ;  /* 0x0004440001947983 */ /* 0x002ea80000300800 */
[----:B------:R1:W-:Y:S01]  /*30450*/  LDGSTS.E [R6+0x6c004], desc[UR60][R8.64], P1 ;  /* 0x6c00400008067fae */ /* 0x0003e2000892187c */
[----:B------:R-:W-:-:S03]  /*30460*/  ISETP.GT.AND P1, PT, R5, 0x7e, PT ;  /* 0x0000007e0500780c */ /* 0x000fc60003f24270 */
[----:B------:R-:W3:Y:S01]  /*30470*/  LDL.LU R12, [R1+0x484] ;  /* 0x00048400010c7983 */ /* 0x000ee20000300800 */
[----:B-1----:R-:W-:Y:S02]  /*30480*/  SEL R8, RZ, 0x4, !P1 ;  /* 0x00000004ff087807 */ /* 0x002fe40004800000 */
[----:B------:R-:W-:Y:S02]  /*30490*/  ISETP.GT.AND P1, PT, R5, 0x7f, PT ;  /* 0x0000007f0500780c */ /* 0x000fe40003f24270 */
[----:B------:R-:W-:-:S04]  /*304a0*/  SEL R8, R8, RZ, !P0 ;  /* 0x000000ff08087207 */ /* 0x000fc80004000000 */
[----:B------:R-:W-:Y:S02]  /*304b0*/  ISETP.NE.U32.AND P2, PT, R8, RZ, PT ;  /* 0x000000ff0800720c */ /* 0x000fe40003f45070 */
[----:B------:R-:W-:-:S04]  /*304c0*/  SEL R8, RZ, 0x4, !P1 ;  /* 0x00000004ff087807 */ /* 0x000fc80004800000 */
[----:B------:R-:W-:-:S04]  /*304d0*/  SEL R8, R8, RZ, !P0 ;  /* 0x000000ff08087207 */ /* 0x000fc80004000000 */
[----:B------:R-:W-:Y:S01]  /*304e0*/  ISETP.NE.U32.AND P1, PT, R8, RZ, PT ;  /* 0x000000ff0800720c */ /* 0x000fe20003f25070 */
[----:B------:R-:W-:Y:S01]  /*304f0*/  IMAD.MOV.U32 R8, RZ, RZ, R7 ;  /* 0x000000ffff087224 */ /* 0x000fe200078e0007 */
[----:B------:R1:W-:Y:S01]  /*30500*/  STL [R1+0x434], R7 ;  /* 0x0004340701007387 */ /* 0x0003e20000100800 */
[----:B------:R-:W-:-:S05]  /*30510*/  IMAD.X R150, R150, 0x1, R3, P3 ;  /* 0x0000000196967824 */ /* 0x000fca00018e0603 */
[----:B------:R-:W-:Y:S01]  /*30520*/  MOV R9, R150 ;  /* 0x0000009600097202 */ /* 0x000fe20000000f00 */
[----:B------:R-:W-:-:S04]  /*30530*/  IMAD.X R149, R149, 0x1, R3, P4 ;  /* 0x0000000195957824 */ /* 0x000fc800020e0603 */
[----:B------:R4:W-:Y:S04]  /*30540*/  LDGSTS.E [R6+0x6c008], desc[UR60][R8.64], P2 ;  /* 0x6c00800008067fae */ /* 0x0009e8000912187c */
[----:B------:R-:W-:Y:S04]  /*30550*/  STL [R1+0x430], R150 ;  /* 0x0004309601007387 */ /* 0x000fe80000100800 */
[----:B------:R-:W-:Y:S01]  /*30560*/  STL [R1+0x43c], R147 ;  /* 0x00043c9301007387 */ /* 0x000fe20000100800 */
[----:B----4-:R-:W-:-:S03]  /*30570*/  IMAD.MOV.U32 R8, RZ, RZ, R147 ;  /* 0x000000ffff087224 */ /* 0x010fc600078e0093 */
[----:B------:R-:W4:Y:S01]  /*30580*/  LDL.LU R151, [R1+0x480] ;  /* 0x0004800001977983 */ /* 0x000f220000300800 */
[----:B------:R-:W-:-:S03]  /*30590*/  IMAD.MOV.U32 R9, RZ, RZ, R149 ;  /* 0x000000ffff097224 */ /* 0x000fc600078e0095 */
[----:B------:R2:W-:Y:S04]  /*305a0*/  STL [R1+0x438], R149 ;  /* 0x0004389501007387 */ /* 0x0005e80000100800 */
[----:B------:R2:W-:Y:S01]  /*305b0*/  LDGSTS.E [R6+0x6c00c], desc[UR60][R8.64], P1 ;  /* 0x6c00c00008067fae */ /* 0x0005e2000892187c */
[----:B-1----:R-:W1:Y:S01]  /*305c0*/  S2R R7, SR_TID.X ;  /* 0x0000000000077919 */ /* 0x002e620000002100 */
[----:B---3--:R-:W-:Y:S01]  /*305d0*/  IADD3 R12, P2, R12, R2, RZ ;  /* 0x000000020c0c7210 */ /* 0x008fe20007f5e0ff */
[----:B------:R-:W-:Y:S01]  /*305e0*/  ULEA UR5, UR4, UR11, 0x11 ;  /* 0x0000000b04057291 */ /* 0x000fe2000f8e883f */
[----:B------:R-:W0:Y:S04]  /*305f0*/  LDGDEPBAR ;  /* 0x00000000000079af */ /* 0x000e280000000000 */
[----:B------:R-:W3:Y:S04]  /*30600*/  LDL.LU R9, [R1+0x440] ;  /* 0x0004400001097983 */ /* 0x000ee80000300800 */
[----:B--2---:R-:W2:Y:S01]  /*30610*/  LDL.LU R149, [R1+0x4c0] ;  /* 0x0004c00001957983 */ /* 0x004ea20000300800 */
[----:B-1----:R-:W-:-:S04]  /*30620*/  LOP3.LUT R7, R7, 0x7f, RZ, 0xc0, !PT ;  /* 0x0000007f07077812 */ /* 0x002fc800078ec0ff */
[----:B------:R-:W-:Y:S02]  /*30630*/  ISETP.GE.AND P1, PT, R7, R5, PT ;  /* 0x000000050700720c */ /* 0x000fe40003f26270 */
[----:B------:R-:W2:Y:S04]  /*30640*/  LDL.LU R7, [R1+0x4c4] ;  /* 0x0004c40001077983 */ /* 0x000ea80000300800 */
[----:B------:R-:W2:Y:S04]  /*30650*/  LDL.LU R150, [R1+0x500] ;  /* 0x0005000001967983 */ /* 0x000ea80000300800 */
[----:B------:R-:W2:Y:S01]  /*30660*/  LDL.LU R147, [R1+0x504] ;  /* 0x0005040001937983 */ /* 0x000ea20000300800 */
[----:B------:R-:W-:-:S02]  /*30670*/  SEL R5, RZ, 0x4, P1 ;  /* 0x00000004ff057807 */ /* 0x000fc40000800000 */
[----:B------:R-:W-:Y:S02]  /*30680*/  IADD3 R148, P1, R148, R2, RZ ;  /* 0x0000000294947210 */ /* 0x000fe40007f3e0ff */
[----:B------:R-:W-:-:S04]  /*30690*/  SEL R5, R5, RZ, !P0 ;  /* 0x000000ff05057207 */ /* 0x000fc80004000000 */
[----:B------:R-:W-:Y:S01]  /*306a0*/  ISETP.NE.U32.AND P0, PT, R5, RZ, PT ;  /* 0x000000ff0500720c */ /* 0x000fe20003f05070 */
[----:B------:R1:W-:Y:S01]  /*306b0*/  STL [R1+0x444], R148 ;  /* 0x0004449401007387 */ /* 0x0003e20000100800 */
[----:B------:R-:W-:Y:S02]  /*306c0*/  VIADD R5, R11, UR5 ;  /* 0x000000050b057c36 */ /* 0x000fe40008000000 */
[----:B------:R-:W-:Y:S02]  /*306d0*/  IMAD.MOV.U32 R8, RZ, RZ, R148 ;  /* 0x000000ffff087224 */ /* 0x000fe400078e0094 */
[--C-:B----4-:R-:W-:Y:S02]  /*306e0*/  IMAD.X R151, R151, 0x1, R0.reuse, P2 ;  /* 0x0000000197977824 */ /* 0x110fe400010e0600 */
[----:B---3--:R-:W-:-:S05]  /*306f0*/  IMAD.X R9, R9, 0x1, R0, P1 ;  /* 0x0000000109097824 */ /* 0x008fca00008e0600 */
[----:B------:R-:W-:Y:S04]  /*30700*/  STL [R1+0x440], R9 ;  /* 0x0004400901007387 */ /* 0x000fe80000100800 */
[----:B------:R3:W-:Y:S04]  /*30710*/  STL [R1+0x484], R12 ;  /* 0x0004840c01007387 */ /* 0x0007e80000100800 */
[----:B------:R4:W-:Y:S04]  /*30720*/  STL [R1+0x480], R151 ;  /* 0x0004809701007387 */ /* 0x0009e80000100800 */
[----:B------:R-:W2:Y:S04]  /*30730*/  LDL.LU R6, [R1+0x544] ;  /* 0x0005440001067983 */ /* 0x000ea80000300800 */
[----:B------:R3:W-:Y:S04]  /*30740*/  LDGSTS.E [R5], desc[UR60][R8.64], P0 ;  /* 0x0000000008057fae */ /* 0x0007e8000812187c */
[----:B-1----:R-:W2:Y:S01]  /*30750*/  LDL.LU R148, [R1+0x584] ;  /* 0x0005840001947983 */ /* 0x002ea20000300800 */
[----:B---3--:R-:W-:-:S03]  /*30760*/  IMAD.MOV.U32 R8, RZ, RZ, R12 ;  /* 0x000000ffff087224 */ /* 0x008fc600078e000c */
[----:B------:R-:W3:Y:S01]  /*30770*/  LDL.LU R12, [R1+0x540] ;  /* 0x00054000010c7983 */ /* 0x000ee20000300800 */
[----:B------:R-:W-:-:S03]  /*30780*/  IMAD.MOV.U32 R9, RZ, RZ, R151 ;  /* 0x000000ffff097224 */ /* 0x000fc600078e0097 */
[----:B----4-:R-:W4:Y:S01]  /*30790*/  LDL.LU R151, [R1+0x580] ;  /* 0x0005800001977983 */ /* 0x010f220000300800 */
[-C--:B--2---:R-:W-:Y:S02]  /*307a0*/  IADD3 R7, P1, R7, R2.reuse, RZ ;  /* 0x0000000207077210 */ /* 0x084fe40007f3e0ff */
[----:B------:R-:W-:Y:S01]  /*307b0*/  IADD3 R147, P2, R147, R2, RZ ;  /* 0x0000000293937210 */ /* 0x000fe20007f5e0ff */
[----:B------:R1:W-:Y:S01]  /*307c0*/  LDGSTS.E [R5+0x400], desc[UR60][R8.64], P0 ;  /* 0x0040000008057fae */ /* 0x0003e2000812187c */
[----:B------:R-:W-:-:S03]  /*307d0*/  IADD3.X R149, R149, R0, RZ, P1, !PT ;  /* 0x0000000095957210 */ /* 0x000fc60000ffe4ff */
[----:B------:R2:W-:Y:S01]  /*307e0*/  STL [R1+0x4c4], R7 ;  /* 0x0004c40701007387 */ /* 0x0005e20000100800 */
[----:B------:R-:W-:-:S03]  /*307f0*/  IMAD.X R150, R150, 0x1, R0, P2 ;  /* 0x0000000196967824 */ /* 0x000fc600010e0600 */
[----:B------:R2:W-:Y:S01]  /*30800*/  STL [R1+0x4c0], R149 ;  /* 0x0004c09501007387 */ /* 0x0005e20000100800 */
[----:B-1----:R-:W-:-:S03]  /*30810*/  IMAD.MOV.U32 R8, RZ, RZ, R7 ;  /* 0x000000ffff087224 */ /* 0x002fc600078e0007 */
[----:B------:R1:W-:Y:S01]  /*30820*/  STL [R1+0x504], R147 ;  /* 0x0005049301007387 */ /* 0x0003e20000100800 */
[----:B------:R-:W-:-:S03]  /*30830*/  IMAD.MOV.U32 R9, RZ, RZ, R149 ;  /* 0x000000ffff097224 */ /* 0x000fc600078e0095 */
[----:B--2---:R-:W2:Y:S04]  /*30840*/  LDL.LU R7, [R1+0x5c4] ;  /* 0x0005c40001077983 */ /* 0x004ea80000300800 */
[----:B------:R1:W-:Y:S04]  /*30850*/  STL [R1+0x500], R150 ;  /* 0x0005009601007387 */ /* 0x0003e80000100800 */
[----:B------:R1:W-:Y:S04]  /*30860*/  LDGSTS.E [R5+0x800], desc[UR60][R8.64], P0 ;  /* 0x0080000008057fae */ /* 0x0003e8000812187c */
[----:B------:R-:W2:Y:S01]  /*30870*/  LDL.LU R149, [R1+0x604] ;  /* 0x0006040001957983 */ /* 0x000ea20000300800 */
[----:B-1----:R-:W-:-:S03]  /*30880*/  IMAD.MOV.U32 R8, RZ, RZ, R147 ;  /* 0x000000ffff087224 */ /* 0x002fc600078e0093 */
[----:B------:R-:W2:Y:S01]  /*30890*/  LDL.LU R147, [R1+0x5c0] ;  /* 0x0005c00001937983 */ /* 0x000ea20000300800 */
[----:B------:R-:W-:-:S03]  /*308a0*/  IMAD.MOV.U32 R9, RZ, RZ, R150 ;  /* 0x000000ffff097224 */ /* 0x000fc600078e0096 */
[----:B------:R-:W2:Y:S04]  /*308b0*/  LDL.LU R150, [R1+0x600] ;  /* 0x0006000001967983 */ /* 0x000ea80000300800 */
[----:B------:R1:W-:Y:S01]  /*308c0*/  LDGSTS.E [R5+0xc00], desc[UR60][R8.64], P0 ;  /* 0x00c0000008057fae */ /* 0x0003e2000812187c */
[-C--:B------:R-:W-:Y:S02]  /*308d0*/  IADD3 R6, P1, R6, R2.reuse, RZ ;  /* 0x0000000206067210 */ /* 0x080fe40007f3e0ff */
[----:B------:R-:W-:-:S03]  /*308e0*/  IADD3 R148, P2, R148, R2, RZ ;  /* 0x0000000294947210 */ /* 0x000fc60007f5e0ff */
[----:B------:R4:W-:Y:S01]  /*308f0*/  STL [R1+0x544], R6 ;  /* 0x0005440601007387 */ /* 0x0009e20000100800 */
[----:B-1----:R-:W-:Y:S02]  /*30900*/  IMAD.MOV.U32 R8, RZ, RZ, R6 ;  /* 0x000000ffff087224 */ /* 0x002fe400078e0006 */
[--C-:B---3--:R-:W-:Y:S02]  /*30910*/  IMAD.X R12, R12, 0x1, R0.reuse, P1 ;  /* 0x000000010c0c7824 */ /* 0x108fe400008e0600 */
[----:B----4-:R-:W-:-:S03]  /*30920*/  IMAD.X R151, R151, 0x1, R0, P2 ;  /* 0x0000000197977824 */ /* 0x010fc600010e0600 */
[----:B------:R-:W-:Y:S01]  /*30930*/  MOV R9, R12 ;  /* 0x0000000c00097202 */ /* 0x000fe20000000f00 */
[----:B------:R1:W-:Y:S04]  /*30940*/  STL [R1+0x540], R12 ;  /* 0x0005400c01007387 */ /* 0x0003e80000100800 */
[----:B------:R3:W-:Y:S04]  /*30950*/  STL [R1+0x584], R148 ;  /* 0x0005849401007387 */ /* 0x0007e80000100800 */
[----:B------:R-:W4:Y:S04]  /*30960*/  LDL.LU R6, [R1+0x644] ;  /* 0x0006440001067983 */ /* 0x000f280000300800 */
[----:B------:R3:W-:Y:S04]  /*30970*/  STL [R1+0x580], R151 ;  /* 0x0005809701007387 */ /* 0x0007e80000100800 */
[----:B------:R3:W-:Y:S04]  /*30980*/  LDGSTS.E [R5+0x1000], desc[UR60][R8.64], P0 ;  /* 0x0100000008057fae */ /* 0x0007e8000812187c */
[----:B-1----:R-:W4:Y:S01]  /*30990*/  LDL.LU R12, [R1+0x684] ;  /* 0x00068400010c7983 */ /* 0x002f220000300800 */
[----:B---3--:R-:W-:-:S03]  /*309a0*/  IMAD.MOV.U32 R8, RZ, RZ, R148 ;  /* 0x000000ffff087224 */ /* 0x008fc600078e0094 */
[----:B------:R-:W3:Y:S01]  /*309b0*/  LDL.LU R148, [R1+0x640] ;  /* 0x0006400001947983 */ /* 0x000ee20000300800 */
[----:B------:R-:W-:-:S03]  /*309c0*/  IMAD.MOV.U32 R9, RZ, RZ, R151 ;  /* 0x000000ffff097224 */ /* 0x000fc600078e0097 */
[----:B------:R-:W3:Y:S01]  /*309d0*/  LDL.LU R151, [R1+0x680] ;  /* 0x0006800001977983 */ /* 0x000ee20000300800 */
[-C--:B--2---:R-:W-:Y:S02]  /*309e0*/  IADD3 R7, P1, R7, R2.reuse, RZ ;  /* 0x0000000207077210 */ /* 0x084fe40007f3e0ff */
[----:B------:R-:W-:Y:S01]  /*309f0*/  IADD3 R149, P2, R149, R2, RZ ;  /* 0x0000000295957210 */ /* 0x000fe20007f5e0ff */
[----:B------:R1:W-:Y:S02]  /*30a00*/  LDGSTS.E [R5+0x1400], desc[UR60][R8.64], P0 ;  /* 0x0140000008057fae */ /* 0x0003e4000812187c */
[--C-:B------:R-:W-:Y:S02]  /*30a10*/  IMAD.X R147, R147, 0x1, R0.reuse, P1 ;  /* 0x0000000193937824 */ /* 0x100fe400008e0600 */
        /* <DEDUP_REMOVED lines=15> */
[----:B----4-:R-:W-:-:S05]  /*30b10*/  IADD3 R6, P1, R6, R2, RZ ;  /* 0x0000000206067210 */ /* 0x010fca0007f3e0ff */
[----:B------:R4:W-:Y:S01]  /*30b20*/  STL [R1+0x644], R6 ;  /* 0x0006440601007387 */ /* 0x0009e20000100800 */
[----:B-1----:R-:W-:Y:S01]  /*30b30*/  IMAD.MOV.U32 R8, RZ, RZ, R6 ;  /* 0x000000ffff087224 */ /* 0x002fe200078e0006 */
[----:B------:R-:W-:Y:S02]  /*30b40*/  IADD3 R12, P2, R12, R2, RZ ;  /* 0x000000020c0c7210 */ /* 0x000fe40007f5e0ff */
[----:B---3--:R-:W-:-:S03]  /*30b50*/  IADD3.X R148, R148, R0, RZ, P1, !PT ;  /* 0x0000000094947210 */ /* 0x008fc60000ffe4ff */
[----:B------:R-:W-:Y:S02]  /*30b60*/  IMAD.X R151, R151, 0x1, R0, P2 ;  /* 0x0000000197977824 */ /* 0x000fe400010e0600 */
[----:B------:R1:W-:Y:S01]  /*30b70*/  STL [R1+0x640], R148 ;  /* 0x0006409401007387 */ /* 0x0003e20000100800 */
[----:B------:R-:W-:-:S03]  /*30b80*/  IMAD.MOV.U32 R9, RZ, RZ, R148 ;  /* 0x000000ffff097224 */ /* 0x000fc600078e0094 */
[----:B------:R3:W-:Y:S04]  /*30b90*/  STL [R1+0x684], R12 ;  /* 0x0006840c01007387 */ /* 0x0007e80000100800 */
[----:B----4-:R-:W4:Y:S04]  /*30ba0*/  LDL.LU R6, [R1+0x744] ;  /* 0x0007440001067983 */ /* 0x010f280000300800 */
        /* <DEDUP_REMOVED lines=14> */
[----:B-1----:R-:W-:Y:S01]  /*30c90*/  IMAD.MOV.U32 R8, RZ, RZ, R7 ;  /* 0x000000ffff087224 */ /* 0x002fe200078e0007 */
[----:B------:R-:W-:Y:S02]  /*30ca0*/  MOV R9, R149 ;  /* 0x0000009500097202 */ /* 0x000fe40000000f00 */
[----:B------:R1:W-:Y:S04]  /*30cb0*/  STL [R1+0x704], R147 ;  /* 0x0007049301007387 */ /* 0x0003e80000100800 */
        /* <DEDUP_REMOVED lines=12> */
[----:B------:R-:W-:Y:S01]  /*30d80*/  IADD3 R148, P2, R148, R2, RZ ;  /* 0x0000000294947210 */ /* 0x000fe20007f5e0ff */
[----:B---3--:R-:W-:-:S04]  /*30d90*/  IMAD.X R12, R12, 0x1, R0, P1 ;  /* 0x000000010c0c7824 */ /* 0x008fc800008e0600 */
[----:B------:R-:W-:Y:S01]  /*30da0*/  IMAD.X R151, R151, 0x1, R0, P2 ;  /* 0x0000000197977824 */ /* 0x000fe200010e0600 */
        /* <DEDUP_REMOVED lines=13> */
[----:B------:R1:W-:Y:S01]  /*30e80*/  LDGSTS.E [R5+0x3400], desc[UR60][R8.64], P0 ;  /* 0x0340000008057fae */ /* 0x0003e2000812187c */
[----:B------:R-:W-:-:S03]  /*30e90*/  IADD3.X R147, R147, R0, RZ, P1, !PT ;  /* 0x0000000093937210 */ /* 0x000fc60000ffe4ff */
[----:B------:R2:W-:Y:S01]  /*30ea0*/  STL [R1+0x7c4], R7 ;  /* 0x0007c40701007387 */ /* 0x0005e20000100800 */
[----:B------:R-:W-:-:S03]  /*30eb0*/  IMAD.X R150, R150, 0x1, R0, P2 ;  /* 0x0000000196967824 */ /* 0x000fc600010e0600 */
[----:B------:R2:W-:Y:S01]  /*30ec0*/  STL [R1+0x7c0], R147 ;  /* 0x0007c09301007387 */ /* 0x0005e20000100800 */
[----:B-1----:R-:W-:Y:S02]  /*30ed0*/  IMAD.MOV.U32 R8, RZ, RZ, R7 ;  /* 0x000000ffff087224 */ /* 0x002fe400078e0007 */
[----:B------:R-:W-:Y:S01]  /*30ee0*/  IMAD.MOV.U32 R9, RZ, RZ, R147 ;  /* 0x000000ffff097224 */ /* 0x000fe200078e0093 */
        /* <DEDUP_REMOVED lines=16> */
[----:B------:R-:W-:Y:S01]  /*30ff0*/  MOV R9, R148 ;  /* 0x0000009400097202 */ /* 0x000fe20000000f00 */
[----:B------:R1:W-:Y:S04]  /*31000*/  STL [R1+0x840], R148 ;  /* 0x0008409401007387 */ /* 0x0003e80000100800 */
        /* <DEDUP_REMOVED lines=85> */
[----:B------:R-:W-:Y:S01]  /*31560*/  STL [R1+0xac4], R7 ;  /* 0x000ac40701007387 */ /* 0x000fe20000100800 */
[----:B------:R-:W-:-:S03]  /*31570*/  IMAD.X R150, R150, 0x1, R0, P2 ;  /* 0x0000000196967824 */ /* 0x000fc600010e0600 */
[----:B------:R2:W-:Y:S01]  /*31580*/  STL [R1+0xac0], R149 ;  /* 0x000ac09501007387 */ /* 0x0005e20000100800 */
[----:B-1----:R-:W-:Y:S02]  /*31590*/  IMAD.MOV.U32 R8, RZ, RZ, R7 ;  /* 0x000000ffff087224 */ /* 0x002fe400078e0007 */
[----:B------:R-:W-:Y:S01]  /*315a0*/  IMAD.MOV.U32 R9, RZ, RZ, R149 ;  /* 0x000000ffff097224 */ /* 0x000fe200078e0095 */
[----:B------:R-:W-:Y:S04]  /*315b0*/  STL [R1+0xb04], R147 ;  /* 0x000b049301007387 */ /* 0x000fe80000100800 */
[----:B------:R1:W-:Y:S04]  /*315c0*/  LDGSTS.E [R5+0x6800], desc[UR60][R8.64], P0 ;  /* 0x0680000008057fae */ /* 0x0003e8000812187c */
[----:B--2---:R-:W2:Y:S04]  /*315d0*/  LDL.LU R149, [R1+0xbc4] ;  /* 0x000bc40001957983 */ /* 0x004ea80000300800 */
[----:B------:R1:W-:Y:S04]  /*315e0*/  STL [R1+0xb00], R150 ;  /* 0x000b009601007387 */ /* 0x0003e80000100800 */
[----:B------:R-:W2:Y:S01]  /*315f0*/  LDL.LU R7, [R1+0xc04] ;  /* 0x000c040001077983 */ /* 0x000ea20000300800 */
[----:B-1----:R-:W-:-:S02]  /*31600*/  IMAD.MOV.U32 R9, RZ, RZ, R150 ;  /* 0x000000ffff097224 */ /* 0x002fc400078e0096 */
[----:B------:R-:W-:Y:S01]  /*31610*/  IMAD.MOV.U32 R8, RZ, RZ, R147 ;  /* 0x000000ffff087224 */ /* 0x000fe200078e0093 */
[----:B------:R-:W2:Y:S04]  /*31620*/  LDL.LU R150, [R1+0xbc0] ;  /* 0x000bc00001967983 */ /* 0x000ea80000300800 */
        /* <DEDUP_REMOVED lines=23> */
[----:B------:R-:W-:Y:S01]  /*317a0*/  IMAD.X R147, R147, 0x1, R0, P2 ;  /* 0x0000000193937824 */ /* 0x000fe200010e0600 */
[----:B------:R2:W-:Y:S01]  /*317b0*/  STL [R1+0xbc4], R149 ;  /* 0x000bc49501007387 */ /* 0x0005e20000100800 */
[----:B-1----:R-:W-:-:S02]  /*317c0*/  IMAD.MOV.U32 R8, RZ, RZ, R149 ;  /* 0x000000ffff087224 */ /* 0x002fc400078e0095 */
[----:B------:R-:W-:Y:S01]  /*317d0*/  IMAD.MOV.U32 R9, RZ, RZ, R150 ;  /* 0x000000ffff097224 */ /* 0x000fe200078e0096 */
[----:B------:R-:W-:Y:S04]  /*317e0*/  STL [R1+0xbc0], R150 ;  /* 0x000bc09601007387 */ /* 0x000fe80000100800 */
[----:B------:R1:W-:Y:S04]  /*317f0*/  STL [R1+0xc04], R7 ;  /* 0x000c040701007387 */ /* 0x0003e80000100800 */
[----:B------:R1:W-:Y:S04]  /*31800*/  LDGSTS.E [R5+0x7800], desc[UR60][R8.64], P0 ;  /* 0x0780000008057fae */ /* 0x0003e8000812187c */
[----:B------:R1:W-:Y:S04]  /*31810*/  STL [R1+0xc00], R147 ;  /* 0x000c009301007387 */ /* 0x0003e80000100800 */
[----:B--2---:R-:W2:Y:S01]  /*31820*/  LDL.LU R149, [R1+0x4c8] ;  /* 0x0004c80001957983 */ /* 0x004ea20000300800 */
[----:B-1----:R-:W-:-:S03]  /*31830*/  IMAD.MOV.U32 R8, RZ, RZ, R7 ;  /* 0x000000ffff087224 */ /* 0x002fc600078e0007 */
[----:B------:R-:W2:Y:S01]  /*31840*/  LDL.LU R7, [R1+0x4cc] ;  /* 0x0004cc0001077983 */ /* 0x000ea20000300800 */
[----:B------:R-:W-:-:S03]  /*31850*/  IMAD.MOV.U32 R9, RZ, RZ, R147 ;  /* 0x000000ffff097224 */ /* 0x000fc600078e0093 */
[----:B------:R-:W2:Y:S04]  /*31860*/  LDL.LU R150, [R1+0x508] ;  /* 0x0005080001967983 */ /* 0x000ea80000300800 */
[----:B------:R-:W2:Y:S04]  /*31870*/  LDL.LU R147, [R1+0x50c] ;  /* 0x00050c0001937983 */ /* 0x000ea80000300800 */
[----:B------:R1:W-:Y:S02]  /*31880*/  LDGSTS.E [R5+0x7c00], desc[UR60][R8.64], P0 ;  /* 0x07c0000008057fae */ /* 0x0003e4000812187c */
[----:B-1----:R-:W-:-:S05]  /*31890*/  LOP3.LUT R5, R11, 0x10, RZ, 0x3c, !PT ;  /* 0x000000100b057812 */ /* 0x002fca00078e3cff */
[----:B------:R-:W-:Y:S01]  /*318a0*/  VIADD R5, R5, UR5 ;  /* 0x0000000505057c36 */ /* 0x000fe20008000000 */
[----:B----4-:R-:W-:-:S05]  /*318b0*/  IADD3 R6, P1, R6, R2, RZ ;  /* 0x0000000206067210 */ /* 0x010fca0007f3e0ff */
[----:B------:R1:W-:Y:S01]  /*318c0*/  STL [R1+0x44c], R6 ;  /* 0x00044c0601007387 */ /* 0x0003e20000100800 */
[----:B------:R-:W-:Y:S01]  /*318d0*/  IMAD.MOV.U32 R8, RZ, RZ, R6 ;  /* 0x000000ffff087224 */ /* 0x000fe200078e0006 */
[----:B------:R-:W-:-:S05]  /*318e0*/  IADD3 R12, P2, R12, R2, RZ ;  /* 0x000000020c0c7210 */ /* 0x000fca0007f5e0ff */
[----:B------:R-:W-:Y:S01]  /*318f0*/  STL [R1+0x48c], R12 ;  /* 0x00048c0c01007387 */ /* 0x000fe20000100800 */
[----:B---3--:R-:W-:Y:S01]  /*31900*/  IADD3.X R148, R148, R0, RZ, P1, !PT ;  /* 0x0000000094947210 */ /* 0x008fe20000ffe4ff */
[----:B------:R-:W-:-:S04]  /*31910*/  IMAD.X R151, R151, 0x1, R0, P2 ;  /* 0x0000000197977824 */ /* 0x000fc800010e0600 */
[----:B------:R3:W-:Y:S01]  /*31920*/  STL [R1+0x448], R148 ;  /* 0x0004489401007387 */ /* 0x0007e20000100800 */
[----:B------:R-:W-:-:S03]  /*31930*/  IMAD.MOV.U32 R9, RZ, RZ, R148 ;  /* 0x000000ffff097224 */ /* 0x000fc600078e0094 */
[----:B-1----:R-:W4:Y:S04]  /*31940*/  LDL.LU R6, [R1+0x54c] ;  /* 0x00054c0001067983 */ /* 0x002f280000300800 */
[----:B------:R1:W-:Y:S04]  /*31950*/  LDGSTS.E [R5+0x80], desc[UR60][R8.64], P0 ;  /* 0x0008000008057fae */ /* 0x0003e8000812187c */
[----:B---3--:R-:W3:Y:S04]  /*31960*/  LDL.LU R148, [R1+0x58c] ;  /* 0x00058c0001947983 */ /* 0x008ee80000300800 */
[----:B------:R1:W-:Y:S02]  /*31970*/  STL [R1+0x488], R151 ;  /* 0x0004889701007387 */ /* 0x0003e40000100800 */
[----:B-1----:R-:W-:-:S02]  /*31980*/  IMAD.MOV.U32 R8, RZ, RZ, R12 ;  /* 0x000000ffff087224 */ /* 0x002fc400078e000c */
[----:B------:R-:W3:Y:S01]  /*31990*/  LDL.LU R12, [R1+0x548] ;  /* 0x00054800010c7983 */ /* 0x000ee20000300800 */
[----:B------:R-:W-:-:S03]  /*319a0*/  IMAD.MOV.U32 R9, RZ, RZ, R151 ;  /* 0x000000ffff097224 */ /* 0x000fc600078e0097 */
[----:B------:R-:W3:Y:S04]  /*319b0*/  LDL.LU R151, [R1+0x588] ;  /* 0x0005880001977983 */ /* 0x000ee80000300800 */
[----:B------:R1:W-:Y:S01]  /*319c0*/  LDGSTS.E [R5+0x480], desc[UR60][R8.64], P0 ;  /* 0x0048000008057fae */ /* 0x0003e2000812187c */
[----:B--2---:R-:W-:-:S05]  /*319d0*/  IADD3 R7, P1, R7, R2, RZ ;  /* 0x0000000207077210 */ /* 0x004fca0007f3e0ff */
[--C-:B------:R-:W-:Y:S01]  /*319e0*/  IMAD.X R149, R149, 0x1, R0.reuse, P1 ;  /* 0x0000000195957824 */ /* 0x100fe200008e0600 */
[----:B------:R-:W-:Y:S01]  /*319f0*/  IADD3 R147, P2, R147, R2, RZ ;  /* 0x0000000293937210 */ /* 0x000fe20007f5e0ff */
[----:B------:R2:W-:Y:S01]  /*31a00*/  STL [R1+0x4cc], R7 ;  /* 0x0004cc0701007387 */ /* 0x0005e20000100800 */
[----:B-1----:R-:W-:Y:S01]  /*31a10*/  MOV R8, R7 ;  /* 0x0000000700087202 */ /* 0x002fe20000000f00 */
[----:B------:R-:W-:Y:S02]  /*31a20*/  IMAD.MOV.U32 R9, RZ, RZ, R149 ;  /* 0x000000ffff097224 */ /* 0x000fe400078e0095 */
[----:B------:R-:W-:Y:S01]  /*31a30*/  IMAD.X R150, R150, 0x1, R0, P2 ;  /* 0x0000000196967824 */ /* 0x000fe200010e0600 */
[----:B------:R1:W-:Y:S04]  /*31a40*/  STL [R1+0x4c8], R149 ;  /* 0x0004c89501007387 */ /* 0x0003e80000100800 */
[----:B------:R1:W-:Y:S04]  /*31a50*/  STL [R1+0x50c], R147 ;  /* 0x00050c9301007387 */ /* 0x0003e80000100800 */
[----:B--2---:R-:W2:Y:S04]  /*31a60*/  LDL.LU R7, [R1+0x5cc] ;  /* 0x0005cc0001077983 */ /* 0x004ea80000300800 */
[----:B------:R1:W-:Y:S04]  /*31a70*/  STL [R1+0x508], R150 ;  /* 0x0005089601007387 */ /* 0x0003e80000100800 */
[----:B------:R1:W-:Y:S04]  /*31a80*/  LDGSTS.E [R5+0x880], desc[UR60][R8.64], P0 ;  /* 0x0088000008057fae */ /* 0x0003e8000812187c */
[----:B-1----:R-:W2:Y:S01]  /*31a90*/  LDL.LU R149, [R1+0x60c] ;  /* 0x00060c0001957983 */ /* 0x002ea20000300800 */
[----:B------:R-:W-:-:S03]  /*31aa0*/  IMAD.MOV.U32 R8, RZ, RZ, R147 ;  /* 0x000000ffff087224 */ /* 0x000fc600078e0093 */
[----:B------:R-:W2:Y:S01]  /*31ab0*/  LDL.LU R147, [R1+0x5c8] ;  /* 0x0005c80001937983 */ /* 0x000ea20000300800 */
[----:B------:R-:W-:-:S03]  /*31ac0*/  IMAD.MOV.U32 R9, RZ, RZ, R150 ;  /* 0x000000ffff097224 */ /* 0x000fc600078e0096 */
[----:B------:R-:W2:Y:S04]  /*31ad0*/  LDL.LU R150, [R1+0x608] ;  /* 0x0006080001967983 */ /* 0x000ea80000300800 */
[----:B------:R1:W-:Y:S01]  /*31ae0*/  LDGSTS.E [R5+0xc80], desc[UR60][R8.64], P0 ;  /* 0x00c8000008057fae */ /* 0x0003e2000812187c */
[-C--:B----4-:R-:W-:Y:S02]  /*31af0*/  IADD3 R6, P1, R6, R2.reuse, RZ ;  /* 0x0000000206067210 */ /* 0x090fe40007f3e0ff */
[----:B---3--:R-:W-:-:S03]  /*31b00*/  IADD3 R148, P2, R148, R2, RZ ;  /* 0x0000000294947210 */ /* 0x008fc60007f5e0ff */
[----:B------:R3:W-:Y:S01]  /*31b10*/  STL [R1+0x54c], R6 ;  /* 0x00054c0601007387 */ /* 0x0007e20000100800 */
[----:B-1----:R-:W-:Y:S02]  /*31b20*/  IMAD.MOV.U32 R8, RZ, RZ, R6 ;  /* 0x000000ffff087224 */ /* 0x002fe400078e0006 */
[--C-:B------:R-:W-:Y:S02]  /*31b30*/  IMAD.X R12, R12, 0x1, R0.reuse, P1 ;  /* 0x000000010c0c7824 */ /* 0x100fe400008e0600 */
[----:B------:R-:W-:-:S03]  /*31b40*/  IMAD.X R151, R151, 0x1, R0, P2 ;  /* 0x0000000197977824 */ /* 0x000fc600010e0600 */
[----:B------:R1:W-:Y:S01]  /*31b50*/  STL [R1+0x548], R12 ;  /* 0x0005480c01007387 */ /* 0x0003e20000100800 */
[----:B------:R-:W-:-:S03]  /*31b60*/  IMAD.MOV.U32 R9, RZ, RZ, R12 ;  /* 0x000000ffff097224 */ /* 0x000fc600078e000c */
[----:B------:R4:W-:Y:S04]  /*31b70*/  STL [R1+0x58c], R148 ;  /* 0x00058c9401007387 */ /* 0x0009e80000100800 */
[----:B---3--:R-:W3:Y:S04]  /*31b80*/  LDL.LU R6, [R1+0x64c] ;  /* 0x00064c0001067983 */ /* 0x008ee80000300800 */
[----:B------:R4:W-:Y:S04]  /*31b90*/  STL [R1+0x588], R151 ;  /* 0x0005889701007387 */ /* 0x0009e80000100800 */
[----:B------:R4:W-:Y:S04]  /*31ba0*/  LDGSTS.E [R5+0x1080], desc[UR60][R8.64], P0 ;  /* 0x0108000008057fae */ /* 0x0009e8000812187c */
[----:B-1----:R-:W3:Y:S01]  /*31bb0*/  LDL.LU R12, [R1+0x68c] ;  /* 0x00068c00010c7983 */ /* 0x002ee20000300800 */
[----:B----4-:R-:W-:-:S03]  /*31bc0*/  IMAD.MOV.U32 R8, RZ, RZ, R148 ;  /* 0x000000ffff087224 */ /* 0x010fc600078e0094 */
[----:B------:R-:W4:Y:S01]  /*31bd0*/  LDL.LU R148, [R1+0x648] ;  /* 0x0006480001947983 */ /* 0x000f220000300800 */
[----:B------:R-:W-:-:S03]  /*31be0*/  MOV R9, R151 ;  /* 0x0000009700097202 */ /* 0x000fc60000000f00 */
[----:B------:R-:W4:Y:S01]  /*31bf0*/  LDL.LU R151, [R1+0x688] ;  /* 0x0006880001977983 */ /* 0x000f220000300800 */
[----:B--2---:R-:W-:-:S03]  /*31c00*/  IADD3 R7, P1, R7, R2, RZ ;  /* 0x0000000207077210 */ /* 0x004fc60007f3e0ff */
[----:B------:R1:W-:Y:S04]  /*31c10*/  LDGSTS.E [R5+0x1480], desc[UR60][R8.64], P0 ;  /* 0x0148000008057fae */ /* 0x0003e8000812187c */
[----:B------:R2:W-:Y:S01]  /*31c20*/  STL [R1+0x5cc], R7 ;  /* 0x0005cc0701007387 */ /* 0x0005e20000100800 */
[----:B------:R-:W-:Y:S01]  /*31c30*/  IADD3 R149, P2, R149, R2, RZ ;  /* 0x0000000295957210 */ /* 0x000fe20007f5e0ff */
[----:B-1----:R-:W-:Y:S02]  /*31c40*/  IMAD.MOV.U32 R8, RZ, RZ, R7 ;  /* 0x000000ffff087224 */ /* 0x002fe400078e0007 */
[--C-:B------:R-:W-:Y:S02]  /*31c50*/  IMAD.X R147, R147, 0x1, R0.reuse, P1 ;  /* 0x0000000193937824 */ /* 0x100fe400008e0600 */
[----:B------:R-:W-:-:S03]  /*31c60*/  IMAD.X R150, R150, 0x1, R0, P2 ;  /* 0x0000000196967824 */ /* 0x000fc600010e0600 */
[----:B------:R1:W-:Y:S01]  /*31c70*/  STL [R1+0x5c8], R147 ;  /* 0x0005c89301007387 */ /* 0x0003e20000100800 */
[----:B------:R-:W-:-:S03]  /*31c80*/  IMAD.MOV.U32 R9, RZ, RZ, R147 ;  /* 0x000000ffff097224 */ /* 0x000fc600078e0093 */
        /* <DEDUP_REMOVED lines=10> */
[----:B---3--:R-:W-:-:S04]  /*31d30*/  IADD3 R6, P1, R6, R2, RZ ;  /* 0x0000000206067210 */ /* 0x008fc80007f3e0ff */
[----:B-1----:R-:W-:Y:S01]  /*31d40*/  MOV R8, R6 ;  /* 0x0000000600087202 */ /* 0x002fe20000000f00 */
[----:B------:R1:W-:Y:S01]  /*31d50*/  STL [R1+0x64c], R6 ;  /* 0x00064c0601007387 */ /* 0x0003e20000100800 */
[----:B------:R-:W-:Y:S01]  /*31d60*/  IADD3 R12, P2, R12, R2, RZ ;  /* 0x000000020c0c7210 */ /* 0x000fe20007f5e0ff */
[----:B----4-:R-:W-:-:S04]  /*31d70*/  IMAD.X R148, R148, 0x1, R0, P1 ;  /* 0x0000000194947824 */ /* 0x010fc800008e0600 */
[----:B------:R-:W-:Y:S01]  /*31d80*/  IMAD.X R151, R151, 0x1, R0, P2 ;  /* 0x0000000197977824 */ /* 0x000fe200010e0600 */
[----:B------:R3:W-:Y:S01]  /*31d90*/  STL [R1+0x648], R148 ;  /* 0x0006489401007387 */ /* 0x0007e20000100800 */
[----:B------:R-:W-:-:S03]  /*31da0*/  IMAD.MOV.U32 R9, RZ, RZ, R148 ;  /* 0x000000ffff097224 */ /* 0x000fc600078e0094 */
[----:B------:R4:W-:Y:S04]  /*31db0*/  STL [R1+0x68c], R12 ;  /* 0x00068c0c01007387 */ /* 0x0009e80000100800 */
[----:B-1----:R-:W2:Y:S04]  /*31dc0*/  LDL.LU R6, [R1+0x74c] ;  /* 0x00074c0001067983 */ /* 0x002ea80000300800 */
[----:B------:R1:W-:Y:S04]  /*31dd0*/  STL [R1+0x688], R151 ;  /* 0x0006889701007387 */ /* 0x0003e80000100800 */
[----:B------:R4:W-:Y:S04]  /*31de0*/  LDGSTS.E [R5+0x2080], desc[UR60][R8.64], P0 ;  /* 0x0208000008057fae */ /* 0x0009e8000812187c */
[----:B---3--:R-:W3:Y:S01]  /*31df0*/  LDL.LU R148, [R1+0x78c] ;  /* 0x00078c0001947983 */ /* 0x008ee20000300800 */
[----:B----4-:R-:W-:-:S03]  /*31e00*/  IMAD.MOV.U32 R8, RZ, RZ, R12 ;  /* 0x000000ffff087224 */ /* 0x010fc600078e000c */
[----:B------:R-:W4:Y:S01]  /*31e10*/  LDL.LU R12, [R1+0x748] ;  /* 0x00074800010c7983 */ /* 0x000f220000300800 */
[----:B------:R-:W-:-:S03]  /*31e20*/  IMAD.MOV.U32 R9, RZ, RZ, R151 ;  /* 0x000000ffff097224 */ /* 0x000fc600078e0097 */
[----:B-1----:R-:W4:Y:S01]  /*31e30*/  LDL.LU R151, [R1+0x788] ;  /* 0x0007880001977983 */ /* 0x002f220000300800 */
        /* <DEDUP_REMOVED lines=16> */
[----:B------:R-:W-:-:S03]  /*31f40*/  MOV R9, R150 ;  /* 0x0000009600097202 */ /* 0x000fc60000000f00 */
[----:B------:R-:W2:Y:S04]  /*31f50*/  LDL.LU R150, [R1+0x808] ;  /* 0x0008080001967983 */ /* 0x000ea80000300800 */
[----:B------:R1:W-:Y:S01]  /*31f60*/  LDGSTS.E [R5+0x2c80], desc[UR60][R8.64], P0 ;  /* 0x02c8000008057fae */ /* 0x0003e2000812187c */
[----:B------:R-:W-:-:S05]  /*31f70*/  IADD3 R6, P1, R6, R2, RZ ;  /* 0x0000000206067210 */ /* 0x000fca0007f3e0ff */
[----:B------:R4:W-:Y:S01]  /*31f80*/  STL [R1+0x74c], R6 ;  /* 0x00074c0601007387 */ /* 0x0009e20000100800 */
[----:B-1----:R-:W-:Y:S01]  /*31f90*/  IMAD.MOV.U32 R8, RZ, RZ, R6 ;  /* 0x000000ffff087224 */ /* 0x002fe200078e0006 */
[----:B---3--:R-:W-:Y:S01]  /*31fa0*/  IADD3 R148, P2, R148, R2, RZ ;  /* 0x0000000294947210 */ /* 0x008fe20007f5e0ff */
[----:B----4-:R-:W-:-:S04]  /*31fb0*/  IMAD.X R12, R12, 0x1, R0, P1 ;  /* 0x000000010c0c7824 */ /* 0x010fc800008e0600 */
[----:B------:R-:W-:Y:S01]  /*31fc0*/  IMAD.X R151, R151, 0x1, R0, P2 ;  /* 0x0000000197977824 */ /* 0x000fe200010e0600 */
[----:B------:R1:W-:Y:S01]  /*31fd0*/  STL [R1+0x748], R12 ;  /* 0x0007480c01007387 */ /* 0x0003e20000100800 */
[----:B------:R-:W-:-:S03]  /*31fe0*/  IMAD.MOV.U32 R9, RZ, RZ, R12 ;  /* 0x000000ffff097224 */ /* 0x000fc600078e000c */
        /* <DEDUP_REMOVED lines=9> */
[----:B--2---:R-:W-:-:S03]  /*32080*/  IADD3 R7, P1, R7, R2, RZ ;  /* 0x0000000207077210 */ /* 0x004fc60007f3e0ff */
[----:B------:R1:W-:Y:S04]  /*32090*/  LDGSTS.E [R5+0x3480], desc[UR60][R8.64], P0 ;  /* 0x0348000008057fae */ /* 0x0003e8000812187c */
[----:B------:R2:W-:Y:S01]  /*320a0*/  STL [R1+0x7cc], R7 ;  /* 0x0007cc0701007387 */ /* 0x0005e20000100800 */
[----:B------:R-:W-:Y:S02]  /*320b0*/  IADD3 R149, P2, R149, R2, RZ ;  /* 0x0000000295957210 */ /* 0x000fe40007f5e0ff */
[----:B-1----:R-:W-:Y:S01]  /*320c0*/  MOV R8, R7 ;  /* 0x0000000700087202 */ /* 0x002fe20000000f00 */
        /* <DEDUP_REMOVED lines=29> */
[----:B------:R-:W-:-:S03]  /*322a0*/  MOV R9, R151 ;  /* 0x0000009700097202 */ /* 0x000fc60000000f00 */
[----:B------:R-:W3:Y:S01]  /*322b0*/  LDL.LU R151, [R1+0x988] ;  /* 0x0009880001977983 */ /* 0x000ee20000300800 */
        /* <DEDUP_REMOVED lines=19> */
[----:B----4-:R-:W-:-:S04]  /*323f0*/  IADD3 R6, P1, R6, R2, RZ ;  /* 0x0000000206067210 */ /* 0x010fc80007f3e0ff */
[----:B-1----:R-:W-:Y:S01]  /*32400*/  MOV R8, R6 ;  /* 0x0000000600087202 */ /* 0x002fe20000000f00 */
[----:B------:R1:W-:Y:S01]  /*32410*/  STL [R1+0x94c], R6 ;  /* 0x00094c0601007387 */ /* 0x0003e20000100800 */
[----:B------:R-:W-:Y:S01]  /*32420*/  IADD3 R148, P2, R148, R2, RZ ;  /* 0x0000000294947210 */ /* 0x000fe20007f5e0ff */
[----:B---3--:R-:W-:-:S04]  /*32430*/  IMAD.X R12, R12, 0x1, R0, P1 ;  /* 0x000000010c0c7824 */ /* 0x008fc800008e0600 */
        /* <DEDUP_REMOVED lines=50> */
[----:B------:R-:W-:Y:S01]  /*32760*/  STL [R1+0xacc], R7 ;  /* 0x000acc0701007387 */ /* 0x000fe20000100800 */
[----:B------:R-:W-:Y:S02]  /*32770*/  IADD3 R147, P2, R147, R2, RZ ;  /* 0x0000000293937210 */ /* 0x000fe40007f5e0ff */
[----:B-1----:R-:W-:Y:S01]  /*32780*/  MOV R8, R7 ;  /* 0x0000000700087202 */ /* 0x002fe20000000f00 */
[--C-:B------:R-:W-:Y:S02]  /*32790*/  IMAD.X R149, R149, 0x1, R0.reuse, P1 ;  /* 0x0000000195957824 */ /* 0x100fe400008e0600 */
[----:B------:R-:W-:-:S03]  /*327a0*/  IMAD.X R150, R150, 0x1, R0, P2 ;  /* 0x0000000196967824 */ /* 0x000fc600010e0600 */
[----:B------:R1:W-:Y:S01]  /*327b0*/  STL [R1+0xac8], R149 ;  /* 0x000ac89501007387 */ /* 0x0003e20000100800 */
[----:B------:R-:W-:-:S03]  /*327c0*/  IMAD.MOV.U32 R9, RZ, RZ, R149 ;  /* 0x000000ffff097224 */ /* 0x000fc600078e0095 */
[----:B------:R-:W-:Y:S04]  /*327d0*/  STL [R1+0xb0c], R147 ;  /* 0x000b0c9301007387 */ /* 0x000fe80000100800 */
[----:B------:R2:W-:Y:S04]  /*327e0*/  LDGSTS.E [R5+0x6880], desc[UR60][R8.64], P0 ;  /* 0x0688000008057fae */ /* 0x0005e8000812187c */
[----:B-1----:R-:W3:Y:S04]  /*327f0*/  LDL.LU R149, [R1+0xbcc] ;  /* 0x000bcc0001957983 */ /* 0x002ee80000300800 */
[----:B------:R1:W-:Y:S04]  /*32800*/  STL [R1+0xb08], R150 ;  /* 0x000b089601007387 */ /* 0x0003e80000100800 */
[----:B------:R-:W3:Y:S01]  /*32810*/  LDL.LU R7, [R1+0xc0c] ;  /* 0x000c0c0001077983 */ /* 0x000ee20000300800 */
[----:B--2---:R-:W-:-:S02]  /*32820*/  IMAD.MOV.U32 R9, RZ, RZ, R150 ;  /* 0x000000ffff097224 */ /* 0x004fc400078e0096 */
[----:B------:R-:W-:Y:S01]  /*32830*/  IMAD.MOV.U32 R8, RZ, RZ, R147 ;  /* 0x000000ffff087224 */ /* 0x000fe200078e0093 */
[----:B-1----:R-:W2:Y:S04]  /*32840*/  LDL.LU R150, [R1+0xbc8] ;  /* 0x000bc80001967983 */ /* 0x002ea80000300800 */
        /* <DEDUP_REMOVED lines=18> */
[----:B------:R-:W3:Y:S04]  /*32970*/  LDL.LU R151, [R1+0x490] ;  /* 0x0004900001977983 */ /* 0x000ee80000300800 */
[----:B------:R1:W-:Y:S01]  /*32980*/  LDGSTS.E [R5+0x7480], desc[UR60][R8.64], P0 ;  /* 0x0748000008057fae */ /* 0x0003e2000812187c */
[-C--:B------:R-:W-:Y:S02]  /*32990*/  IADD3 R149, P1, R149, R2.reuse, RZ ;  /* 0x0000000295957210 */ /* 0x080fe40007f3e0ff */
[----:B------:R-:W-:-:S03]  /*329a0*/  IADD3 R7, P2, R7, R2, RZ ;  /* 0x0000000207077210 */ /* 0x000fc60007f5e0ff */
[--C-:B--2---:R-:W-:Y:S02]  /*329b0*/  IMAD.X R150, R150, 0x1, R0.reuse, P1 ;  /* 0x0000000196967824 */ /* 0x104fe400008e0600 */
[----:B-1----:R-:W-:Y:S02]  /*329c0*/  IMAD.MOV.U32 R8, RZ, RZ, R149 ;  /* 0x000000ffff087224 */ /* 0x002fe400078e0095 */
[----:B------:R-:W-:Y:S02]  /*329d0*/  IMAD.X R147, R147, 0x1, R0, P2 ;  /* 0x0000000193937824 */ /* 0x000fe400010e0600 */
[----:B------:R-:W-:Y:S01]  /*329e0*/  IMAD.MOV.U32 R9, RZ, RZ, R150 ;  /* 0x000000ffff097224 */ /* 0x000fe200078e0096 */
[----:B------:R1:W-:Y:S04]  /*329f0*/  STL [R1+0xbcc], R149 ;  /* 0x000bcc9501007387 */ /* 0x0003e80000100800 */
[----:B------:R-:W-:Y:S04]  /*32a00*/  STL [R1+0xbc8], R150 ;  /* 0x000bc89601007387 */ /* 0x000fe80000100800 */
[----:B------:R2:W-:Y:S04]  /*32a10*/  STL [R1+0xc0c], R7 ;  /* 0x000c0c0701007387 */ /* 0x0005e80000100800 */
[----:B------:R2:W-:Y:S04]  /*32a20*/  LDGSTS.E [R5+0x7880], desc[UR60][R8.64], P0 ;  /* 0x0788000008057fae */ /* 0x0005e8000812187c */
[----:B------:R2:W-:Y:S04]  /*32a30*/  STL [R1+0xc08], R147 ;  /* 0x000c089301007387 */ /* 0x0005e80000100800 */
[----:B-1----:R-:W3:Y:S01]  /*32a40*/  LDL.LU R149, [R1+0x4d0] ;  /* 0x0004d00001957983 */ /* 0x002ee20000300800 */
[----:B--2---:R-:W-:-:S03]  /*32a50*/  IMAD.MOV.U32 R8, RZ, RZ, R7 ;  /* 0x000000ffff087224 */ /* 0x004fc600078e0007 */
        /* <DEDUP_REMOVED lines=12> */
[----:B---3--:R-:W-:-:S04]  /*32b20*/  IMAD.X R148, R148, 0x1, R0, P1 ;  /* 0x0000000194947824 */ /* 0x008fc800008e0600 */
[----:B------:R-:W-:Y:S01]  /*32b30*/  IMAD.MOV.U32 R9, RZ, RZ, R148 ;  /* 0x000000ffff097224 */ /* 0x000fe200078e0094 */
[----:B------:R3:W-:Y:S01]  /*32b40*/  STL [R1+0x450], R148 ;  /* 0x0004509401007387 */ /* 0x0007e20000100800 */
[----:B------:R-:W-:-:S03]  /*32b50*/  IADD3.X R151, R151, R0, RZ, P2, !PT ;  /* 0x0000000097977210 */ /* 0x000fc600017fe4ff */
        /* <DEDUP_REMOVED lines=13> */
[----:B-1----:R-:W-:Y:S02]  /*32c30*/  IMAD.MOV.U32 R8, RZ, RZ, R7 ;  /* 0x000000ffff087224 */ /* 0x002fe400078e0007 */
[----:B------:R-:W-:Y:S01]  /*32c40*/  IMAD.MOV.U32 R9, RZ, RZ, R149 ;  /* 0x000000ffff097224 */ /* 0x000fe200078e0095 */
[----:B------:R1:W-:Y:S01]  /*32c50*/  STL [R1+0x4d0], R149 ;  /* 0x0004d09501007387 */ /* 0x0003e20000100800 */
[----:B------:R-:W-:-:S03]  /*32c60*/  IMAD.X R150, R150, 0x1, R0, P2 ;  /* 0x0000000196967824 */ /* 0x000fc600010e0600 */
[----:B------:R1:W-:Y:S04]  /*32c70*/  STL [R1+0x514], R147 ;  /* 0x0005149301007387 */ /* 0x0003e80000100800 */
[----:B--2---:R-:W2:Y:S04]  /*32c80*/  LDL.LU R7, [R1+0x5d4] ;  /* 0x0005d40001077983 */ /* 0x004ea80000300800 */
[----:B------:R1:W-:Y:S04]  /*32c90*/  STL [R1+0x510], R150 ;  /* 0x0005109601007387 */ /* 0x0003e80000100800 */
[----:B------:R1:W-:Y:S04]  /*32ca0*/  LDGSTS.E [R5+0x900], desc[UR60][R8.64], P0 ;  /* 0x0090000008057fae */ /* 0x0003e8000812187c */
[----:B-1----:R-:W2:Y:S01]  /*32cb0*/  LDL.LU R149, [R1+0x614] ;  /* 0x0006140001957983 */ /* 0x002ea20000300800 */
[----:B------:R-:W-:-:S03]  /*32cc0*/  MOV R8, R147 ;  /* 0x0000009300087202 */ /* 0x000fc60000000f00 */
        /* <DEDUP_REMOVED lines=19> */
[----:B------:R-:W-:-:S03]  /*32e00*/  IMAD.MOV.U32 R9, RZ, RZ, R151 ;  /* 0x000000ffff097224 */ /* 0x000fc600078e0097 */
[----:B------:R-:W4:Y:S04]  /*32e10*/  LDL.LU R151, [R1+0x690] ;  /* 0x0006900001977983 */ /* 0x000f280000300800 */
[----:B------:R1:W-:Y:S01]  /*32e20*/  LDGSTS.E [R5+0x1500], desc[UR60][R8.64], P0 ;  /* 0x0150000008057fae */ /* 0x0003e2000812187c */
[----:B--2---:R-:W-:-:S05]  /*32e30*/  IADD3 R7, P1, R7, R2, RZ ;  /* 0x0000000207077210 */ /* 0x004fca0007f3e0ff */
[----:B------:R2:W-:Y:S01]  /*32e40*/  STL [R1+0x5d4], R7 ;  /* 0x0005d40701007387 */ /* 0x0005e20000100800 */
[----:B-1----:R-:W-:Y:S01]  /*32e50*/  IMAD.MOV.U32 R8, RZ, RZ, R7 ;  /* 0x000000ffff087224 */ /* 0x002fe200078e0007 */
[----:B------:R-:W-:Y:S01]  /*32e60*/  IADD3 R149, P2, R149, R2, RZ ;  /* 0x0000000295957210 */ /* 0x000fe20007f5e0ff */
[----:B------:R-:W-:-:S03]  /*32e70*/  IMAD.X R147, R147, 0x1, R0, P1 ;  /* 0x0000000193937824 */ /* 0x000fc600008e0600 */
[----:B------:R-:W-:Y:S02]  /*32e80*/  IADD3.X R150, R150, R0, RZ, P2, !PT ;  /* 0x0000000096967210 */ /* 0x000fe400017fe4ff */
        /* <DEDUP_REMOVED lines=12> */
[----:B---3--:R-:W-:-:S05]  /*32f50*/  IADD3 R6, P1, R6, R2, RZ ;  /* 0x0000000206067210 */ /* 0x008fca0007f3e0ff */
[----:B------:R3:W-:Y:S01]  /*32f60*/  STL [R1+0x654], R6 ;  /* 0x0006540601007387 */ /* 0x0007e20000100800 */
[----:B-1----:R-:W-:Y:S01]  /*32f70*/  IMAD.MOV.U32 R8, RZ, RZ, R6 ;  /* 0x000000ffff087224 */ /* 0x002fe200078e0006 */
[----:B------:R-:W-:Y:S01]  /*32f80*/  IADD3 R12, P2, R12, R2, RZ ;  /* 0x000000020c0c7210 */ /* 0x000fe20007f5e0ff */
[----:B----4-:R-:W-:-:S04]  /*32f90*/  IMAD.X R148, R148, 0x1, R0, P1 ;  /* 0x0000000194947824 */ /* 0x010fc800008e0600 */
[----:B------:R-:W-:Y:S01]  /*32fa0*/  IMAD.X R151, R151, 0x1, R0, P2 ;  /* 0x0000000197977824 */ /* 0x000fe200010e0600 */
[----:B------:R1:W-:Y:S01]  /*32fb0*/  STL [R1+0x650], R148 ;  /* 0x0006509401007387 */ /* 0x0003e20000100800 */
[----:B------:R-:W-:-:S03]  /*32fc0*/  IMAD.MOV.U32 R9, RZ, RZ, R148 ;  /* 0x000000ffff097224 */ /* 0x000fc600078e0094 */
[----:B------:R4:W-:Y:S04]  /*32fd0*/  STL [R1+0x694], R12 ;  /* 0x0006940c01007387 */ /* 0x0009e80000100800 */
[----:B---3--:R-:W3:Y:S04]  /*32fe0*/  LDL.LU R6, [R1+0x754] ;  /* 0x0007540001067983 */ /* 0x008ee80000300800 */
[----:B------:R4:W-:Y:S04]  /*32ff0*/  STL [R1+0x690], R151 ;  /* 0x0006909701007387 */ /* 0x0009e80000100800 */
[----:B------:R4:W-:Y:S04]  /*33000*/  LDGSTS.E [R5+0x2100], desc[UR60][R8.64], P0 ;  /* 0x0210000008057fae */ /* 0x0009e8000812187c */
[----:B-1----:R-:W3:Y:S01]  /*33010*/  LDL.LU R148, [R1+0x794] ;  /* 0x0007940001947983 */ /* 0x002ee20000300800 */
[----:B----4-:R-:W-:-:S03]  /*33020*/  MOV R8, R12 ;  /* 0x0000000c00087202 */ /* 0x010fc60000000f00 */
        /* <DEDUP_REMOVED lines=8> */
[----:B------:R-:W-:-:S04]  /*330b0*/  IMAD.X R149, R149, 0x1, R0, P1 ;  /* 0x0000000195957824 */ /* 0x000fc800008e0600 */
[----:B------:R-:W-:Y:S01]  /*330c0*/  IMAD.X R150, R150, 0x1, R0, P2 ;  /* 0x0000000196967824 */ /* 0x000fe200010e0600 */
        /* <DEDUP_REMOVED lines=16> */
[----:B----4-:R-:W-:-:S03]  /*331d0*/  IMAD.X R12, R12, 0x1, R0, P1 ;  /* 0x000000010c0c7824 */ /* 0x010fc600008e0600 */
[----:B------:R-:W-:Y:S02]  /*331e0*/  IADD3.X R151, R151, R0, RZ, P2, !PT ;  /* 0x0000000097977210 */ /* 0x000fe400017fe4ff */
        /* <DEDUP_REMOVED lines=121> */
[----:B------:R-:W-:Y:S01]  /*33980*/  STL [R1+0xad4], R7 ;  /* 0x000ad40701007387 */ /* 0x000fe20000100800 */
[----:B-1----:R-:W-:Y:S01]  /*33990*/  IMAD.MOV.U32 R8, RZ, RZ, R7 ;  /* 0x000000ffff087224 */ /* 0x002fe200078e0007 */
[----:B------:R-:W-:Y:S01]  /*339a0*/  IADD3 R147, P2, R147, R2, RZ ;  /* 0x0000000293937210 */ /* 0x000fe20007f5e0ff */
[----:B------:R-:W-:-:S04]  /*339b0*/  IMAD.X R149, R149, 0x1, R0, P1 ;  /* 0x0000000195957824 */ /* 0x000fc800008e0600 */
[----:B------:R-:W-:Y:S01]  /*339c0*/  IMAD.X R150, R150, 0x1, R0, P2 ;  /* 0x0000000196967824 */ /* 0x000fe200010e0600 */
[----:B------:R1:W-:Y:S01]  /*339d0*/  STL [R1+0xad0], R149 ;  /* 0x000ad09501007387 */ /* 0x0003e20000100800 */
[----:B------:R-:W-:-:S03]  /*339e0*/  IMAD.MOV.U32 R9, RZ, RZ, R149 ;  /* 0x000000ffff097224 */ /* 0x000fc600078e0095 */
[----:B------:R-:W-:Y:S04]  /*339f0*/  STL [R1+0xb14], R147 ;  /* 0x000b149301007387 */ /* 0x000fe80000100800 */
[----:B------:R2:W-:Y:S04]  /*33a00*/  LDGSTS.E [R5+0x6900], desc[UR60][R8.64], P0 ;  /* 0x0690000008057fae */ /* 0x0005e8000812187c */
[----:B-1----:R-:W4:Y:S04]  /*33a10*/  LDL.LU R149, [R1+0xbd4] ;  /* 0x000bd40001957983 */ /* 0x002f280000300800 */
[----:B------:R1:W-:Y:S04]  /*33a20*/  STL [R1+0xb10], R150 ;  /* 0x000b109601007387 */ /* 0x0003e80000100800 */
[----:B------:R-:W4:Y:S01]  /*33a30*/  LDL.LU R7, [R1+0xc14] ;  /* 0x000c140001077983 */ /* 0x000f220000300800 */
[----:B--2---:R-:W-:Y:S01]  /*33a40*/  IMAD.MOV.U32 R9, RZ, RZ, R150 ;  /* 0x000000ffff097224 */ /* 0x004fe200078e0096 */
[----:B------:R-:W-:-:S02]  /*33a50*/  MOV R8, R147 ;  /* 0x0000009300087202 */ /* 0x000fc40000000f00 */
[----:B-1----:R-:W2:Y:S04]  /*33a60*/  LDL.LU R150, [R1+0xbd0] ;  /* 0x000bd00001967983 */ /* 0x002ea80000300800 */
        /* <DEDUP_REMOVED lines=20> */
[-C--:B------:R-:W-:Y:S02]  /*33bb0*/  IADD3 R149, P1, R149, R2.reuse, RZ ;  /* 0x0000000295957210 */ /* 0x080fe40007f3e0ff */
[----:B------:R-:W-:-:S03]  /*33bc0*/  IADD3 R7, P2, R7, R2, RZ ;  /* 0x0000000207077210 */ /* 0x000fc60007f5e0ff */
[----:B-1----:R-:W-:Y:S02]  /*33bd0*/  IMAD.MOV.U32 R8, RZ, RZ, R149 ;  /* 0x000000ffff087224 */ /* 0x002fe400078e0095 */
[----:B--2---:R-:W-:Y:S01]  /*33be0*/  IMAD.X R150, R150, 0x1, R0, P1 ;  /* 0x0000000196967824 */ /* 0x004fe200008e0600 */
[----:B------:R1:W-:Y:S01]  /*33bf0*/  STL [R1+0xbd4], R149 ;  /* 0x000bd49501007387 */ /* 0x0003e20000100800 */
[----:B------:R-:W-:Y:S02]  /*33c00*/  IADD3.X R147, R147, R0, RZ, P2, !PT ;  /* 0x0000000093937210 */ /* 0x000fe400017fe4ff */
[----:B------:R-:W-:Y:S01]  /*33c10*/  IMAD.MOV.U32 R9, RZ, RZ, R150 ;  /* 0x000000ffff097224 */ /* 0x000fe200078e0096 */
[----:B------:R-:W-:Y:S04]  /*33c20*/  STL [R1+0xbd0], R150 ;  /* 0x000bd09601007387 */ /* 0x000fe80000100800 */
[----:B------:R2:W-:Y:S04]  /*33c30*/  STL [R1+0xc14], R7 ;  /* 0x000c140701007387 */ /* 0x0005e80000100800 */
[----:B------:R2:W-:Y:S04]  /*33c40*/  LDGSTS.E [R5+0x7900], desc[UR60][R8.64], P0 ;  /* 0x0790000008057fae */ /* 0x0005e8000812187c */
[----:B------:R2:W-:Y:S04]  /*33c50*/  STL [R1+0xc10], R147 ;  /* 0x000c109301007387 */ /* 0x0005e80000100800 */
[----:B-1----:R-:W4:Y:S01]  /*33c60*/  LDL.LU R149, [R1+0x4d8] ;  /* 0x0004d80001957983 */ /* 0x002f220000300800 */
        /* <DEDUP_REMOVED lines=8> */
[----:B---3--:R-:W-:-:S05]  /*33cf0*/  IADD3 R6, P1, R6, R2, RZ ;  /* 0x0000000206067210 */ /* 0x008fca0007f3e0ff */
[----:B------:R1:W-:Y:S01]  /*33d00*/  STL [R1+0x45c], R6 ;  /* 0x00045c0601007387 */ /* 0x0003e20000100800 */
[----:B------:R-:W-:Y:S01]  /*33d10*/  IMAD.MOV.U32 R8, RZ, RZ, R6 ;  /* 0x000000ffff087224 */ /* 0x000fe200078e0006 */
[----:B------:R-:W-:Y:S01]  /*33d20*/  IADD3 R12, P2, R12, R2, RZ ;  /* 0x000000020c0c7210 */ /* 0x000fe20007f5e0ff */
[----:B----4-:R-:W-:-:S04]  /*33d30*/  IMAD.X R148, R148, 0x1, R0, P1 ;  /* 0x0000000194947824 */ /* 0x010fc800008e0600 */
[----:B------:R-:W-:Y:S01]  /*33d40*/  STL [R1+0x49c], R12 ;  /* 0x00049c0c01007387 */ /* 0x000fe20000100800 */
[----:B------:R-:W-:Y:S01]  /*33d50*/  IMAD.X R151, R151, 0x1, R0, P2 ;  /* 0x0000000197977824 */ /* 0x000fe200010e0600 */
[----:B------:R-:W-:Y:S02]  /*33d60*/  MOV R9, R148 ;  /* 0x0000009400097202 */ /* 0x000fe40000000f00 */
[----:B------:R3:W-:Y:S04]  /*33d70*/  STL [R1+0x458], R148 ;  /* 0x0004589401007387 */ /* 0x0007e80000100800 */
        /* <DEDUP_REMOVED lines=30> */
[----:B-1----:R-:W-:Y:S01]  /*33f60*/  IMAD.MOV.U32 R8, RZ, RZ, R6 ;  /* 0x000000ffff087224 */ /* 0x002fe200078e0006 */
[----:B------:R-:W-:Y:S01]  /*33f70*/  IADD3.X R12, R12, R0, RZ, P1, !PT ;  /* 0x000000000c0c7210 */ /* 0x000fe20000ffe4ff */
[----:B------:R-:W-:-:S04]  /*33f80*/  IMAD.X R151, R151, 0x1, R0, P2 ;  /* 0x0000000197977824 */ /* 0x000fc800010e0600 */
        /* <DEDUP_REMOVED lines=18> */
[----:B------:R-:W-:Y:S01]  /*340b0*/  MOV R9, R147 ;  /* 0x0000009300097202 */ /* 0x000fe20000000f00 */
        /* <DEDUP_REMOVED lines=32> */
[----:B------:R-:W-:Y:S02]  /*342c0*/  IADD3 R147, P2, R147, R2, RZ ;  /* 0x0000000293937210 */ /* 0x000fe40007f5e0ff */
[----:B------:R-:W-:-:S03]  /*342d0*/  IADD3.X R149, R149, R0, RZ, P1, !PT ;  /* 0x0000000095957210 */ /* 0x000fc60000ffe4ff */
[----:B------:R-:W-:Y:S02]  /*342e0*/  IMAD.X R150, R150, 0x1, R0, P2 ;  /* 0x0000000196967824 */ /* 0x000fe400010e0600 */
        /* <DEDUP_REMOVED lines=18> */
[----:B------:R-:W-:Y:S01]  /*34410*/  MOV R9, R12 ;  /* 0x0000000c00097202 */ /* 0x000fe20000000f00 */
[----:B------:R1:W-:Y:S04]  /*34420*/  STL [R1+0x758], R12 ;  /* 0x0007580c01007387 */ /* 0x0003e80000100800 */
        /* <DEDUP_REMOVED lines=31> */
[----:B------:R-:W-:Y:S02]  /*34620*/  IADD3 R12, P2, R12, R2, RZ ;  /* 0x000000020c0c7210 */ /* 0x000fe40007f5e0ff */
[----:B----4-:R-:W-:-:S03]  /*34630*/  IADD3.X R148, R148, R0, RZ, P1, !PT ;  /* 0x0000000094947210 */ /* 0x010fc60000ffe4ff */
[----:B------:R-:W-:Y:S02]  /*34640*/  IMAD.X R151, R151, 0x1, R0, P2 ;  /* 0x0000000197977824 */ /* 0x000fe400010e0600 */
        /* <DEDUP_REMOVED lines=97> */
[----:B--2---:R-:W-:-:S03]  /*34c60*/  IMAD.MOV.U32 R9, RZ, RZ, R150 ;  /* 0x000000ffff097224 */ /* 0x004fc600078e0096 */
[----:B-1----:R-:W2:Y:S01]  /*34c70*/  LDL.LU R150, [R1+0xbd8] ;  /* 0x000bd80001967983 */ /* 0x002ea20000300800 */
        /* <DEDUP_REMOVED lines=24> */
[--C-:B--2---:R-:W-:Y:S01]  /*34e00*/  IMAD.X R150, R150, 0x1, R0.reuse, P1 ;  /* 0x0000000196967824 */ /* 0x104fe200008e0600 */
[----:B------:R1:W-:Y:S01]  /*34e10*/  STL [R1+0xbdc], R149 ;  /* 0x000bdc9501007387 */ /* 0x0003e20000100800 */
[----:B------:R-:W-:-:S03]  /*34e20*/  IMAD.X R147, R147, 0x1, R0, P2 ;  /* 0x0000000193937824 */ /* 0x000fc600010e0600 */
[----:B------:R-:W-:Y:S01]  /*34e30*/  MOV R9, R150 ;  /* 0x0000009600097202 */ /* 0x000fe20000000f00 */
        /* <DEDUP_REMOVED lines=16> */
[----:B------:R-:W-:-:S05]  /*34f40*/  IADD3 R12, P2, R12, R2, RZ ;  /* 0x000000020c0c7210 */ /* 0x000fca0007f5e0ff */
[----:B------:R-:W-:Y:S01]  /*34f50*/  STL [R1+0x4a4], R12 ;  /* 0x0004a40c01007387 */ /* 0x000fe20000100800 */
[----:B----4-:R-:W-:-:S04]  /*34f60*/  IMAD.X R148, R148, 0x1, R0, P1 ;  /* 0x0000000194947824 */ /* 0x010fc800008e0600 */
[----:B------:R-:W-:Y:S01]  /*34f70*/  IMAD.MOV.U32 R9, RZ, RZ, R148 ;  /* 0x000000ffff097224 */ /* 0x000fe200078e0094 */
[----:B------:R3:W-:Y:S01]  /*34f80*/  STL [R1+0x460], R148 ;  /* 0x0004609401007387 */ /* 0x0007e20000100800 */
[----:B------:R-:W-:-:S03]  /*34f90*/  IMAD.X R151, R151, 0x1, R0, P2 ;  /* 0x0000000197977824 */ /* 0x000fc600010e0600 */
[----:B-1----:R-:W4:Y:S04]  /*34fa0*/  LDL.LU R6, [R1+0x564] ;  /* 0x0005640001067983 */ /* 0x002f280000300800 */
[----:B------:R1:W-:Y:S04]  /*34fb0*/  LDGSTS.E [R5+0x200], desc[UR60][R8.64], P0 ;  /* 0x0020000008057fae */ /* 0x0003e8000812187c */
[----:B---3--:R-:W3:Y:S04]  /*34fc0*/  LDL.LU R148, [R1+0x5a4] ;  /* 0x0005a40001947983 */ /* 0x008ee80000300800 */
[----:B------:R1:W-:Y:S02]  /*34fd0*/  STL [R1+0x4a0], R151 ;  /* 0x0004a09701007387 */ /* 0x0003e40000100800 */
[----:B-1----:R-:W-:-:S02]  /*34fe0*/  IMAD.MOV.U32 R8, RZ, RZ, R12 ;  /* 0x000000ffff087224 */ /* 0x002fc400078e000c */
[----:B------:R-:W3:Y:S01]  /*34ff0*/  LDL.LU R12, [R1+0x560] ;  /* 0x00056000010c7983 */ /* 0x000ee20000300800 */
[----:B------:R-:W-:-:S03]  /*35000*/  MOV R9, R151 ;  /* 0x0000009700097202 */ /* 0x000fc60000000f00 */
        /* <DEDUP_REMOVED lines=23> */
[----:B-1----:R-:W-:Y:S01]  /*35180*/  MOV R8, R6 ;  /* 0x0000000600087202 */ /* 0x002fe20000000f00 */
        /* <DEDUP_REMOVED lines=50> */
[----:B--2---:R-:W-:-:S04]  /*354b0*/  IADD3 R7, P1, R7, R2, RZ ;  /* 0x0000000207077210 */ /* 0x004fc80007f3e0ff */
[----:B-1----:R-:W-:Y:S01]  /*354c0*/  MOV R8, R7 ;  /* 0x0000000700087202 */ /* 0x002fe20000000f00 */
[----:B------:R1:W-:Y:S01]  /*354d0*/  STL [R1+0x6e4], R7 ;  /* 0x0006e40701007387 */ /* 0x0003e20000100800 */
[----:B------:R-:W-:Y:S01]  /*354e0*/  IADD3 R147, P2, R147, R2, RZ ;  /* 0x0000000293937210 */ /* 0x000fe20007f5e0ff */
[----:B------:R-:W-:-:S04]  /*354f0*/  IMAD.X R149, R149, 0x1, R0, P1 ;  /* 0x0000000195957824 */ /* 0x000fc800008e0600 */
[----:B------:R-:W-:Y:S01]  /*35500*/  IMAD.X R150, R150, 0x1, R0, P2 ;  /* 0x0000000196967824 */ /* 0x000fe200010e0600 */
[----:B------:R2:W-:Y:S01]  /*35510*/  STL [R1+0x6e0], R149 ;  /* 0x0006e09501007387 */ /* 0x0005e20000100800 */
[----:B------:R-:W-:-:S03]  /*35520*/  IMAD.MOV.U32 R9, RZ, RZ, R149 ;  /* 0x000000ffff097224 */ /* 0x000fc600078e0095 */
[----:B------:R2:W-:Y:S04]  /*35530*/  STL [R1+0x724], R147 ;  /* 0x0007249301007387 */ /* 0x0005e80000100800 */
[----:B-1----:R-:W4:Y:S04]  /*35540*/  LDL.LU R7, [R1+0x7e4] ;  /* 0x0007e40001077983 */ /* 0x002f280000300800 */
[----:B------:R1:W-:Y:S04]  /*35550*/  STL [R1+0x720], R150 ;  /* 0x0007209601007387 */ /* 0x0003e80000100800 */
[----:B------:R1:W-:Y:S04]  /*35560*/  LDGSTS.E [R5+0x2a00], desc[UR60][R8.64], P0 ;  /* 0x02a0000008057fae */ /* 0x0003e8000812187c */
[----:B--2---:R-:W2:Y:S01]  /*35570*/  LDL.LU R149, [R1+0x824] ;  /* 0x0008240001957983 */ /* 0x004ea20000300800 */
[----:B-1----:R-:W-:-:S03]  /*35580*/  IMAD.MOV.U32 R8, RZ, RZ, R147 ;  /* 0x000000ffff087224 */ /* 0x002fc600078e0093 */
        /* <DEDUP_REMOVED lines=20> */
[----:B------:R-:W4:Y:S04]  /*356d0*/  LDL.LU R151, [R1+0x8a0] ;  /* 0x0008a00001977983 */ /* 0x000f280000300800 */
[----:B------:R1:W-:Y:S01]  /*356e0*/  LDGSTS.E [R5+0x3600], desc[UR60][R8.64], P0 ;  /* 0x0360000008057fae */ /* 0x0003e2000812187c */
[----:B------:R-:W-:-:S05]  /*356f0*/  IADD3 R7, P1, R7, R2, RZ ;  /* 0x0000000207077210 */ /* 0x000fca0007f3e0ff */
[----:B------:R2:W-:Y:S01]  /*35700*/  STL [R1+0x7e4], R7 ;  /* 0x0007e40701007387 */ /* 0x0005e20000100800 */
[----:B-1----:R-:W-:Y:S01]  /*35710*/  IMAD.MOV.U32 R8, RZ, RZ, R7 ;  /* 0x000000ffff087224 */ /* 0x002fe200078e0007 */
[----:B--2---:R-:W-:Y:S01]  /*35720*/  IADD3 R149, P2, R149, R2, RZ ;  /* 0x0000000295957210 */ /* 0x004fe20007f5e0ff */
[----:B------:R-:W-:-:S04]  /*35730*/  IMAD.X R147, R147, 0x1, R0, P1 ;  /* 0x0000000193937824 */ /* 0x000fc800008e0600 */
        /* <DEDUP_REMOVED lines=8> */
[----:B--2---:R-:W-:-:S03]  /*357c0*/  IMAD.MOV.U32 R8, RZ, RZ, R149 ;  /* 0x000000ffff087224 */ /* 0x004fc600078e0095 */
        /* <DEDUP_REMOVED lines=17> */
[----:B-1----:R-:W-:-:S03]  /*358e0*/  IMAD.MOV.U32 R8, RZ, RZ, R12 ;  /* 0x000000ffff087224 */ /* 0x002fc600078e000c */
[----:B----4-:R-:W4:Y:S01]  /*358f0*/  LDL.LU R12, [R1+0x960] ;  /* 0x00096000010c7983 */ /* 0x010f220000300800 */
[----:B------:R-:W-:-:S03]  /*35900*/  IMAD.MOV.U32 R9, RZ, RZ, R151 ;  /* 0x000000ffff097224 */ /* 0x000fc600078e0097 */
[----:B------:R-:W4:Y:S04]  /*35910*/  LDL.LU R151, [R1+0x9a0] ;  /* 0x0009a00001977983 */ /* 0x000f280000300800 */
[----:B------:R1:W-:Y:S01]  /*35920*/  LDGSTS.E [R5+0x4600], desc[UR60][R8.64], P0 ;  /* 0x0460000008057fae */ /* 0x0003e2000812187c */
[----:B------:R-:W-:-:S05]  /*35930*/  IADD3 R7, P1, R7, R2, RZ ;  /* 0x0000000207077210 */ /* 0x000fca0007f3e0ff */
[----:B------:R2:W-:Y:S01]  /*35940*/  STL [R1+0x8e4], R7 ;  /* 0x0008e40701007387 */ /* 0x0005e20000100800 */
[----:B-1----:R-:W-:Y:S01]  /*35950*/  IMAD.MOV.U32 R8, RZ, RZ, R7 ;  /* 0x000000ffff087224 */ /* 0x002fe200078e0007 */
[----:B------:R-:W-:Y:S01]  /*35960*/  IADD3 R147, P2, R147, R2, RZ ;  /* 0x0000000293937210 */ /* 0x000fe20007f5e0ff */
[----:B--2---:R-:W-:-:S04]  /*35970*/  IMAD.X R149, R149, 0x1, R0, P1 ;  /* 0x0000000195957824 */ /* 0x004fc800008e0600 */
        /* <DEDUP_REMOVED lines=29> */
[----:B------:R-:W3:Y:S04]  /*35b50*/  LDL.LU R151, [R1+0xaa0] ;  /* 0x000aa00001977983 */ /* 0x000ee80000300800 */
[----:B------:R1:W-:Y:S01]  /*35b60*/  LDGSTS.E [R5+0x5600], desc[UR60][R8.64], P0 ;  /* 0x0560000008057fae */ /* 0x0003e2000812187c */
[----:B------:R-:W-:-:S04]  /*35b70*/  IADD3 R7, P1, R7, R2, RZ ;  /* 0x0000000207077210 */ /* 0x000fc80007f3e0ff */
[----:B-1----:R-:W-:Y:S01]  /*35b80*/  MOV R8, R7 ;  /* 0x0000000700087202 */ /* 0x002fe20000000f00 */
[----:B------:R1:W-:Y:S01]  /*35b90*/  STL [R1+0x9e4], R7 ;  /* 0x0009e40701007387 */ /* 0x0003e20000100800 */
[----:B------:R-:W-:Y:S01]  /*35ba0*/  IADD3 R149, P2, R149, R2, RZ ;  /* 0x0000000295957210 */ /* 0x000fe20007f5e0ff */
[----:B--2---:R-:W-:-:S04]  /*35bb0*/  IMAD.X R147, R147, 0x1, R0, P1 ;  /* 0x0000000193937824 */ /* 0x004fc800008e0600 */
[----:B------:R-:W-:Y:S01]  /*35bc0*/  IMAD.X R150, R150, 0x1, R0, P2 ;  /* 0x0000000196967824 */ /* 0x000fe200010e0600 */
[----:B------:R2:W-:Y:S01]  /*35bd0*/  STL [R1+0x9e0], R147 ;  /* 0x0009e09301007387 */ /* 0x0005e20000100800 */
[----:B------:R-:W-:-:S03]  /*35be0*/  IMAD.MOV.U32 R9, RZ, RZ, R147 ;  /* 0x000000ffff097224 */ /* 0x000fc600078e0093 */
[----:B------:R2:W-:Y:S04]  /*35bf0*/  STL [R1+0xa24], R149 ;  /* 0x000a249501007387 */ /* 0x0005e80000100800 */
[----:B-1----:R-:W3:Y:S04]  /*35c00*/  LDL.LU R7, [R1+0xae4] ;  /* 0x000ae40001077983 */ /* 0x002ee80000300800 */
        /* <DEDUP_REMOVED lines=26> */
[----:B------:R-:W-:-:S05]  /*35db0*/  IADD3 R7, P1, R7, R2, RZ ;  /* 0x0000000207077210 */ /* 0x000fca0007f3e0ff */
[----:B------:R-:W-:Y:S01]  /*35dc0*/  STL [R1+0xae4], R7 ;  /* 0x000ae40701007387 */ /* 0x000fe20000100800 */
[----:B-1----:R-:W-:Y:S01]  /*35dd0*/  IMAD.MOV.U32 R8, RZ, RZ, R7 ;  /* 0x000000ffff087224 */ /* 0x002fe200078e0007 */
[----:B--2---:R-:W-:Y:S01]  /*35de0*/  IADD3 R147, P2, R147, R2, RZ ;  /* 0x0000000293937210 */ /* 0x004fe20007f5e0ff */
[----:B------:R-:W-:-:S04]  /*35df0*/  IMAD.X R149, R149, 0x1, R0, P1 ;  /* 0x0000000195957824 */ /* 0x000fc800008e0600 */
[----:B------:R-:W-:Y:S01]  /*35e00*/  IMAD.X R150, R150, 0x1, R0, P2 ;  /* 0x0000000196967824 */ /* 0x000fe200010e0600 */
        /* <DEDUP_REMOVED lines=28> */
[----:B-1----:R-:W4:Y:S04]  /*35fd0*/  LDL.LU R151, [R1+0x4a8] ;  /* 0x0004a80001977983 */ /* 0x002f280000300800 */
[----:B------:R1:W-:Y:S01]  /*35fe0*/  LDGSTS.E [R5+0x7600], desc[UR60][R8.64], P0 ;  /* 0x0760000008057fae */ /* 0x0003e2000812187c */
[-C--:B------:R-:W-:Y:S02]  /*35ff0*/  IADD3 R149, P1, R149, R2.reuse, RZ ;  /* 0x0000000295957210 */ /* 0x080fe40007f3e0ff */
[----:B------:R-:W-:-:S03]  /*36000*/  IADD3 R7, P2, R7, R2, RZ ;  /* 0x0000000207077210 */ /* 0x000fc60007f5e0ff */
[----:B-1----:R-:W-:Y:S02]  /*36010*/  IMAD.MOV.U32 R8, RZ, RZ, R149 ;  /* 0x000000ffff087224 */ /* 0x002fe400078e0095 */
[--C-:B--2---:R-:W-:Y:S01]  /*36020*/  IMAD.X R150, R150, 0x1, R0.reuse, P1 ;  /* 0x0000000196967824 */ /* 0x104fe200008e0600 */
[----:B------:R1:W-:Y:S01]  /*36030*/  STL [R1+0xbe4], R149 ;  /* 0x000be49501007387 */ /* 0x0003e20000100800 */
[----:B------:R-:W-:Y:S02]  /*36040*/  IMAD.X R147, R147, 0x1, R0, P2 ;  /* 0x0000000193937824 */ /* 0x000fe400010e0600 */
        /* <DEDUP_REMOVED lines=8> */
[----:B------:R-:W-:-:S03]  /*360d0*/  MOV R9, R147 ;  /* 0x0000009300097202 */ /* 0x000fc60000000f00 */
[----:B------:R-:W2:Y:S04]  /*360e0*/  LDL.LU R150, [R1+0x528] ;  /* 0x0005280001967983 */ /* 0x000ea80000300800 */
[----:B------:R-:W2:Y:S04]  /*360f0*/  LDL.LU R147, [R1+0x52c] ;  /* 0x00052c0001937983 */ /* 0x000ea80000300800 */
[----:B------:R1:W-:Y:S02]  /*36100*/  LDGSTS.E [R5+0x7e00], desc[UR60][R8.64], P0 ;  /* 0x07e0000008057fae */ /* 0x0003e4000812187c */
[----:B-1----:R-:W-:-:S05]  /*36110*/  LOP3.LUT R5, R11, 0x50, RZ, 0x3c, !PT ;  /* 0x000000500b057812 */ /* 0x002fca00078e3cff */
[----:B------:R-:W-:Y:S01]  /*36120*/  VIADD R5, R5, UR5 ;  /* 0x0000000505057c36 */ /* 0x000fe20008000000 */
[----:B------:R-:W-:-:S05]  /*36130*/  IADD3 R6, P1, R6, R2, RZ ;  /* 0x0000000206067210 */ /* 0x000fca0007f3e0ff */
[----:B------:R1:W-:Y:S01]  /*36140*/  STL [R1+0x46c], R6 ;  /* 0x00046c0601007387 */ /* 0x0003e20000100800 */
[----:B------:R-:W-:Y:S01]  /*36150*/  IMAD.MOV.U32 R8, RZ, RZ, R6 ;  /* 0x000000ffff087224 */ /* 0x000fe200078e0006 */
[----:B---3--:R-:W-:-:S05]  /*36160*/  IADD3 R12, P2, R12, R2, RZ ;  /* 0x000000020c0c7210 */ /* 0x008fca0007f5e0ff */
        /* <DEDUP_REMOVED lines=15> */
[----:B------:R-:W-:Y:S01]  /*36260*/  IMAD.X R149, R149, 0x1, R0, P1 ;  /* 0x0000000195957824 */ /* 0x000fe200008e0600 */
[----:B------:R-:W-:Y:S01]  /*36270*/  IADD3 R147, P2, R147, R2, RZ ;  /* 0x0000000293937210 */ /* 0x000fe20007f5e0ff */
[----:B------:R2:W-:Y:S01]  /*36280*/  STL [R1+0x4ec], R7 ;  /* 0x0004ec0701007387 */ /* 0x0005e20000100800 */
[----:B-1----:R-:W-:Y:S02]  /*36290*/  IMAD.MOV.U32 R8, RZ, RZ, R7 ;  /* 0x000000ffff087224 */ /* 0x002fe400078e0007 */
[----:B------:R-:W-:Y:S01]  /*362a0*/  IADD3.X R150, R150, R0, RZ, P2, !PT ;  /* 0x0000000096967210 */ /* 0x000fe200017fe4ff */
        /* <DEDUP_REMOVED lines=214> */
[----:B------:R-:W-:-:S03]  /*37010*/  IMAD.X R149, R149, 0x1, R0, P1 ;  /* 0x0000000195957824 */ /* 0x000fc600008e0600 */
[----:B------:R-:W-:Y:S02]  /*37020*/  IADD3.X R150, R150, R0, RZ, P2, !PT ;  /* 0x0000000096967210 */ /* 0x000fe400017fe4ff */
[----:B------:R1:W-:Y:S01]  /*37030*/  STL [R1+0xae8], R149 ;  /* 0x000ae89501007387 */ /* 0x0003e20000100800 */
[----:B------:R-:W-:-:S03]  /*37040*/  IMAD.MOV.U32 R9, RZ, RZ, R149 ;  /* 0x000000ffff097224 */ /* 0x000fc600078e0095 */
[----:B------:R-:W-:Y:S04]  /*37050*/  STL [R1+0xb2c], R147 ;  /* 0x000b2c9301007387 */ /* 0x000fe80000100800 */
[----:B------:R2:W-:Y:S04]  /*37060*/  LDGSTS.E [R5+0x6a80], desc[UR60][R8.64], P0 ;  /* 0x06a8000008057fae */ /* 0x0005e8000812187c */
[----:B-1----:R-:W4:Y:S04]  /*37070*/  LDL.LU R149, [R1+0xbec] ;  /* 0x000bec0001957983 */ /* 0x002f280000300800 */
[----:B------:R1:W-:Y:S04]  /*37080*/  STL [R1+0xb28], R150 ;  /* 0x000b289601007387 */ /* 0x0003e80000100800 */
[----:B------:R-:W4:Y:S01]  /*37090*/  LDL.LU R7, [R1+0xc2c] ;  /* 0x000c2c0001077983 */ /* 0x000f220000300800 */
[----:B--2---:R-:W-:-:S02]  /*370a0*/  IMAD.MOV.U32 R9, RZ, RZ, R150 ;  /* 0x000000ffff097224 */ /* 0x004fc400078e0096 */
[----:B------:R-:W-:Y:S01]  /*370b0*/  IMAD.MOV.U32 R8, RZ, RZ, R147 ;  /* 0x000000ffff087224 */ /* 0x000fe200078e0093 */
        /* <DEDUP_REMOVED lines=39> */
[----:B-1----:R-:W-:-:S04]  /*37330*/  LOP3.LUT R5, R11, 0x60, RZ, 0x3c, !PT ;  /* 0x000000600b057812 */ /* 0x002fc800078e3cff */
[----:B------:R-:W-:Y:S02]  /*37340*/  IADD3 R5, R5, UR5, RZ ;  /* 0x0000000505057c10 */ /* 0x000fe4000fffe0ff */
        /* <DEDUP_REMOVED lines=23> */
[----:B------:R-:W-:Y:S01]  /*374c0*/  MOV R9, R149 ;  /* 0x0000009500097202 */ /* 0x000fe20000000f00 */
        /* <DEDUP_REMOVED lines=216> */
[----:B------:R-:W-:Y:S01]  /*38250*/  MOV R9, R149 ;  /* 0x0000009500097202 */ /* 0x000fe20000000f00 */
[----:B------:R1:W-:Y:S04]  /*38260*/  STL [R1+0xaf0], R149 ;  /* 0x000af09501007387 */ /* 0x0003e80000100800 */
        /* <DEDUP_REMOVED lines=30> */
[----:B-1----:R-:W-:Y:S01]  /*38450*/  IMAD.MOV.U32 R8, RZ, RZ, R149 ;  /* 0x000000ffff087224 */ /* 0x002fe200078e0095 */
[----:B--2---:R-:W-:Y:S01]  /*38460*/  IADD3.X R150, R150, R0, RZ, P1, !PT ;  /* 0x0000000096967210 */ /* 0x004fe20000ffe4ff */
[----:B------:R-:W-:Y:S01]  /*38470*/  STL [R1+0xbf4], R149 ;  /* 0x000bf49501007387 */ /* 0x000fe20000100800 */
[----:B------:R-:W-:-:S03]  /*38480*/  IMAD.X R147, R147, 0x1, R0, P2 ;  /* 0x0000000193937824 */ /* 0x000fc600010e0600 */
[----:B------:R-:W-:Y:S01]  /*38490*/  IMAD.MOV.U32 R9, RZ, RZ, R150 ;  /* 0x000000ffff097224 */ /* 0x000fe200078e0096 */
[----:B------:R-:W-:Y:S04]  /*384a0*/  STL [R1+0xbf0], R150 ;  /* 0x000bf09601007387 */ /* 0x000fe80000100800 */
[----:B------:R-:W-:Y:S04]  /*384b0*/  STL [R1+0xc34], R7 ;  /* 0x000c340701007387 */ /* 0x000fe80000100800 */
[----:B------:R1:W-:Y:S04]  /*384c0*/  LDGSTS.E [R5+0x7b00], desc[UR60][R8.64], P0 ;  /* 0x07b0000008057fae */ /* 0x0003e8000812187c */
[----:B------:R2:W-:Y:S01]  /*384d0*/  STL [R1+0xc30], R147 ;  /* 0x000c309301007387 */ /* 0x0005e20000100800 */
[----:B-1----:R-:W-:-:S02]  /*384e0*/  IMAD.MOV.U32 R9, RZ, RZ, R147 ;  /* 0x000000ffff097224 */ /* 0x002fc400078e0093 */
[----:B------:R-:W-:Y:S01]  /*384f0*/  IMAD.MOV.U32 R8, RZ, RZ, R7 ;  /* 0x000000ffff087224 */ /* 0x000fe200078e0007 */
[----:B--2---:R-:W2:Y:S04]  /*38500*/  LDL.LU R147, [R1+0x4f8] ;  /* 0x0004f80001937983 */ /* 0x004ea80000300800 */
[----:B------:R-:W2:Y:S04]  /*38510*/  LDL.LU R7, [R1+0x4fc] ;  /* 0x0004fc0001077983 */ /* 0x000ea80000300800 */
[----:B------:R-:W2:Y:S04]  /*38520*/  LDL.LU R150, [R1+0x538] ;  /* 0x0005380001967983 */ /* 0x000ea80000300800 */
[----:B------:R1:W-:Y:S04]  /*38530*/  LDGSTS.E [R5+0x7f00], desc[UR60][R8.64], P0 ;  /* 0x07f0000008057fae */ /* 0x0003e8000812187c */
[----:B------:R-:W2:Y:S01]  /*38540*/  LDL.LU R149, [R1+0x53c] ;  /* 0x00053c0001957983 */ /* 0x000ea20000300800 */
[----:B-1----:R-:W-:-:S05]  /*38550*/  LOP3.LUT R5, R11, 0x70, RZ, 0x3c, !PT ;  /* 0x000000700b057812 */ /* 0x002fca00078e3cff */
[----:B------:R-:W-:Y:S01]  /*38560*/  VIADD R5, R5, UR5 ;  /* 0x0000000505057c36 */ /* 0x000fe20008000000 */
[----:B---3--:R-:W-:-:S04]  /*38570*/  IADD3 R6, P1, R6, R2, RZ ;  /* 0x0000000206067210 */ /* 0x008fc80007f3e0ff */
[----:B------:R-:W-:Y:S01]  /*38580*/  MOV R8, R6 ;  /* 0x0000000600087202 */ /* 0x000fe20000000f00 */
[----:B------:R1:W-:Y:S01]  /*38590*/  STL [R1+0x47c], R6 ;  /* 0x00047c0601007387 */ /* 0x0003e20000100800 */
        /* <DEDUP_REMOVED lines=17> */
[----:B------:R2:W-:Y:S01]  /*386b0*/  STL [R1+0x4fc], R7 ;  /* 0x0004fc0701007387 */ /* 0x0005e20000100800 */
[----:B-1----:R-:W-:Y:S01]  /*386c0*/  IMAD.MOV.U32 R8, RZ, RZ, R7 ;  /* 0x000000ffff087224 */ /* 0x002fe200078e0007 */
[----:B------:R-:W-:Y:S02]  /*386d0*/  IADD3 R149, P2, R149, R2, RZ ;  /* 0x0000000295957210 */ /* 0x000fe40007f5e0ff */
[----:B------:R1:W-:Y:S01]  /*386e0*/  STL [R1+0x4f8], R147 ;  /* 0x0004f89301007387 */ /* 0x0003e20000100800 */
[----:B------:R-:W-:Y:S02]  /*386f0*/  IMAD.MOV.U32 R9, RZ, RZ, R147 ;  /* 0x000000ffff097224 */ /* 0x000fe400078e0093 */
[----:B------:R-:W-:Y:S01]  /*38700*/  IMAD.X R150, R150, 0x1, R0, P2 ;  /* 0x0000000196967824 */ /* 0x000fe200010e0600 */
[----:B------:R1:W-:Y:S04]  /*38710*/  STL [R1+0x53c], R149 ;  /* 0x00053c9501007387 */ /* 0x0003e80000100800 */
[----:B--2---:R-:W2:Y:S04]  /*38720*/  LDL.LU R7, [R1+0x5fc] ;  /* 0x0005fc0001077983 */ /* 0x004ea80000300800 */
[----:B------:R1:W-:Y:S04]  /*38730*/  STL [R1+0x538], R150 ;  /* 0x0005389601007387 */ /* 0x0003e80000100800 */
[----:B------:R1:W-:Y:S04]  /*38740*/  LDGSTS.E [R5+0xb80], desc[UR60][R8.64], P0 ;  /* 0x00b8000008057fae */ /* 0x0003e8000812187c */
[----:B-1----:R-:W2:Y:S01]  /*38750*/  LDL.LU R147, [R1+0x63c] ;  /* 0x00063c0001937983 */ /* 0x002ea20000300800 */
[----:B------:R-:W-:Y:S01]  /*38760*/  IMAD.MOV.U32 R8, RZ, RZ, R149 ;  /* 0x000000ffff087224 */ /* 0x000fe200078e0095 */
[----:B------:R-:W-:-:S02]  /*38770*/  MOV R9, R150 ;  /* 0x0000009600097202 */ /* 0x000fc40000000f00 */
[----:B------:R-:W2:Y:S04]  /*38780*/  LDL.LU R149, [R1+0x5f8] ;  /* 0x0005f80001957983 */ /* 0x000ea80000300800 */
        /* <DEDUP_REMOVED lines=33> */
[----:B-1----:R-:W-:-:S02]  /*389a0*/  IMAD.MOV.U32 R8, RZ, RZ, R147 ;  /* 0x000000ffff087224 */ /* 0x002fc400078e0093 */
[----:B------:R-:W-:Y:S01]  /*389b0*/  IMAD.MOV.U32 R9, RZ, RZ, R150 ;  /* 0x000000ffff097224 */ /* 0x000fe200078e0096 */
[----:B------:R-:W2:Y:S04]  /*389c0*/  LDL.LU R147, [R1+0x6f8] ;  /* 0x0006f80001937983 */ /* 0x000ea80000300800 */
        /* <DEDUP_REMOVED lines=33> */
[----:B--2---:R-:W-:-:S02]  /*38be0*/  IMAD.MOV.U32 R8, RZ, RZ, R149 ;  /* 0x000000ffff087224 */ /* 0x004fc400078e0095 */
[----:B------:R-:W-:Y:S01]  /*38bf0*/  IMAD.MOV.U32 R9, RZ, RZ, R150 ;  /* 0x000000ffff097224 */ /* 0x000fe200078e0096 */
[----:B------:R-:W2:Y:S04]  /*38c00*/  LDL.LU R149, [R1+0x7f8] ;  /* 0x0007f80001957983 */ /* 0x000ea80000300800 */
        /* <DEDUP_REMOVED lines=10> */
[----:B------:R-:W-:Y:S04]  /*38cb0*/  STL [R1+0x7bc], R148 ;  /* 0x0007bc9401007387 */ /* 0x000fe80000100800 */
[----:B-1----:R-:W4:Y:S04]  /*38cc0*/  LDL.LU R6, [R1+0x87c] ;  /* 0x00087c0001067983 */ /* 0x002f280000300800 */
[----:B------:R1:W-:Y:S04]  /*38cd0*/  STL [R1+0x7b8], R151 ;  /* 0x0007b89701007387 */ /* 0x0003e80000100800 */
[----:B------:R1:W-:Y:S04]  /*38ce0*/  LDGSTS.E [R5+0x3380], desc[UR60][R8.64], P0 ;  /* 0x0338000008057fae */ /* 0x0003e8000812187c */
[----:B---3--:R-:W3:Y:S01]  /*38cf0*/  LDL.LU R12, [R1+0x8bc] ;  /* 0x0008bc00010c7983 */ /* 0x008ee20000300800 */
[----:B-1----:R-:W-:-:S03]  /*38d00*/  IMAD.MOV.U32 R9, RZ, RZ, R151 ;  /* 0x000000ffff097224 */ /* 0x002fc600078e0097 */
[----:B------:R-:W3:Y:S01]  /*38d10*/  LDL.LU R151, [R1+0x878] ;  /* 0x0008780001977983 */ /* 0x000ee20000300800 */
[----:B------:R-:W-:-:S03]  /*38d20*/  IMAD.MOV.U32 R8, RZ, RZ, R148 ;  /* 0x000000ffff087224 */ /* 0x000fc600078e0094 */
[----:B------:R-:W3:Y:S04]  /*38d30*/  LDL.LU R148, [R1+0x8b8] ;  /* 0x0008b80001947983 */ /* 0x000ee80000300800 */
        /* <DEDUP_REMOVED lines=9> */
[----:B------:R-:W-:Y:S04]  /*38dd0*/  STL [R1+0x83c], R147 ;  /* 0x00083c9301007387 */ /* 0x000fe80000100800 */
[----:B------:R-:W2:Y:S04]  /*38de0*/  LDL.LU R7, [R1+0x8fc] ;  /* 0x0008fc0001077983 */ /* 0x000ea80000300800 */
        /* <DEDUP_REMOVED lines=8> */
[----:B----4-:R-:W-:-:S05]  /*38e70*/  IADD3 R6, P1, R6, R2, RZ ;  /* 0x0000000206067210 */ /* 0x010fca0007f3e0ff */
[----:B------:R4:W-:Y:S01]  /*38e80*/  STL [R1+0x87c], R6 ;  /* 0x00087c0601007387 */ /* 0x0009e20000100800 */
[----:B-1----:R-:W-:Y:S01]  /*38e90*/  IMAD.MOV.U32 R8, RZ, RZ, R6 ;  /* 0x000000ffff087224 */ /* 0x002fe200078e0006 */
[----:B---3--:R-:W-:Y:S01]  /*38ea0*/  IADD3 R12, P2, R12, R2, RZ ;  /* 0x000000020c0c7210 */ /* 0x008fe20007f5e0ff */
[----:B------:R-:W-:-:S04]  /*38eb0*/  IMAD.X R151, R151, 0x1, R0, P1 ;  /* 0x0000000197977824 */ /* 0x000fc800008e0600 */
        /* <DEDUP_REMOVED lines=13> */
[----:B--2---:R-:W-:-:S04]  /*38f90*/  IADD3 R7, P1, R7, R2, RZ ;  /* 0x0000000207077210 */ /* 0x004fc80007f3e0ff */
[----:B-1----:R-:W-:Y:S02]  /*38fa0*/  MOV R8, R7 ;  /* 0x0000000700087202 */ /* 0x002fe40000000f00 */
[----:B------:R-:W-:Y:S01]  /*38fb0*/  IADD3 R149, P2, R149, R2, RZ ;  /* 0x0000000295957210 */ /* 0x000fe20007f5e0ff */
[----:B------:R-:W-:-:S04]  /*38fc0*/  IMAD.X R150, R150, 0x1, R0, P1 ;  /* 0x0000000196967824 */ /* 0x000fc800008e0600 */
[----:B------:R-:W-:Y:S02]  /*38fd0*/  IMAD.MOV.U32 R9, RZ, RZ, R150 ;  /* 0x000000ffff097224 */ /* 0x000fe400078e0096 */
[----:B------:R-:W-:-:S03]  /*38fe0*/  IMAD.X R147, R147, 0x1, R0, P2 ;  /* 0x0000000193937824 */ /* 0x000fc600010e0600 */
[----:B------:R1:W-:Y:S04]  /*38ff0*/  LDGSTS.E [R5+0x4b80], desc[UR60][R8.64], P0 ;  /* 0x04b8000008057fae */ /* 0x0003e8000812187c */
[----:B------:R-:W-:Y:S04]  /*39000*/  STL [R1+0x8fc], R7 ;  /* 0x0008fc0701007387 */ /* 0x000fe80000100800 */
[----:B------:R2:W-:Y:S01]  /*39010*/  STL [R1+0x8f8], R150 ;  /* 0x0008f89601007387 */ /* 0x0005e20000100800 */
[----:B-1----:R-:W-:Y:S02]  /*39020*/  IMAD.MOV.U32 R8, RZ, RZ, R149 ;  /* 0x000000ffff087224 */ /* 0x002fe400078e0095 */
[----:B------:R-:W-:Y:S01]  /*39030*/  IMAD.MOV.U32 R9, RZ, RZ, R147 ;  /* 0x000000ffff097224 */ /* 0x000fe200078e0093 */
[----:B------:R-:W-:Y:S04]  /*39040*/  STL [R1+0x93c], R149 ;  /* 0x00093c9501007387 */ /* 0x000fe80000100800 */
[----:B--2---:R-:W2:Y:S04]  /*39050*/  LDL.LU R150, [R1+0x9fc] ;  /* 0x0009fc0001967983 */ /* 0x004ea80000300800 */
[----:B------:R1:W-:Y:S04]  /*39060*/  LDGSTS.E [R5+0x4f80], desc[UR60][R8.64], P0 ;  /* 0x04f8000008057fae */ /* 0x0003e8000812187c */
[----:B------:R1:W-:Y:S04]  /*39070*/  STL [R1+0x938], R147 ;  /* 0x0009389301007387 */ /* 0x0003e80000100800 */
[----:B------:R-:W2:Y:S04]  /*39080*/  LDL.LU R7, [R1+0xa3c] ;  /* 0x000a3c0001077983 */ /* 0x000ea80000300800 */
[----:B-1----:R-:W5:Y:S04]  /*39090*/  LDL.LU R147, [R1+0x1544] ;  /* 0x0015440001937983 */ /* 0x002f680000300800 */
[----:B------:R-:W2:Y:S01]  /*390a0*/  LDL.LU R149, [R1+0xa38] ;  /* 0x000a380001957983 */ /* 0x000ea20000300800 */
[----:B----4-:R-:W-:-:S05]  /*390b0*/  IADD3 R6, P1, R6, R2, RZ ;  /* 0x0000000206067210 */ /* 0x010fca0007f3e0ff */
[----:B------:R-:W-:Y:S01]  /*390c0*/  IMAD.MOV.U32 R8, RZ, RZ, R6 ;  /* 0x000000ffff087224 */ /* 0x000fe200078e0006 */
[----:B------:R-:W-:Y:S01]  /*390d0*/  IADD3 R151, P2, R151, R2, RZ ;  /* 0x0000000297977210 */ /* 0x000fe20007f5e0ff */
[----:B------:R-:W-:Y:S01]  /*390e0*/  STL [R1+0x97c], R6 ;  /* 0x00097c0601007387 */ /* 0x000fe20000100800 */
[----:B---3--:R-:W-:-:S04]  /*390f0*/  IMAD.X R12, R12, 0x1, R0, P1 ;  /* 0x000000010c0c7824 */ /* 0x008fc800008e0600 */
[----:B------:R-:W-:Y:S02]  /*39100*/  IMAD.MOV.U32 R9, RZ, RZ, R12 ;  /* 0x000000ffff097224 */ /* 0x000fe400078e000c */
[----:B------:R-:W-:Y:S01]  /*39110*/  IMAD.X R148, R148, 0x1, R0, P2 ;  /* 0x0000000194947824 */ /* 0x000fe200010e0600 */
[----:B------:R1:W-:Y:S04]  /*39120*/  STL [R1+0x978], R12 ;  /* 0x0009780c01007387 */ /* 0x0003e80000100800 */
[----:B------:R3:W-:Y:S04]  /*39130*/  LDGSTS.E [R5+0x5380], desc[UR60][R8.64], P0 ;  /* 0x0538000008057fae */ /* 0x0007e8000812187c */
[----:B------:R-:W-:Y:S04]  /*39140*/  STL [R1+0x9bc], R151 ;  /* 0x0009bc9701007387 */ /* 0x000fe80000100800 */
[----:B-1----:R-:W4:Y:S01]  /*39150*/  LDL.LU R12, [R1+0xa7c] ;  /* 0x000a7c00010c7983 */ /* 0x002f220000300800 */
[----:B---3--:R-:W-:Y:S01]  /*39160*/  IMAD.MOV.U32 R8, RZ, RZ, R151 ;  /* 0x000000ffff087224 */ /* 0x008fe200078e0097 */
[----:B------:R-:W-:-:S02]  /*39170*/  MOV R9, R148 ;  /* 0x0000009400097202 */ /* 0x000fc40000000f00 */
[----:B------:R1:W-:Y:S04]  /*39180*/  STL [R1+0x9b8], R148 ;  /* 0x0009b89401007387 */ /* 0x0003e80000100800 */
[----:B------:R-:W3:Y:S04]  /*39190*/  LDL.LU R6, [R1+0xabc] ;  /* 0x000abc0001067983 */ /* 0x000ee80000300800 */
[----:B------:R2:W-:Y:S04]  /*391a0*/  LDGSTS.E [R5+0x5780], desc[UR60][R8.64], P0 ;  /* 0x0578000008057fae */ /* 0x0005e8000812187c */
[----:B-1----:R-:W5:Y:S04]  /*391b0*/  LDL.LU R148, [R1+0x1540] ;  /* 0x0015400001947983 */ /* 0x002f680000300800 */
[----:B------:R-:W3:Y:S04]  /*391c0*/  LDL.LU R151, [R1+0xab8] ;  /* 0x000ab80001977983 */ /* 0x000ee80000300800 */
[----:B------:R-:W4:Y:S01]  /*391d0*/  LDL.LU R9, [R1+0x9f8] ;  /* 0x0009f80001097983 */ /* 0x000f220000300800 */
[----:B--2---:R-:W-:-:S05]  /*391e0*/  IADD3 R150, P1, R150, R2, RZ ;  /* 0x0000000296967210 */ /* 0x004fca0007f3e0ff */
[----:B------:R-:W-:Y:S01]  /*391f0*/  IMAD.MOV.U32 R8, RZ, RZ, R150 ;  /* 0x000000ffff087224 */ /* 0x000fe200078e0096 */
[----:B------:R-:W-:Y:S01]  /*39200*/  IADD3 R7, P2, R7, R2, RZ ;  /* 0x0000000207077210 */ /* 0x000fe20007f5e0ff */
[----:B------:R1:W-:Y:S04]  /*39210*/  STL [R1+0x9fc], R150 ;  /* 0x0009fc9601007387 */ /* 0x0003e80000100800 */
[--C-:B------:R-:W-:Y:S02]  /*39220*/  IMAD.X R149, R149, 0x1, R0.reuse, P2 ;  /* 0x0000000195957824 */ /* 0x100fe400010e0600 */
[----:B----4-:R-:W-:-:S05]  /*39230*/  IMAD.X R9, R9, 0x1, R0, P1 ;  /* 0x0000000109097824 */ /* 0x010fca00008e0600 */
[----:B------:R2:W-:Y:S04]  /*39240*/  STL [R1+0x9f8], R9 ;  /* 0x0009f80901007387 */ /* 0x0005e80000100800 */
[----:B------:R4:W-:Y:S04]  /*39250*/  LDGSTS.E [R5+0x5b80], desc[UR60][R8.64], P0 ;  /* 0x05b8000008057fae */ /* 0x0009e8000812187c */
[----:B------:R-:W-:Y:S04]  /*39260*/  STL [R1+0xa3c], R7 ;  /* 0x000a3c0701007387 */ /* 0x000fe80000100800 */
[----:B-1----:R-:W3:Y:S01]  /*39270*/  LDL.LU R150, [R1+0xb3c] ;  /* 0x000b3c0001967983 */ /* 0x002ee20000300800 */
[----:B----4-:R-:W-:-:S02]  /*39280*/  IMAD.MOV.U32 R8, RZ, RZ, R7 ;  /* 0x000000ffff087224 */ /* 0x010fc400078e0007 */
[----:B--2---:R-:W-:Y:S01]  /*39290*/  IMAD.MOV.U32 R9, RZ, RZ, R149 ;  /* 0x000000ffff097224 */ /* 0x004fe200078e0095 */
[----:B------:R1:W-:Y:S04]  /*392a0*/  STL [R1+0xa38], R149 ;  /* 0x000a389501007387 */ /* 0x0003e80000100800 */
[----:B------:R2:W-:Y:S04]  /*392b0*/  LDGSTS.E [R5+0x5f80], desc[UR60][R8.64], P0 ;  /* 0x05f8000008057fae */ /* 0x0005e8000812187c */
[----:B-1----:R-:W4:Y:S04]  /*392c0*/  LDL.LU R149, [R1+0xb38] ;  /* 0x000b380001957983 */ /* 0x002f280000300800 */
[----:B------:R-:W4:Y:S04]  /*392d0*/  LDL.LU R7, [R1+0xbbc] ;  /* 0x000bbc0001077983 */ /* 0x000f280000300800 */
[----:B------:R-:W4:Y:S01]  /*392e0*/  LDL.LU R9, [R1+0xa78] ;  /* 0x000a780001097983 */ /* 0x000f220000300800 */
[----:B------:R-:W-:-:S02]  /*392f0*/  IADD3 R12, P1, R12, R2, RZ ;  /* 0x000000020c0c7210 */ /* 0x000fc40007f3e0ff */
[----:B---3--:R-:W-:-:S03]  /*39300*/  IADD3 R6, P2, R6, R2, RZ ;  /* 0x0000000206067210 */ /* 0x008fc60007f5e0ff */
[----:B--2---:R-:W-:Y:S02]  /*39310*/  IMAD.MOV.U32 R8, RZ, RZ, R12 ;  /* 0x000000ffff087224 */ /* 0x004fe400078e000c */
[--C-:B------:R-:W-:Y:S01]  /*39320*/  IMAD.X R151, R151, 0x1, R0.reuse, P2 ;  /* 0x0000000197977824 */ /* 0x100fe200010e0600 */
[----:B------:R1:W-:Y:S01]  /*39330*/  STL [R1+0xa7c], R12 ;  /* 0x000a7c0c01007387 */ /* 0x0003e20000100800 */
[----:B----4-:R-:W-:-:S05]  /*39340*/  IMAD.X R9, R9, 0x1, R0, P1 ;  /* 0x0000000109097824 */ /* 0x010fca00008e0600 */
[----:B------:R2:W-:Y:S04]  /*39350*/  STL [R1+0xa78], R9 ;  /* 0x000a780901007387 */ /* 0x0005e80000100800 */
[----:B------:R3:W-:Y:S04]  /*39360*/  LDGSTS.E [R5+0x6380], desc[UR60][R8.64], P0 ;  /* 0x0638000008057fae */ /* 0x0007e8000812187c */
[----:B------:R-:W-:Y:S04]  /*39370*/  STL [R1+0xabc], R6 ;  /* 0x000abc0601007387 */ /* 0x000fe80000100800 */
[----:B-1----:R-:W4:Y:S01]  /*39380*/  LDL.LU R12, [R1+0xbb8] ;  /* 0x000bb800010c7983 */ /* 0x002f220000300800 */
[----:B---3--:R-:W-:Y:S01]  /*39390*/  MOV R8, R6 ;  /* 0x0000000600087202 */ /* 0x008fe20000000f00 */
[----:B--2---:R-:W-:-:S02]  /*393a0*/  IMAD.MOV.U32 R9, RZ, RZ, R151 ;  /* 0x000000ffff097224 */ /* 0x004fc400078e0097 */
[----:B------:R1:W-:Y:S04]  /*393b0*/  STL [R1+0xab8], R151 ;  /* 0x000ab89701007387 */ /* 0x0003e80000100800 */
[----:B------:R2:W-:Y:S04]  /*393c0*/  LDGSTS.E [R5+0x6780], desc[UR60][R8.64], P0 ;  /* 0x0678000008057fae */ /* 0x0005e8000812187c */
[----:B-1----:R-:W3:Y:S04]  /*393d0*/  LDL.LU R151, [R1+0xc38] ;  /* 0x000c380001977983 */ /* 0x002ee80000300800 */
[----:B------:R-:W3:Y:S04]  /*393e0*/  LDL.LU R6, [R1+0xc3c] ;  /* 0x000c3c0001067983 */ /* 0x000ee80000300800 */
[----:B------:R-:W4:Y:S04]  /*393f0*/  LDL.LU R8, [R1+0xaf8] ;  /* 0x000af80001087983 */ /* 0x000f280000300800 */
[----:B------:R-:W2:Y:S01]  /*39400*/  LDL.LU R9, [R1+0xafc] ;  /* 0x000afc0001097983 */ /* 0x000ea20000300800 */
[----:B------:R-:W-:-:S05]  /*39410*/  IADD3 R150, P2, R150, R2, RZ ;  /* 0x0000000296967210 */ /* 0x000fca0007f5e0ff */
[----:B------:R-:W-:Y:S01]  /*39420*/  IMAD.X R149, R149, 0x1, R0, P2 ;  /* 0x0000000195957824 */ /* 0x000fe200010e0600 */
[----:B--2---:R-:W-:-:S05]  /*39430*/  IADD3 R9, P1, R9, R2, RZ ;  /* 0x0000000209097210 */ /* 0x004fca0007f3e0ff */
[----:B----4-:R-:W-:Y:S01]  /*39440*/  IMAD.X R8, R8, 0x1, R0, P1 ;  /* 0x0000000108087824 */ /* 0x010fe200008e0600 */
[----:B------:R1:W-:Y:S04]  /*39450*/  STL [R1+0xafc], R9 ;  /* 0x000afc0901007387 */ /* 0x0003e80000100800 */
[----:B------:R2:W-:Y:S01]  /*39460*/  STL [R1+0xaf8], R8 ;  /* 0x000af80801007387 */ /* 0x0005e20000100800 */
[----:B-1----:R-:W-:-:S04]  /*39470*/  LOP3.LUT R9, R9, R8, RZ, 0x3c, !PT ;  /* 0x0000000809097212 */ /* 0x002fc800078e3cff */
[----:B--2---:R-:W-:-:S04]  /*39480*/  LOP3.LUT R8, R9, R8, RZ, 0x3c, !PT ;  /* 0x0000000809087212 */ /* 0x004fc800078e3cff */
[----:B------:R-:W-:Y:S01]  /*39490*/  LOP3.LUT R9, R9, R8, RZ, 0x3c, !PT ;  /* 0x0000000809097212 */ /* 0x000fe200078e3cff */
[----:B------:R-:W-:Y:S04]  /*394a0*/  STL [R1+0xb3c], R150 ;  /* 0x000b3c9601007387 */ /* 0x000fe80000100800 */
[----:B------:R1:W-:Y:S04]  /*394b0*/  LDGSTS.E [R5+0x6b80], desc[UR60][R8.64], P0 ;  /* 0x06b8000008057fae */ /* 0x0003e8000812187c */
[----:B------:R2:W-:Y:S01]  /*394c0*/  STL [R1+0xb38], R149 ;  /* 0x000b389501007387 */ /* 0x0005e20000100800 */
[----:B-1----:R-:W-:-:S02]  /*394d0*/  IMAD.MOV.U32 R8, RZ, RZ, R150 ;  /* 0x000000ffff087224 */ /* 0x002fc400078e0096 */
[----:B------:R-:W-:Y:S02]  /*394e0*/  IMAD.MOV.U32 R9, RZ, RZ, R149 ;  /* 0x000000ffff097224 */ /* 0x000fe400078e0095 */
[----:B--2---:R-:W5:Y:S04]  /*394f0*/  LDL.LU R149, [R1+0x153c] ;  /* 0x00153c0001957983 */ /* 0x004f680000300800 */
[----:B------:R-:W5:Y:S04]  /*39500*/  LDL.LU R150, [R1+0x1538] ;  /* 0x0015380001967983 */ /* 0x000f680000300800 */
[----:B------:R1:W-:Y:S04]  /*39510*/  LDGSTS.E [R5+0x6f80], desc[UR60][R8.64], P0 ;  /* 0x06f8000008057fae */ /* 0x0003e8000812187c */
[----:B------:R-:W2:Y:S04]  /*39520*/  LDL.LU R8, [R1+0xb78] ;  /* 0x000b780001087983 */ /* 0x000ea80000300800 */
[----:B------:R-:W1:Y:S01]  /*39530*/  LDL.LU R9, [R1+0xb7c] ;  /* 0x000b7c0001097983 */ /* 0x000e620000300800 */
[----:B------:R-:W-:-:S05]  /*39540*/  IADD3 R7, P2, R7, R2, RZ ;  /* 0x0000000207077210 */ /* 0x000fca0007f5e0ff */
[----:B------:R-:W-:Y:S01]  /*39550*/  IMAD.X R12, R12, 0x1, R0, P2 ;  /* 0x000000010c0c7824 */ /* 0x000fe200010e0600 */
[----:B-1----:R-:W-:-:S05]  /*39560*/  IADD3 R9, P1, R9, R2, RZ ;  /* 0x0000000209097210 */ /* 0x002fca0007f3e0ff */
[----:B--2---:R-:W-:Y:S01]  /*39570*/  IMAD.X R8, R8, 0x1, R0, P1 ;  /* 0x0000000108087824 */ /* 0x004fe200008e0600 */
[----:B------:R1:W-:Y:S04]  /*39580*/  STL [R1+0xb7c], R9 ;  /* 0x000b7c0901007387 */ /* 0x0003e80000100800 */
[----:B------:R2:W-:Y:S01]  /*39590*/  STL [R1+0xb78], R8 ;  /* 0x000b780801007387 */ /* 0x0005e20000100800 */
[----:B-1----:R-:W-:-:S04]  /*395a0*/  LOP3.LUT R9, R9, R8, RZ, 0x3c, !PT ;  /* 0x0000000809097212 */ /* 0x002fc800078e3cff */
[----:B--2---:R-:W-:-:S04]  /*395b0*/  LOP3.LUT R8, R9, R8, RZ, 0x3c, !PT ;  /* 0x0000000809087212 */ /* 0x004fc800078e3cff */
[----:B------:R-:W-:Y:S01]  /*395c0*/  LOP3.LUT R9, R9, R8, RZ, 0x3c, !PT ;  /* 0x0000000809097212 */ /* 0x000fe200078e3cff */
[----:B------:R1:W-:Y:S04]  /*395d0*/  STL [R1+0xbbc], R7 ;  /* 0x000bbc0701007387 */ /* 0x0003e80000100800 */
[----:B------:R2:W-:Y:S04]  /*395e0*/  LDGSTS.E [R5+0x7380], desc[UR60][R8.64], P0 ;  /* 0x0738000008057fae */ /* 0x0005e8000812187c */
[----:B------:R4:W-:Y:S01]  /*395f0*/  STL [R1+0xbb8], R12 ;  /* 0x000bb80c01007387 */ /* 0x0009e20000100800 */
[----:B--2---:R-:W-:Y:S01]  /*39600*/  IMAD.MOV.U32 R8, RZ, RZ, R7 ;  /* 0x000000ffff087224 */ /* 0x004fe200078e0007 */
[----:B------:R-:W-:Y:S01]  /*39610*/  MOV R9, R12 ;  /* 0x0000000c00097202 */ /* 0x000fe20000000f00 */
[----:B-1----:R-:W1:Y:S01]  /*39620*/  LDC R7, c[0x0][0x230] ;  /* 0x00008c00ff077b82 */ /* 0x002e620000000800 */
[----:B----4-:R-:W2:Y:S04]  /*39630*/  LDL.LU R12, [R1+0x1534] ;  /* 0x00153400010c7983 */ /* 0x010ea80000300800 */
[----:B------:R4:W-:Y:S04]  /*39640*/  LDGSTS.E [R5+0x7780], desc[UR60][R8.64], P0 ;  /* 0x0778000008057fae */ /* 0x0009e8000812187c */
[----:B------:R-:W2:Y:S04]  /*39650*/  LDL.LU R8, [R1+0xbf8] ;  /* 0x000bf80001087983 */ /* 0x000ea80000300800 */
[----:B------:R-:W4:Y:S01]  /*39660*/  LDL.LU R9, [R1+0xbfc] ;  /* 0x000bfc0001097983 */ /* 0x000f220000300800 */
[----:B---3--:R-:W-:Y:S01]  /*39670*/  IADD3 R6, P2, R6, R2, RZ ;  /* 0x0000000206067210 */ /* 0x008fe20007f5e0ff */
[----:B-1----:R-:W-:-:S04]  /*39680*/  VIADD R7, R7, 0x7f ;  /* 0x0000007f07077836 */ /* 0x002fc80000000000 */
[----:B------:R-:W-:Y:S01]  /*39690*/  IMAD.X R151, R151, 0x1, R0, P2 ;  /* 0x0000000197977824 */ /* 0x000fe200010e0600 */
[----:B----4-:R-:W-:-:S05]  /*396a0*/  IADD3 R9, P1, R9, R2, RZ ;  /* 0x0000000209097210 */ /* 0x010fca0007f3e0ff */
        /* <DEDUP_REMOVED lines=10> */
[----:B-1----:R-:W-:Y:S01]  /*39750*/  SHF.R.S32.HI R6, RZ, 0x1f, R7 ;  /* 0x0000001fff067819 */ /* 0x002fe20000011407 */
[----:B------:R-:W-:-:S02]  /*39760*/  IMAD.MOV.U32 R9, RZ, RZ, R151 ;  /* 0x000000ffff097224 */ /* 0x000fc400078e0097 */
[----:B---3--:R-:W5:Y:S01]  /*39770*/  LDL.LU R151, [R1+0x1530] ;  /* 0x0015300001977983 */ /* 0x008f620000300800 */
[----:B------:R-:W-:-:S03]  /*39780*/  LEA.HI R6, R6, R7, RZ, 0x7 ;  /* 0x0000000706067211 */ /* 0x000fc600078f38ff */
[----:B------:R-:W5:Y:S01]  /*39790*/  LDL.LU R7, [R1+0x152c] ;  /* 0x00152c0001077983 */ /* 0x000f620000300800 */
[----:B------:R-:W-:Y:S01]  /*397a0*/  VIADD R12, R12, 0x1 ;  /* 0x000000010c0c7836 */ /* 0x000fe20000000000 */
[----:B------:R-:W-:Y:S02]  /*397b0*/  SHF.R.S32.HI R6, RZ, 0x7, R6 ;  /* 0x00000007ff067819 */ /* 0x000fe40000011406 */
[----:B------:R1:W-:Y:S02]  /*397c0*/  LDGSTS.E [R5+0x7f80], desc[UR60][R8.64], P0 ;  /* 0x07f8000008057fae */ /* 0x0003e4000812187c */
[----:B------:R-:W-:Y:S02]  /*397d0*/  ISETP.NE.U32.AND P0, PT, R12, R6, PT ;  /* 0x000000060c00720c */ /* 0x000fe40003f05070 */
[----:B------:R-:W0:Y:S01]  /*397e0*/  LDGDEPBAR ;  /* 0x00000000000079af */ /* 0x000e220000000000 */
[----:B-1----:R-:W-:-:S10]  /*397f0*/  IMAD.U32 R5, RZ, RZ, UR4 ;  /* 0x00000004ff057e24 */ /* 0x002fd4000f8e00ff */
[----:B------:R-:W-:Y:S05]  /*39800*/  @P0 BRA `(.L_x_1) ;  /* 0xfffffef4003c0947 */ /* 0x000fea000383ffff */
.L_x_0:
[----:B------:R-:W2:Y:S01]  /*39810*/  LDL.LU R2, [R1+0xc48] ;  /* 0x000c480001027983 */ /* 0x000ea20000300800 */
[----:B------:R-:W-:Y:S01]  /*39820*/  ULDC UR5, c[0x0][0x22c] ;  /* 0x00008b0000057ab9 */ /* 0x000fe20000000800 */
[----:B------:R-:W-:Y:S01]  /*39830*/  ULDC UR4, c[0x0][0x22c] ;  /* 0x00008b0000047ab9 */ /* 0x000fe20000000800 */
[----:B------:R-:W-:-:S04]  /*39840*/  DEPBAR.LE SB0, 0x0 ;  /* 0x000080000000791a */ /* 0x000fc80000000000 */
[----:B------:R-:W3:Y:S04]  /*39850*/  LDL.LU R251, [R1+0xce8] ;  /* 0x000ce80001fb7983 */ /* 0x000ee80000300800 */
[----:B------:R-:W4:Y:S04]  /*39860*/  LDL.LU R4, [R1+0xcec] ;  /* 0x000cec0001047983 */ /* 0x000f280000300800 */
[----:B------:R-:W4:Y:S04]  /*39870*/  LDL.LU R8, [R1+0x113c] ;  /* 0x00113c0001087983 */ /* 0x000f280000300800 */
[----:B------:R-:W4:Y:S04]  /*39880*/  LDL.LU R12, [R1+0x1138] ;  /* 0x00113800010c7983 */ /* 0x000f280000300800 */
[----:B------:R-:W4:Y:S04]  /*39890*/  LDL.LU R5, [R1+0x1134] ;  /* 0x0011340001057983 */ /* 0x000f280000300800 */
[----:B------:R-:W4:Y:S04]  /*398a0*/  LDL.LU R9, [R1+0x1130] ;  /* 0x0011300001097983 */ /* 0x000f280000300800 */
[----:B------:R-:W3:Y:S01]  /*398b0*/  LDL.LU R6, [R1+0xc4c] ;  /* 0x000c4c0001067983 */ /* 0x000ee20000300800 */
[----:B------:R-:W1:Y:S02]  /*398c0*/  S2R R0, SR_TID.X ;  /* 0x0000000000007919 */ /* 0x000e640000002100 */
[----:B-1----:R-:W-:-:S05]  /*398d0*/  IMAD.SHL.U32 R3, R0, 0x10, RZ ;  /* 0x0000001000037824 */ /* 0x002fca00078e00ff */
[----:B------:R-:W-:Y:S01]  /*398e0*/  LOP3.LUT R3, R3, 0xf0, RZ, 0xc0, !PT ;  /* 0x000000f003037812 */ /* 0x000fe200078ec0ff */
[----:B------:R-:W-:Y:S02]  /*398f0*/  IMAD.MOV.U32 R14, RZ, RZ, R24 ;  /* 0x000000ffff0e7224 */ /* 0x000fe400078e0018 */
[----:B------:R-:W-:Y:S01]  /*39900*/  IMAD.MOV.U32 R15, RZ, RZ, R26 ;  /* 0x000000ffff0f7224 */ /* 0x000fe200078e001a */
[----:B------:R-:W-:Y:S01]  /*39910*/  BAR.SYNC.DEFER_BLOCKING 0x0 ;  /* 0x0000000000007b1d */ /* 0x000fe20000010000 */
[----:B--2---:R-:W-:Y:S02]  /*39920*/  R2UR UR6, R2 ;  /* 0x00000000020672ca */ /* 0x004fe400000e0000 */
[C---:B------:R-:W-:Y:S02]  /*39930*/  SHF.L.U32 R2, R0.reuse, 0x6, RZ ;  /* 0x0000000600027819 */ /* 0x040fe400000006ff */
[----:B------:R-:W-:Y:S02]  /*39940*/  LOP3.LUT R0, R0, 0x60, RZ, 0xc0, !PT ;  /* 0x0000006000007812 */ /* 0x000fe400078ec0ff */
[----:B------:R-:W-:-:S07]  /*39950*/  LOP3.LUT R2, R2, 0x400, RZ, 0xc0, !PT ;  /* 0x0000040002027812 */ /* 0x000fce00078ec0ff */
[----:B------:R-:W-:-:S05]  /*39960*/  IADD3 R2, R2, UR6, R3 ;  /* 0x0000000602027c10 */ /* 0x000fca000fffe003 */
[----:B------:R-:W-:Y:S01]  /*39970*/  IMAD R2, R0, 0x8, R2 ;  /* 0x0000000800027824 */ /* 0x000fe200078e0202 */
[----:B---3--:R-:W-:-:S04]  /*39980*/  ISETP.GE.AND P0, PT, R6, R251, PT ;  /* 0x000000fb0600720c */ /* 0x008fc80003f06270 */
[----:B----4-:R-:W-:Y:S01]  /*39990*/  ISETP.LT.AND P3, PT, R12, UR5, !P0 ;  /* 0x000000050c007c0c */ /* 0x010fe2000c761270 */
[----:B------:R-:W-:Y:S01]  /*399a0*/  ULDC UR5, c[0x0][0x22c] ;  /* 0x00008b0000057ab9 */ /* 0x000fe20000000800 */
[----:B------:R-:W2:Y:S01]  /*399b0*/  LDL.LU R12, [R1] ;  /* 0x00000000010c7983 */ /* 0x000ea20000300800 */
[----:B------:R-:W-:Y:S01]  /*399c0*/  ISETP.LT.AND P4, PT, R8, UR4, !P0 ;  /* 0x0000000408007c0c */ /* 0x000fe2000c781270 */
[----:B------:R-:W-:Y:S01]  /*399d0*/  IMAD.MOV.U32 R10, RZ, RZ, R25 ;  /* 0x000000ffff0a7224 */ /* 0x000fe200078e0019 */
[----:B------:R-:W-:Y:S01]  /*399e0*/  ISETP.LT.AND P1, PT, R9, UR5, !P0 ;  /* 0x0000000509007c0c */ /* 0x000fe2000c721270 */
[----:B------:R-:W2:Y:S01]  /*399f0*/  LDL.LU R13, [R1+0x8] ;  /* 0x00000800010d7983 */ /* 0x000ea20000300800 */
[----:B------:R-:W-:Y:S01]  /*39a00*/  IMAD.MOV.U32 R11, RZ, RZ, R27 ;  /* 0x000000ffff0b7224 */ /* 0x000fe200078e001b */
[----:B------:R-:W-:Y:S01]  /*39a10*/  ULDC UR4, c[0x0][0x22c] ;  /* 0x00008b0000047ab9 */ /* 0x000fe20000000800 */
[----:B------:R-:W-:Y:S01]  /*39a20*/  IMAD.MOV.U32 R22, RZ, RZ, R41 ;  /* 0x000000ffff167224 */ /* 0x000fe200078e0029 */
[----:B------:R-:W1:Y:S01]  /*39a30*/  S2R R8, SR_TID.X ;  /* 0x0000000000087919 */ /* 0x000e620000002100 */
[----:B------:R-:W-:Y:S01]  /*39a40*/  IMAD.MOV.U32 R23, RZ, RZ, R43 ;  /* 0x000000ffff177224 */ /* 0x000fe200078e002b */
[----:B------:R-:W-:Y:S01]  /*39a50*/  ISETP.LT.AND P2, PT, R5, UR4, !P0 ;  /* 0x0000000405007c0c */ /* 0x000fe2000c741270 */
[----:B------:R-:W-:Y:S01]  /*39a60*/  IMAD.MOV.U32 R154, RZ, RZ, R61 ;  /* 0x000000ffff9a7224 */ /* 0x000fe200078e003d */
[----:B------:R-:W-:Y:S01]  /*39a70*/  ULDC UR5, c[0x0][0x244] ;  /* 0x0000910000057ab9 */ /* 0x000fe20000000800 */
[----:B------:R-:W-:Y:S01]  /*39a80*/  IMAD.MOV.U32 R155, RZ, RZ, R63 ;  /* 0x000000ffff9b7224 */ /* 0x000fe200078e003f */
[----:B------:R-:W-:Y:S01]  /*39a90*/  ULDC UR4, c[0x0][0x248] ;  /* 0x0000920000047ab9 */ /* 0x000fe20000000800 */
[----:B------:R-:W-:Y:S01]  /*39aa0*/  IMAD.MOV.U32 R158, RZ, RZ, R65 ;  /* 0x000000ffff9e7224 */ /* 0x000fe200078e0041 */
[----:B-----5:R-:W-:-:S02]  /*39ab0*/  ISETP.LT.AND P5, PT, R7, R4, !P0 ;  /* 0x000000040700720c */ /* 0x020fc400047a1270 */
[----:B-1----:R-:W-:-:S04]  /*39ac0*/  LOP3.LUT R8, R8, 0x7f, RZ, 0xc0, !PT ;  /* 0x0000007f08087812 */ /* 0x002fc800078ec0ff */
[----:B------:R-:W-:Y:S01]  /*39ad0*/  LEA R0, R8, UR6, 0x4 ;  /* 0x0000000608007c11 */ /* 0x000fe2000f8e20ff */
[----:B--2---:R-:W-:Y:S01]  /*39ae0*/  STSM.16.M88.4 [R2], R12 ;  /* 0x0000000c02007844 */ /* 0x004fe20000000200 */
[----:B------:R-:W-:Y:S01]  /*39af0*/  IMAD.MOV.U32 R159, RZ, RZ, R67 ;  /* 0x000000ffff9f7224 */ /* 0x000fe200078e0043 */
[----:B------:R-:W-:Y:S02]  /*39b00*/  ULDC.64 UR6, c[0x0][0x220] ;  /* 0x0000880000067ab9 */ /* 0x000fe40000000a00 */
[----:B------:R-:W2:Y:S04]  /*39b10*/  LDL.LU R8, [R1+0x4] ;  /* 0x0000040001087983 */ /* 0x000ea80000300800 */
[----:B------:R-:W2:Y:S01]  /*39b20*/  LDL.LU R9, [R1+0xc] ;  /* 0x00000c0001097983 */ /* 0x000ea20000300800 */
[----:B------:R-:W-:Y:S06]  /*39b30*/  BAR.SYNC.DEFER_BLOCKING 0x0 ;  /* 0x0000000000007b1d */ /* 0x000fec0000010000 */
[----:B------:R-:W1:Y:S02]  /*39b40*/  LDS.128 R12, [R0] ;  /* 0x00000000000c7984 */ /* 0x000e640000000c00 */
[----:B------:R-:W-:Y:S06]  /*39b50*/  BAR.SYNC.DEFER_BLOCKING 0x0 ;  /* 0x0000000000007b1d */ /* 0x000fec0000010000 */
[----:B-1----:R1:W-:Y:S04]  /*39b60*/  STL.64 [R1+0x200], R12 ;  /* 0x0002000c01007387 */ /* 0x0023e80000100a00 */
[----:B------:R3:W-:Y:S04]  /*39b70*/  STL.64 [R1+0x208], R14 ;  /* 0x0002080e01007387 */ /* 0x0007e80000100a00 */
[----:B-1----:R-:W4:Y:S04]  /*39b80*/  LDL.LU R12, [R1+0x10] ;  /* 0x00001000010c7983 */ /* 0x002f280000300800 */
[----:B------:R-:W4:Y:S01]  /*39b90*/  LDL.LU R13, [R1+0x18] ;  /* 0x00001800010d7983 */ /* 0x000f220000300800 */
[----:B---3--:R-:W-:-:S02]  /*39ba0*/  IMAD.MOV.U32 R14, RZ, RZ, R28 ;  /* 0x000000ffff0e7224 */ /* 0x008fc400078e001c */
[----:B------:R-:W-:Y:S01]  /*39bb0*/  IMAD.MOV.U32 R15, RZ, RZ, R30 ;  /* 0x000000ffff0f7224 */ /* 0x000fe200078e001e */
[----:B--2---:R1:W-:Y:S01]  /*39bc0*/  STSM.16.M88.4 [R2], R8 ;  /* 0x0000000802007844 */ /* 0x0043e20000000200 */
[----:B------:R-:W-:Y:S06]  /*39bd0*/  BAR.SYNC.DEFER_BLOCKING 0x0 ;  /* 0x0000000000007b1d */ /* 0x000fec0000010000 */
[----:B-1----:R-:W2:Y:S04]  /*39be0*/  LDL.LU R8, [R1+0x14] ;  /* 0x0000140001087983 */ /* 0x002ea80000300800 */
[----:B------:R-:W2:Y:S04]  /*39bf0*/  LDL.LU R9, [R1+0x1c] ;  /* 0x00001c0001097983 */ /* 0x000ea80000300800 */
[----:B------:R-:W1:Y:S01]  /*39c00*/  LDS.128 R16, [R0] ;  /* 0x0000000000107984 */ /* 0x000e620000000c00 */
[----:B------:R-:W-:Y:S06]  /*39c10*/  BAR.SYNC.DEFER_BLOCKING 0x0 ;  /* 0x0000000000007b1d */ /* 0x000fec0000010000 */
[----:B----4-:R-:W-:Y:S04]  /*39c20*/  STSM.16.M88.4 [R2], R12 ;  /* 0x0000000c02007844 */ /* 0x010fe80000000200 */
[----:B-1----:R-:W-:Y:S04]  /*39c30*/  STL.64 [R1], R16 ;  /* 0x0000001001007387 */ /* 0x002fe80000100a00 */
[----:B------:R-:W-:Y:S01]  /*39c40*/  STL.64 [R1+0x8], R18 ;  /* 0x0000081201007387 */ /* 0x000fe20000100a00 */
[----:B------:R-:W-:Y:S06]  /*39c50*/  BAR.SYNC.DEFER_BLOCKING 0x0 ;  /* 0x0000000000007b1d */ /* 0x000fec0000010000 */
[----:B------:R-:W1:Y:S02]  /*39c60*/  LDS.128 R16, [R0] ;  /* 0x0000000000107984 */ /* 0x000e640000000c00 */
[----:B-1----:R-:W-:-:S02]  /*39c70*/  IMAD.MOV.U32 R252, RZ, RZ, R19 ;  /* 0x000000fffffc7224 */ /* 0x002fc400078e0013 */
[----:B------:R-:W-:Y:S04]  /*39c80*/  STL.64 [R1+0x10], R16 ;  /* 0x0000101001007387 */ /* 0x000fe80000100a00 */
[----:B------:R-:W-:Y:S04]  /*39c90*/  STL [R1+0x18], R18 ;  /* 0x0000181201007387 */ /* 0x000fe80000100800 */
[----:B------:R-:W-:Y:S04]  /*39ca0*/  STL [R1+0x152c], R252 ;  /* 0x00152cfc01007387 */ /* 0x000fe80000100800 */
[----:B------:R-:W3:Y:S04]  /*39cb0*/  LDL.LU R12, [R1+0x20] ;  /* 0x00002000010c7983 */ /* 0x000ee80000300800 */
[----:B------:R-:W3:Y:S01]  /*39cc0*/  LDL.LU R13, [R1+0x28] ;  /* 0x00002800010d7983 */ /* 0x000ee20000300800 */
[----:B------:R-:W-:Y:S01]  /*39cd0*/  BAR.SYNC.DEFER_BLOCKING 0x0 ;  /* 0x0000000000007b1d */ /* 0x000fe20000010000 */
[----:B------:R-:W-:Y:S01]  /*39ce0*/  IMAD.MOV.U32 R10, RZ, RZ, R29 ;  /* 0x000000ffff0a7224 */ /* 0x000fe200078e001d */
[----:B------:R-:W-:-:S05]  /*39cf0*/  MOV R11, R31 ;  /* 0x0000001f000b7202 */ /* 0x000fca0000000f00 */
[----:B--2---:R1:W-:Y:S01]  /*39d00*/  STSM.16.M88.4 [R2], R8 ;  /* 0x0000000802007844 */ /* 0x0043e20000000200 */
[----:B------:R-:W-:Y:S06]  /*39d10*/  BAR.SYNC.DEFER_BLOCKING 0x0 ;  /* 0x0000000000007b1d */ /* 0x000fec0000010000 */
[----:B-1----:R-:W2:Y:S04]  /*39d20*/  LDL.LU R8, [R1+0x24] ;  /* 0x0000240001087983 */ /* 0x002ea80000300800 */
[----:B------:R-:W2:Y:S04]  /*39d30*/  LDL.LU R9, [R1+0x2c] ;  /* 0x00002c0001097983 */ /* 0x000ea80000300800 */
[----:B------:R-:W1:Y:S01]  /*39d40*/  LDS.128 R248, [R0] ;  /* 0x0000000000f87984 */ /* 0x000e620000000c00 */
[----:B------:R-:W-:-:S02]  /*39d50*/  IMAD.MOV.U32 R14, RZ, RZ, R32 ;  /* 0x000000ffff0e7224 */ /* 0x000fc400078e0020 */
[----:B------:R-:W-:Y:S01]  /*39d60*/  IMAD.MOV.U32 R15, RZ, RZ, R34 ;  /* 0x000000ffff0f7224 */ /* 0x000fe200078e0022 */
[----:B------:R-:W-:Y:S01]  /*39d70*/  BAR.SYNC.DEFER_BLOCKING 0x0 ;  /* 0x0000000000007b1d */ /* 0x000fe20000010000 */
[----:B------:R-:W-:Y:S02]  /*39d80*/  IMAD.MOV.U32 R10, RZ, RZ, R33 ;  /* 0x000000ffff0a7224 */ /* 0x000fe400078e0021 */
[----:B------:R-:W-:-:S03]  /*39d90*/  IMAD.MOV.U32 R11, RZ, RZ, R35 ;  /* 0x000000ffff0b7224 */ /* 0x000fc600078e0023 */
[----:B-1----:R-:W-:Y:S04]  /*39da0*/  STL [R1+0x1534], R250 ;  /* 0x001534fa01007387 */ /* 0x002fe80000100800 */
[----:B------:R-:W-:Y:S04]  /*39db0*/  STL [R1+0x1530], R251 ;  /* 0x001530fb01007387 */ /* 0x000fe80000100800 */
[----:B---3--:R-:W-:Y:S01]  /*39dc0*/  STSM.16.M88.4 [R2], R12 ;  /* 0x0000000c02007844 */ /* 0x008fe20000000200 */
[----:B------:R-:W-:Y:S06]  /*39dd0*/  BAR.SYNC.DEFER_BLOCKING 0x0 ;  /* 0x0000000000007b1d */ /* 0x000fec0000010000 */
[----:B------:R-:W1:Y:S02]  /*39de0*/  LDS.128 R244, [R0] ;  /* 0x0000000000f47984 */ /* 0x000e640000000c00 */
[----:B------:R-:W-:Y:S06]  /*39df0*/  BAR.SYNC.DEFER_BLOCKING 0x0 ;  /* 0x0000000000007b1d */ /* 0x000fec0000010000 */
[----:B--2---:R2:W-:Y:S02]  /*39e00*/  STSM.16.M88.4 [R2], R8 ;  /* 0x0000000802007844 */ /* 0x0045e40000000200 */
[----:B------:R-:W-:Y:S06]  /*39e10*/  BAR.SYNC.DEFER_BLOCKING 0x0 ;  /* 0x0000000000007b1d */ /* 0x000fec0000010000 */
[----:B--2---:R-:W2:Y:S04]  /*39e20*/  LDL.LU R8, [R1+0x30] ;  /* 0x0000300001087983 */ /* 0x004ea80000300800 */
[----:B------:R-:W2:Y:S04]  /*39e30*/  LDL.LU R9, [R1+0x38] ;  /* 0x0000380001097983 */ /* 0x000ea80000300800 */
[----:B------:R-:W3:Y:S04]  /*39e40*/  LDL.LU R12, [R1+0x34] ;  /* 0x00003400010c7983 */ /* 0x000ee80000300800 */
[----:B------:R-:W3:Y:S04]  /*39e50*/  LDL.LU R13, [R1+0x3c] ;  /* 0x00003c00010d7983 */ /* 0x000ee80000300800 */
[----:B------:R-:W4:Y:S01]  /*39e60*/  LDS.128 R16, [R0] ;  /* 0x0000000000107984 */ /* 0x000f220000000c00 */
[----:B------:R-:W-:-:S02]  /*39e70*/  IMAD.MOV.U32 R10, RZ, RZ, R36 ;  /* 0x000000ffff0a7224 */ /* 0x000fc400078e0024 */
[----:B------:R-:W-:Y:S01]  /*39e80*/  IMAD.MOV.U32 R11, RZ, RZ, R38 ;  /* 0x000000ffff0b7224 */ /* 0x000fe200078e0026 */
[----:B------:R-:W-:Y:S01]  /*39e90*/  BAR.SYNC.DEFER_BLOCKING 0x0 ;  /* 0x0000000000007b1d */ /* 0x000fe20000010000 */
[----:B------:R-:W-:Y:S01]  /*39ea0*/  IMAD.MOV.U32 R14, RZ, RZ, R37 ;  /* 0x000000ffff0e7224 */ /* 0x000fe200078e0025 */
[----:B------:R-:W-:-:S04]  /*39eb0*/  MOV R15, R39 ;  /* 0x00000027000f7202 */ /* 0x000fc80000000f00 */
[----:B--2---:R-:W-:Y:S02]  /*39ec0*/  STSM.16.M88.4 [R2], R8 ;  /* 0x0000000802007844 */ /* 0x004fe40000000200 */
[----:B------:R-:W-:Y:S06]  /*39ed0*/  BAR.SYNC.DEFER_BLOCKING 0x0 ;  /* 0x0000000000007b1d */ /* 0x000fec0000010000 */
[----:B------:R-:W2:Y:S02]  /*39ee0*/  LDS.128 R8, [R0] ;  /* 0x0000000000087984 */ /* 0x000ea40000000c00 */
[----:B------:R-:W-:Y:S06]  /*39ef0*/  BAR.SYNC.DEFER_BLOCKING 0x0 ;  /* 0x0000000000007b1d */ /* 0x000fec0000010000 */
[----:B---3--:R3:W-:Y:S02]  /*39f00*/  STSM.16.M88.4 [R2], R12 ;  /* 0x0000000c02007844 */ /* 0x0087e40000000200 */
[----:B------:R-:W-:Y:S06]  /*39f10*/  BAR.SYNC.DEFER_BLOCKING 0x0 ;  /* 0x0000000000007b1d */ /* 0x000fec0000010000 */
[----:B---3--:R-:W3:Y:S04]  /*39f20*/  LDL.LU R12, [R1+0x40] ;  /* 0x00004000010c7983 */ /* 0x008ee80000300800 */
[----:B------:R-:W3:Y:S04]  /*39f30*/  LDL.LU R13, [R1+0x48] ;  /* 0x00004800010d7983 */ /* 0x000ee80000300800 */
[----:B------:R-:W4:Y:S04]  /*39f40*/  LDL.LU R20, [R1+0x44] ;  /* 0x0000440001147983 */ /* 0x000f280000300800 */
[----:B------:R-:W4:Y:S04]  /*39f50*/  LDL.LU R21, [R1+0x4c] ;  /* 0x00004c0001157983 */ /* 0x000f280000300800 */
[----:B------:R-:W2:Y:S01]  /*39f60*/  LDS.128 R24, [R0] ;  /* 0x0000000000187984 */ /* 0x000ea20000000c00 */
[----:B------:R-:W-:-:S02]  /*39f70*/  IMAD.MOV.U32 R14, RZ, RZ, R40 ;  /* 0x000000ffff0e7224 */ /* 0x000fc400078e0028 */
[----:B------:R-:W-:Y:S01]  /*39f80*/  IMAD.MOV.U32 R15, RZ, RZ, R42 ;  /* 0x000000ffff0f7224 */ /* 0x000fe200078e002a */
[----:B------:R-:W-:Y:S06]  /*39f90*/  BAR.SYNC.DEFER_BLOCKING 0x0 ;  /* 0x0000000000007b1d */ /* 0x000fec0000010000 */
[----:B---3--:R-:W-:Y:S02]  /*39fa0*/  STSM.16.M88.4 [R2], R12 ;  /* 0x0000000c02007844 */ /* 0x008fe40000000200 */
[----:B------:R-:W-:Y:S06]  /*39fb0*/  BAR.SYNC.DEFER_BLOCKING 0x0 ;  /* 0x0000000000007b1d */ /* 0x000fec0000010000 */
[----:B------:R-:W3:Y:S02]  /*39fc0*/  LDS.128 R12, [R0] ;  /* 0x00000000000c7984 */ /* 0x000ee40000000c00 */
[----:B------:R-:W-:Y:S06]  /*39fd0*/  BAR.SYNC.DEFER_BLOCKING 0x0 ;  /* 0x0000000000007b1d */ /* 0x000fec0000010000 */
[----:B----4-:R4:W-:Y:S02]  /*39fe0*/  STSM.16.M88.4 [R2], R20 ;  /* 0x0000001402007844 */ /* 0x0109e40000000200 */
[----:B------:R-:W-:Y:S06]  /*39ff0*/  BAR.SYNC.DEFER_BLOCKING 0x0 ;  /* 0x0000000000007b1d */ /* 0x000fec0000010000 */
[----:B----4-:R-:W4:Y:S04]  /*3a000*/  LDL.LU R20, [R1+0x50] ;  /* 0x0000500001147983 */ /* 0x010f280000300800 */
[----:B------:R-:W4:Y:S04]  /*3a010*/  LDL.LU R21, [R1+0x58] ;  /* 0x0000580001157983 */ /* 0x000f280000300800 */
[----:B------:R-:W2:Y:S04]  /*3a020*/  LDL.LU R28, [R1+0x54] ;  /* 0x00005400011c7983 */ /* 0x000ea80000300800 */
[----:B------:R-:W2:Y:S04]  /*3a030*/  LDL.LU R29, [R1+0x5c] ;  /* 0x00005c00011d7983 */ /* 0x000ea80000300800 */
[----:B------:R-:W3:Y:S01]  /*3a040*/  LDS.128 R32, [R0] ;  /* 0x0000000000207984 */ /* 0x000ee20000000c00 */
[----:B------:R-:W-:-:S02]  /*3a050*/  IMAD.MOV.U32 R22, RZ, RZ, R44 ;  /* 0x000000ffff167224 */ /* 0x000fc400078e002c */
[----:B------:R-:W-:Y:S01]  /*3a060*/  IMAD.MOV.U32 R23, RZ, RZ, R46 ;  /* 0x000000ffff177224 */ /* 0x000fe200078e002e */
[----:B------:R-:W-:Y:S01]  /*3a070*/  BAR.SYNC.DEFER_BLOCKING 0x0 ;  /* 0x0000000000007b1d */ /* 0x000fe20000010000 */
[----:B------:R-:W-:Y:S02]  /*3a080*/  IMAD.MOV.U32 R30, RZ, RZ, R45 ;  /* 0x000000ffff1e7224 */ /* 0x000fe400078e002d */
[----:B------:R-:W-:-:S03]  /*3a090*/  IMAD.MOV.U32 R31, RZ, RZ, R47 ;  /* 0x000000ffff1f7224 */ /* 0x000fc600078e002f */
[----:B----4-:R-:W-:Y:S02]  /*3a0a0*/  STSM.16.M88.4 [R2], R20 ;  /* 0x0000001402007844 */ /* 0x010fe40000000200 */
[----:B------:R-:W-:Y:S06]  /*3a0b0*/  BAR.SYNC.DEFER_BLOCKING 0x0 ;  /* 0x0000000000007b1d */ /* 0x000fec0000010000 */
[----:B------:R-:W4:Y:S02]  /*3a0c0*/  LDS.128 R20, [R0] ;  /* 0x0000000000147984 */ /* 0x000f240000000c00 */
        /* <DEDUP_REMOVED lines=8> */
[----:B------:R-:W-:Y:S01]  /*3a150*/  MOV R30, R48 ;  /* 0x00000030001e7202 */ /* 0x000fe20000000f00 */
[----:B------:R-:W-:Y:S01]  /*3a160*/  IMAD.MOV.U32 R31, RZ, RZ, R50 ;  /* 0x000000ffff1f7224 */ /* 0x000fe200078e0032 */
[----:B------:R-:W-:Y:S01]  /*3a170*/  BAR.SYNC.DEFER_BLOCKING 0x0 ;  /* 0x0000000000007b1d */ /* 0x000fe20000010000 */
[----:B------:R-:W-:-:S02]  /*3a180*/  IMAD.MOV.U32 R38, RZ, RZ, R49 ;  /* 0x000000ffff267224 */ /* 0x000fc400078e0031 */
[----:B------:R-:W-:-:S03]  /*3a190*/  IMAD.MOV.U32 R39, RZ, RZ, R51 ;  /* 0x000000ffff277224 */ /* 0x000fc600078e0033 */
        /* <DEDUP_REMOVED lines=13> */
[----:B------:R-:W-:Y:S01]  /*3a270*/  BAR.SYNC.DEFER_BLOCKING 0x0 ;  /* 0x0000000000007b1d */ /* 0x000fe20000010000 */
[----:B------:R-:W-:Y:S02]  /*3a280*/  IMAD.MOV.U32 R46, RZ, RZ, R53 ;  /* 0x000000ffff2e7224 */ /* 0x000fe400078e0035 */
[----:B------:R-:W-:-:S03]  /*3a290*/  IMAD.MOV.U32 R47, RZ, RZ, R55 ;  /* 0x000000ffff2f7224 */ /* 0x000fc600078e0037 */
[----:B---3--:R-:W-:Y:S02]  /*3a2a0*/  STSM.16.M88.4 [R2], R36 ;  /* 0x0000002402007844 */ /* 0x008fe40000000200 */
[----:B------:R-:W-:Y:S06]  /*3a2b0*/  BAR.SYNC.DEFER_BLOCKING 0x0 ;  /* 0x0000000000007b1d */ /* 0x000fec0000010000 */
[----:B------:R-:W3:Y:S02]  /*3a2c0*/  LDS.128 R36, [R0] ;  /* 0x0000000000247984 */ /* 0x000ee40000000c00 */
[----:B------:R-:W-:Y:S06]  /*3a2d0*/  BAR.SYNC.DEFER_BLOCKING 0x0 ;  /* 0x0000000000007b1d */ /* 0x000fec0000010000 */
[----:B----4-:R4:W-:Y:S04]  /*3a2e0*/  STSM.16.M88.4 [R2], R44 ;  /* 0x0000002c02007844 */ /* 0x0109e80000000200 */
[----:B----4-:R-:W4:Y:S04]  /*3a2f0*/  LDL.LU R44, [R1+0x80] ;  /* 0x00008000012c7983 */ /* 0x010f280000300800 */
[----:B------:R-:W4:Y:S04]  /*3a300*/  LDL.LU R45, [R1+0x88] ;  /* 0x00008800012d7983 */ /* 0x000f280000300800 */
[----:B------:R-:W2:Y:S04]  /*3a310*/  LDL.LU R52, [R1+0x84] ;  /* 0x0000840001347983 */ /* 0x000ea80000300800 */
[----:B------:R-:W2:Y:S01]  /*3a320*/  LDL.LU R53, [R1+0x8c] ;  /* 0x00008c0001357983 */ /* 0x000ea20000300800 */
[----:B------:R-:W-:Y:S01]  /*3a330*/  MOV R46, R56 ;  /* 0x00000038002e7202 */ /* 0x000fe20000000f00 */
[----:B------:R-:W-:Y:S01]  /*3a340*/  IMAD.MOV.U32 R47, RZ, RZ, R58 ;  /* 0x000000ffff2f7224 */ /* 0x000fe200078e003a */
[----:B------:R-:W-:Y:S01]  /*3a350*/  BAR.SYNC.DEFER_BLOCKING 0x0 ;  /* 0x0000000000007b1d */ /* 0x000fe20000010000 */
[----:B------:R-:W-:-:S02]  /*3a360*/  IMAD.MOV.U32 R54, RZ, RZ, R57 ;  /* 0x000000ffff367224 */ /* 0x000fc400078e0039 */
[----:B------:R-:W-:-:S03]  /*3a370*/  IMAD.MOV.U32 R55, RZ, RZ, R59 ;  /* 0x000000ffff377224 */ /* 0x000fc600078e003b */
[----:B------:R-:W3:Y:S02]  /*3a380*/  LDS.128 R56, [R0] ;  /* 0x0000000000387984 */ /* 0x000ee40000000c00 */
[----:B------:R-:W-:Y:S06]  /*3a390*/  BAR.SYNC.DEFER_BLOCKING 0x0 ;  /* 0x0000000000007b1d */ /* 0x000fec0000010000 */
[----:B----4-:R-:W-:Y:S02]  /*3a3a0*/  STSM.16.M88.4 [R2], R44 ;  /* 0x0000002c02007844 */ /* 0x010fe40000000200 */
[----:B------:R-:W-:Y:S06]  /*3a3b0*/  BAR.SYNC.DEFER_BLOCKING 0x0 ;  /* 0x0000000000007b1d */ /* 0x000fec0000010000 */
[----:B------:R-:W4:Y:S02]  /*3a3c0*/  LDS.128 R44, [R0] ;  /* 0x00000000002c7984 */ /* 0x000f240000000c00 */
[----:B------:R-:W-:Y:S06]  /*3a3d0*/  BAR.SYNC.DEFER_BLOCKING 0x0 ;  /* 0x0000000000007b1d */ /* 0x000fec0000010000 */
[----:B--2---:R2:W-:Y:S04]  /*3a3e0*/  STSM.16.M88.4 [R2], R52 ;  /* 0x0000003402007844 */ /* 0x0045e80000000200 */
[----:B--2---:R-:W2:Y:S04]  /*3a3f0*/  LDL.LU R52, [R1+0x90] ;  /* 0x0000900001347983 */ /* 0x004ea80000300800 */
[----:B------:R-:W2:Y:S04]  /*3a400*/  LDL.LU R53, [R1+0x98] ;  /* 0x0000980001357983 */ /* 0x000ea80000300800 */
[----:B------:R-:W3:Y:S04]  /*3a410*/  LDL.LU R152, [R1+0x94] ;  /* 0x0000940001987983 */ /* 0x000ee80000300800 */
[----:B------:R-:W3:Y:S01]  /*3a420*/  LDL.LU R153, [R1+0x9c] ;  /* 0x00009c0001997983 */ /* 0x000ee20000300800 */
[----:B------:R-:W-:Y:S01]  /*3a430*/  BAR.SYNC.DEFER_BLOCKING 0x0 ;  /* 0x0000000000007b1d */ /* 0x000fe20000010000 */
[----:B------:R-:W-:-:S02]  /*3a440*/  IMAD.MOV.U32 R54, RZ, RZ, R60 ;  /* 0x000000ffff367224 */ /* 0x000fc400078e003c */
[----:B------:R-:W-:-:S03]  /*3a450*/  IMAD.MOV.U32 R55, RZ, RZ, R62 ;  /* 0x000000ffff377224 */ /* 0x000fc600078e003e */
[----:B------:R-:W4:Y:S02]  /*3a460*/  LDS.128 R60, [R0] ;  /* 0x00000000003c7984 */ /* 0x000f240000000c00 */
[----:B------:R-:W-:Y:S06]  /*3a470*/  BAR.SYNC.DEFER_BLOCKING 0x0 ;  /* 0x0000000000007b1d */ /* 0x000fec0000010000 */
[----:B--2---:R-:W-:Y:S02]  /*3a480*/  STSM.16.M88.4 [R2], R52 ;  /* 0x0000003402007844 */ /* 0x004fe40000000200 */
[----:B------:R-:W-:Y:S06]  /*3a490*/  BAR.SYNC.DEFER_BLOCKING 0x0 ;  /* 0x0000000000007b1d */ /* 0x000fec0000010000 */
[----:B------:R-:W2:Y:S02]  /*3a4a0*/  LDS.128 R52, [R0] ;  /* 0x0000000000347984 */ /* 0x000ea40000000c00 */
[----:B------:R-:W-:Y:S06]  /*3a4b0*/  BAR.SYNC.DEFER_BLOCKING 0x0 ;  /* 0x0000000000007b1d */ /* 0x000fec0000010000 */
[----:B---3--:R3:W-:Y:S04]  /*3a4c0*/  STSM.16.M88.4 [R2], R152 ;  /* 0x0000009802007844 */ /* 0x0087e80000000200 */
[----:B---3--:R-:W3:Y:S04]  /*3a4d0*/  LDL.LU R152, [R1+0xa0] ;  /* 0x0000a00001987983 */ /* 0x008ee80000300800 */
[----:B------:R-:W3:Y:S04]  /*3a4e0*/  LDL.LU R153, [R1+0xa8] ;  /* 0x0000a80001997983 */ /* 0x000ee80000300800 */
[----:B------:R-:W4:Y:S04]  /*3a4f0*/  LDL.LU R156, [R1+0xa4] ;  /* 0x0000a400019c7983 */ /* 0x000f280000300800 */
[----:B------:R-:W4:Y:S01]  /*3a500*/  LDL.LU R157, [R1+0xac] ;  /* 0x0000ac00019d7983 */ /* 0x000f220000300800 */
[----:B------:R-:W-:Y:S01]  /*3a510*/  BAR.SYNC.DEFER_BLOCKING 0x0 ;  /* 0x0000000000007b1d */ /* 0x000fe20000010000 */
[----:B------:R-:W-:Y:S01]  /*3a520*/  MOV R154, R64 ;  /* 0x00000040009a7202 */ /* 0x000fe20000000f00 */
[----:B------:R-:W-:-:S04]  /*3a530*/  IMAD.MOV.U32 R155, RZ, RZ, R66 ;  /* 0x000000ffff9b7224 */ /* 0x000fc800078e0042 */
[----:B------:R-:W2:Y:S02]  /*3a540*/  LDS.128 R64, [R0] ;  /* 0x0000000000407984 */ /* 0x000ea40000000c00 */
[----:B------:R-:W-:Y:S06]  /*3a550*/  BAR.SYNC.DEFER_BLOCKING 0x0 ;  /* 0x0000000000007b1d */ /* 0x000fec0000010000 */
        /* <DEDUP_REMOVED lines=9> */
[----:B------:R-:W-:-:S02]  /*3a5f0*/  IMAD.MOV.U32 R158, RZ, RZ, R68 ;  /* 0x000000ffff9e7224 */ /* 0x000fc400078e0044 */
[----:B------:R-:W-:Y:S01]  /*3a600*/  IMAD.MOV.U32 R159, RZ, RZ, R70 ;  /* 0x000000ffff9f7224 */ /* 0x000fe200078e0046 */
[----:B------:R-:W-:Y:S01]  /*3a610*/  BAR.SYNC.DEFER_BLOCKING 0x0 ;  /* 0x0000000000007b1d */ /* 0x000fe20000010000 */
[----:B------:R-:W-:Y:S02]  /*3a620*/  IMAD.MOV.U32 R162, RZ, RZ, R69 ;  /* 0x000000ffffa27224 */ /* 0x000fe400078e0045 */
        /* <DEDUP_REMOVED lines=12> */
[----:B------:R-:W-:Y:S01]  /*3a6f0*/  MOV R162, R72 ;  /* 0x0000004800a27202 */ /* 0x000fe20000000f00 */
[----:B------:R-:W-:Y:S01]  /*3a700*/  IMAD.MOV.U32 R163, RZ, RZ, R74 ;  /* 0x000000ffffa37224 */ /* 0x000fe200078e004a */
        /* <DEDUP_REMOVED lines=14> */
[----:B------:R-:W-:-:S02]  /*3a7f0*/  IMAD.MOV.U32 R166, RZ, RZ, R76 ;  /* 0x000000ffffa67224 */ /* 0x000fc400078e004c */
[----:B------:R-:W-:Y:S01]  /*3a800*/  IMAD.MOV.U32 R167, RZ, RZ, R78 ;  /* 0x000000ffffa77224 */ /* 0x000fe200078e004e */
[----:B------:R-:W-:Y:S01]  /*3a810*/  BAR.SYNC.DEFER_BLOCKING 0x0 ;  /* 0x0000000000007b1d */ /* 0x000fe20000010000 */
[----:B------:R-:W-:Y:S02]  /*3a820*/  IMAD.MOV.U32 R170, RZ, RZ, R77 ;  /* 0x000000ffffaa7224 */ /* 0x000fe400078e004d */
[----:B------:R-:W-:-:S03]  /*3a830*/  IMAD.MOV.U32 R171, RZ, RZ, R79 ;  /* 0x000000ffffab7224 */ /* 0x000fc600078e004f */
        /* <DEDUP_REMOVED lines=27> */
[----:B------:R-:W-:-:S02]  /*3a9f0*/  IMAD.MOV.U32 R174, RZ, RZ, R84 ;  /* 0x000000ffffae7224 */ /* 0x000fc400078e0054 */
[----:B------:R-:W-:Y:S01]  /*3aa00*/  IMAD.MOV.U32 R175, RZ, RZ, R86 ;  /* 0x000000ffffaf7224 */ /* 0x000fe200078e0056 */
[----:B------:R-:W-:Y:S01]  /*3aa10*/  BAR.SYNC.DEFER_BLOCKING 0x0 ;  /* 0x0000000000007b1d */ /* 0x000fe20000010000 */
[----:B------:R-:W-:Y:S02]  /*3aa20*/  IMAD.MOV.U32 R178, RZ, RZ, R85 ;  /* 0x000000ffffb27224 */ /* 0x000fe400078e0055 */
        /* <DEDUP_REMOVED lines=12> */
[----:B------:R-:W-:Y:S01]  /*3aaf0*/  MOV R178, R88 ;  /* 0x0000005800b27202 */ /* 0x000fe20000000f00 */
[----:B------:R-:W-:Y:S01]  /*3ab00*/  IMAD.MOV.U32 R179, RZ, RZ, R90 ;  /* 0x000000ffffb37224 */ /* 0x000fe200078e005a */
[----:B------:R-:W-:Y:S01]  /*3ab10*/  BAR.SYNC.DEFER_BLOCKING 0x0 ;  /* 0x0000000000007b1d */ /* 0x000fe20000010000 */
[----:B------:R-:W-:-:S02]  /*3ab20*/  IMAD.MOV.U32 R182, RZ, RZ, R89 ;  /* 0x000000ffffb67224 */ /* 0x000fc400078e0059 */
        /* <DEDUP_REMOVED lines=233> */
[----:B------:R-:W4:Y:S04]  /*3b9c0*/  LDL.LU R250, [R1] ;  /* 0x0000000001fa7983 */ /* 0x000f280000300800 */
[----:B------:R-:W3:Y:S01]  /*3b9d0*/  LDL.LU R237, [R1+0x1f8] ;  /* 0x0001f80001ed7983 */ /* 0x000ee20000300800 */
[----:B------:R-:W-:-:S02]  /*3b9e0*/  IMAD.MOV.U32 R238, RZ, RZ, R148 ;  /* 0x000000ffffee7224 */ /* 0x000fc400078e0094 */
[----:B------:R-:W-:Y:S01]  /*3b9f0*/  IMAD R242, R6, UR5, RZ ;  /* 0x0000000506f27c24 */ /* 0x000fe2000f8e02ff */
[----:B------:R-:W-:Y:S01]  /*3ba00*/  ULDC UR5, c[0x0][0x22c] ;  /* 0x00008b0000057ab9 */ /* 0x000fe20000000800 */
[----:B------:R-:W-:Y:S01]  /*3ba10*/  IMAD R148, R7, UR4, RZ ;  /* 0x0000000407947c24 */ /* 0x000fe2000f8e02ff */
[----:B------:R-:W-:Y:S01]  /*3ba20*/  BAR.SYNC.DEFER_BLOCKING 0x0 ;  /* 0x0000000000007b1d */ /* 0x000fe20000010000 */
[----:B------:R-:W-:-:S05]  /*3ba30*/  IMAD.MOV.U32 R239, RZ, RZ, R150 ;  /* 0x000000ffffef7224 */ /* 0x000fca00078e0096 */
[----:B------:R-:W2:Y:S02]  /*3ba40*/  LDS.128 R4, [R0] ;  /* 0x0000000000047984 */ /* 0x000ea40000000c00 */
[----:B------:R-:W-:Y:S06]  /*3ba50*/  BAR.SYNC.DEFER_BLOCKING 0x0 ;  /* 0x0000000000007b1d */ /* 0x000fec0000010000 */
[----:B---3--:R3:W-:Y:S04]  /*3ba60*/  STSM.16.M88.4 [R2], R236 ;  /* 0x000000ec02007844 */ /* 0x0087e80000000200 */
[----:B---3--:R-:W3:Y:S04]  /*3ba70*/  LDL.LU R236, [R1+0x1f4] ;  /* 0x0001f40001ec7983 */ /* 0x008ee80000300800 */
[----:B------:R-:W3:Y:S01]  /*3ba80*/  LDL.LU R237, [R1+0x1fc] ;  /* 0x0001fc0001ed7983 */ /* 0x000ee20000300800 */
[----:B------:R-:W-:Y:S01]  /*3ba90*/  BAR.SYNC.DEFER_BLOCKING 0x0 ;  /* 0x0000000000007b1d */ /* 0x000fe20000010000 */
[----:B------:R-:W-:-:S04]  /*3baa0*/  LEA R3, P6, R242, UR6, 0x2 ;  /* 0x00000006f2037c11 */ /* 0x000fc8000f8c10ff */
[----:B------:R-:W-:Y:S02]  /*3bab0*/  LEA.HI.X.SX32 R242, R242, UR7, 0x2, P6 ;  /* 0x00000007f2f27c11 */ /* 0x000fe4000b0f16ff */
[CC--:B------:R-:W-:Y:S01]  /*3bac0*/  LEA R240, P6, R148.reuse, R3.reuse, 0x2 ;  /* 0x0000000394f07211 */ /* 0x0c0fe200078c10ff */
[----:B------:R-:W-:Y:S01]  /*3bad0*/  IMAD.MOV.U32 R238, RZ, RZ, R149 ;  /* 0x000000ffffee7224 */ /* 0x000fe200078e0095 */
[C---:B------:R-:W-:Y:S01]  /*3bae0*/  IADD3 R243, R148.reuse, UR4, RZ ;  /* 0x0000000494f37c10 */ /* 0x040fe2000fffe0ff */
[----:B------:R-:W-:Y:S01]  /*3baf0*/  IMAD.MOV.U32 R239, RZ, RZ, R151 ;  /* 0x000000ffffef7224 */ /* 0x000fe200078e0097 */
[----:B------:R-:W-:Y:S01]  /*3bb00*/  LEA.HI.X.SX32 R241, R148, R242, 0x2, P6 ;  /* 0x000000f294f17211 */ /* 0x000fe200030f16ff */
[----:B------:R-:W2:Y:S04]  /*3bb10*/  LDL.LU R251, [R1+0x1158] ;  /* 0x0011580001fb7983 */ /* 0x000ea80000300800 */
[----:B------:R-:W4:Y:S04]  /*3bb20*/  LDL.LU R252, [R1+0x1160] ;  /* 0x0011600001fc7983 */ /* 0x000f280000300800 */
[----:B------:R-:W1:Y:S01]  /*3bb30*/  LDS.128 R148, [R0] ;  /* 0x0000000000947984 */ /* 0x000e620000000c00 */
[----:B------:R-:W-:Y:S06]  /*3bb40*/  BAR.SYNC.DEFER_BLOCKING 0x0 ;  /* 0x0000000000007b1d */ /* 0x000fec0000010000 */
[----:B---3--:R3:W-:Y:S04]  /*3bb50*/  STSM.16.M88.4 [R2], R236 ;  /* 0x000000ec02007844 */ /* 0x0087e80000000200 */
[----:B---3--:R-:W3:Y:S01]  /*3bb60*/  LDL.LU R239, [R1+0x200] ;  /* 0x0002000001ef7983 */ /* 0x008ee20000300800 */
[----:B------:R-:W-:Y:S01]  /*3bb70*/  BAR.SYNC.DEFER_BLOCKING 0x0 ;  /* 0x0000000000007b1d */ /* 0x000fe20000010000 */
[C---:B------:R-:W-:Y:S01]  /*3bb80*/  VIADD R2, R243.reuse, UR4 ;  /* 0x00000004f3027c36 */ /* 0x040fe20008000000 */
[----:B------:R-:W-:-:S04]  /*3bb90*/  LEA R236, P6, R243, R3, 0x2 ;  /* 0x00000003f3ec7211 */ /* 0x000fc800078c10ff */
[-C--:B------:R-:W-:Y:S02]  /*3bba0*/  LEA.HI.X.SX32 R237, R243, R242.reuse, 0x2, P6 ;  /* 0x000000f2f3ed7211 */ /* 0x080fe400030f16ff */
[C---:B------:R-:W-:Y:S01]  /*3bbb0*/  LEA R238, P6, R2.reuse, R3, 0x2 ;  /* 0x0000000302ee7211 */ /* 0x040fe200078c10ff */
[----:B---3--:R3:W-:Y:S01]  /*3bbc0*/  @P5 STG.E desc[UR60][R240.64], R239 ;  /* 0x000000eff0005986 */ /* 0x0087e2000c10193c */
[----:B--2---:R-:W-:Y:S01]  /*3bbd0*/  ISETP.LT.AND P5, PT, R251, UR5, !P0 ;  /* 0x00000005fb007c0c */ /* 0x004fe2000c7a1270 */
[----:B------:R-:W-:Y:S02]  /*3bbe0*/  ULDC UR5, c[0x0][0x22c] ;  /* 0x00008b0000057ab9 */ /* 0x000fe40000000800 */
[----:B----4-:R2:W-:Y:S04]  /*3bbf0*/  @P4 STG.E desc[UR60][R236.64], R250 ;  /* 0x000000faec004986 */ /* 0x0105e8000c10193c */
[----:B---3--:R-:W3:Y:S01]  /*3bc00*/  LDL.LU R241, [R1+0x1164] ;  /* 0x0011640001f17983 */ /* 0x008ee20000300800 */
[C---:B------:R-:W-:Y:S01]  /*3bc10*/  VIADD R240, R2.reuse, UR4 ;  /* 0x0000000402f07c36 */ /* 0x040fe20008000000 */
[----:B------:R-:W-:-:S02]  /*3bc20*/  LEA.HI.X.SX32 R239, R2, R242, 0x2, P6 ;  /* 0x000000f202ef7211 */ /* 0x000fc400030f16ff */
[----:B------:R-:W4:Y:S04]  /*3bc30*/  LDL.LU R251, [R1+0x8] ;  /* 0x0000080001fb7983 */ /* 0x000f280000300800 */
[----:B------:R-:W4:Y:S04]  /*3bc40*/  LDL.LU R243, [R1+0x20c] ;  /* 0x00020c0001f37983 */ /* 0x000f280000300800 */
[----:B------:R-:W3:Y:S04]  /*3bc50*/  LDL.LU R2, [R1+0x204] ;  /* 0x0002040001027983 */ /* 0x000ee80000300800 */
[----:B--2---:R-:W2:Y:S04]  /*3bc60*/  LDL.LU R250, [R1+0x1534] ;  /* 0x0015340001fa7983 */ /* 0x004ea80000300800 */
[----:B------:R-:W4:Y:S01]  /*3bc70*/  LDL.LU R237, [R1+0x115c] ;  /* 0x00115c0001ed7983 */ /* 0x000f220000300800 */
[----:B------:R-:W-:-:S03]  /*3bc80*/  LEA R236, P6, R240, R3, 0x2 ;  /* 0x00000003f0ec7211 */ /* 0x000fc600078c10ff */
[----:B---3--:R3:W-:Y:S01]  /*3bc90*/  @P3 STG.E desc[UR60][R238.64], R2 ;  /* 0x00000002ee003986 */ /* 0x0087e2000c10193c */
[----:B----4-:R-:W-:Y:S01]  /*3bca0*/  ISETP.LT.AND P4, PT, R237, UR5, !P0 ;  /* 0x00000005ed007c0c */ /* 0x010fe2000c781270 */
[----:B------:R-:W-:Y:S01]  /*3bcb0*/  ULDC UR5, c[0x0][0x22c] ;  /* 0x00008b0000057ab9 */ /* 0x000fe20000000800 */
[C---:B---3--:R-:W-:Y:S01]  /*3bcc0*/  VIADD R2, R240.reuse, UR4 ;  /* 0x00000004f0027c36 */ /* 0x048fe20008000000 */
[----:B------:R-:W-:-:S04]  /*3bcd0*/  LEA.HI.X.SX32 R237, R240, R242, 0x2, P6 ;  /* 0x000000f2f0ed7211 */ /* 0x000fc800030f16ff */
[C---:B------:R-:W-:Y:S01]  /*3bce0*/  LEA R238, P6, R2.reuse, R3, 0x2 ;  /* 0x0000000302ee7211 */ /* 0x040fe200078c10ff */
[----:B------:R-:W-:Y:S01]  /*3bcf0*/  VIADD R240, R2, UR4 ;  /* 0x0000000402f07c36 */ /* 0x000fe20008000000 */
[----:B------:R-:W-:Y:S01]  /*3bd00*/  ISETP.LT.AND P3, PT, R252, UR5, !P0 ;  /* 0x00000005fc007c0c */ /* 0x000fe2000c761270 */
[----:B------:R-:W-:Y:S01]  /*3bd10*/  ULDC UR5, c[0x0][0x22c] ;  /* 0x00008b0000057ab9 */ /* 0x000fe20000000800 */
[----:B------:R-:W3:Y:S01]  /*3bd20*/  LDL.LU R252, [R1+0xc] ;  /* 0x00000c0001fc7983 */ /* 0x000ee20000300800 */
[----:B------:R-:W-:-:S03]  /*3bd30*/  LEA.HI.X.SX32 R239, R2, R242, 0x2, P6 ;  /* 0x000000f202ef7211 */ /* 0x000fc600030f16ff */
[----:B------:R-:W4:Y:S04]  /*3bd40*/  LDL.LU R2, [R1+0x4] ;  /* 0x0000040001027983 */ /* 0x000f280000300800 */
[----:B----4-:R4:W-:Y:S01]  /*3bd50*/  @P2 STG.E desc[UR60][R236.64], R2 ;  /* 0x00000002ec002986 */ /* 0x0109e2000c10193c */
[----:B------:R-:W-:Y:S01]  /*3bd60*/  ISETP.LT.AND P2, PT, R241, UR5, !P0 ;  /* 0x00000005f1007c0c */ /* 0x000fe2000c741270 */
[----:B------:R-:W-:Y:S02]  /*3bd70*/  ULDC UR5, c[0x0][0x22c] ;  /* 0x00008b0000057ab9 */ /* 0x000fe40000000800 */
[----:B------:R-:W2:Y:S04]  /*3bd80*/  LDL.LU R241, [R1+0x1180] ;  /* 0x0011800001f17983 */ /* 0x000ea80000300800 */
[----:B----4-:R-:W4:Y:S01]  /*3bd90*/  LDL.LU R237, [R1+0x208] ;  /* 0x0002080001ed7983 */ /* 0x010f220000300800 */
[C---:B------:R-:W-:Y:S01]  /*3bda0*/  LEA R236, P6, R240.reuse, R3, 0x2 ;  /* 0x00000003f0ec7211 */ /* 0x040fe200078c10ff */
[----:B------:R-:W-:-:S02]  /*3bdb0*/  VIADD R2, R240, UR4 ;  /* 0x00000004f0027c36 */ /* 0x000fc40008000000 */
[----:B----4-:R4:W-:Y:S02]  /*3bdc0*/  @P1 STG.E desc[UR60][R238.64], R237 ;  /* 0x000000edee001986 */ /* 0x0109e4000c10193c */
[----:B----4-:R-:W-:Y:S02]  /*3bdd0*/  LEA.HI.X.SX32 R237, R240, R242, 0x2, P6 ;  /* 0x000000f2f0ed7211 */ /* 0x010fe400030f16ff */
[----:B------:R-:W4:Y:S01]  /*3bde0*/  LDL.LU R240, [R1+0x1170] ;  /* 0x0011700001f07983 */ /* 0x000f220000300800 */
[----:B------:R-:W-:-:S04]  /*3bdf0*/  LEA R238, P6, R2, R3, 0x2 ;  /* 0x0000000302ee7211 */ /* 0x000fc800078c10ff */
[----:B------:R-:W-:Y:S02]  /*3be00*/  LEA.HI.X.SX32 R239, R2, R242, 0x2, P6 ;  /* 0x000000f202ef7211 */ /* 0x000fe400030f16ff */
[----:B----4-:R-:W-:Y:S01]  /*3be10*/  ISETP.LT.AND P1, PT, R240, UR5, !P0 ;  /* 0x00000005f0007c0c */ /* 0x010fe2000c721270 */
[----:B------:R-:W-:Y:S01]  /*3be20*/  VIADD R240, R2, UR4 ;  /* 0x0000000402f07c36 */ /* 0x000fe20008000000 */
[----:B------:R-:W-:Y:S01]  /*3be30*/  ULDC UR5, c[0x0][0x22c] ;  /* 0x00008b0000057ab9 */ /* 0x000fe20000000800 */
[----:B------:R-:W4:Y:S04]  /*3be40*/  LDL.LU R2, [R1+0x117c] ;  /* 0x00117c0001027983 */ /* 0x000f280000300800 */
[----:B------:R1:W-:Y:S04]  /*3be50*/  @P5 STG.E desc[UR60][R236.64], R251 ;  /* 0x000000fbec005986 */ /* 0x0003e8000c10193c */
[----:B------:R2:W-:Y:S01]  /*3be60*/  @P4 STG.E desc[UR60][R238.64], R243 ;  /* 0x000000f3ee004986 */ /* 0x0005e2000c10193c */
[----:B-1----:R-:W-:-:S03]  /*3be70*/  LEA R236, P6, R240, R3, 0x2 ;  /* 0x00000003f0ec7211 */ /* 0x002fc600078c10ff */
[----:B------:R-:W2:Y:S01]  /*3be80*/  LDL.LU R251, [R1+0x1530] ;  /* 0x0015300001fb7983 */ /* 0x000ea20000300800 */
[----:B------:R-:W-:-:S05]  /*3be90*/  LEA.HI.X.SX32 R237, R240, R242, 0x2, P6 ;  /* 0x000000f2f0ed7211 */ /* 0x000fca00030f16ff */
[----:B---3--:R1:W-:Y:S01]  /*3bea0*/  @P3 STG.E desc[UR60][R236.64], R252 ;  /* 0x000000fcec003986 */ /* 0x0083e2000c10193c */
[----:B----4-:R-:W-:Y:S01]  /*3beb0*/  ISETP.LT.AND P5, PT, R2, UR5, !P0 ;  /* 0x0000000502007c0c */ /* 0x010fe2000c7a1270 */
[----:B------:R-:W-:Y:S01]  /*3bec0*/  VIADD R2, R240, UR4 ;  /* 0x00000004f0027c36 */ /* 0x000fe20008000000 */
[----:B------:R-:W-:Y:S01]  /*3bed0*/  ULDC UR5, c[0x0][0x22c] ;  /* 0x00008b0000057ab9 */ /* 0x000fe20000000800 */
[----:B------:R-:W3:Y:S03]  /*3bee0*/  LDL.LU R240, [R1+0x1184] ;  /* 0x0011840001f07983 */ /* 0x000ee60000300800 */
[C---:B--2---:R-:W-:Y:S01]  /*3bef0*/  LEA R238, P6, R2.reuse, R3, 0x2 ;  /* 0x0000000302ee7211 */ /* 0x044fe200078c10ff */
[----:B------:R-:W2:Y:S01]  /*3bf00*/  LDL.LU R243, [R1+0x1190] ;  /* 0x0011900001f37983 */ /* 0x000ea20000300800 */
[----:B------:R-:W-:Y:S01]  /*3bf10*/  ISETP.LT.AND P4, PT, R241, UR5, !P0 ;  /* 0x00000005f1007c0c */ /* 0x000fe2000c781270 */
[----:B------:R-:W-:Y:S01]  /*3bf20*/  ULDC UR5, c[0x0][0x22c] ;  /* 0x00008b0000057ab9 */ /* 0x000fe20000000800 */
[----:B------:R-:W-:-:S02]  /*3bf30*/  IADD3 R241, R2, UR4, RZ ;  /* 0x0000000402f17c10 */ /* 0x000fc4000fffe0ff */
[----:B------:R-:W-:Y:S02]  /*3bf40*/  LEA.HI.X.SX32 R239, R2, R242, 0x2, P6 ;  /* 0x000000f202ef7211 */ /* 0x000fe400030f16ff */
[----:B------:R-:W4:Y:S04]  /*3bf50*/  LDL.LU R2, [R1+0x118c] ;  /* 0x00118c0001027983 */ /* 0x000f280000300800 */
[----:B-1----:R-:W2:Y:S04]  /*3bf60*/  LDL.LU R252, [R1+0x152c] ;  /* 0x00152c0001fc7983 */ /* 0x002ea80000300800 */
[----:B------:R-:W4:Y:S01]  /*3bf70*/  LDL.LU R237, [R1+0x10] ;  /* 0x0000100001ed7983 */ /* 0x000f220000300800 */
[----:B------:R-:W-:-:S02]  /*3bf80*/  LEA R236, P6, R241, R3, 0x2 ;  /* 0x00000003f1ec7211 */ /* 0x000fc400078c10ff */
[----:B---3--:R-:W-:Y:S01]  /*3bf90*/  ISETP.LT.AND P3, PT, R240, UR5, !P0 ;  /* 0x00000005f0007c0c */ /* 0x008fe2000c761270 */
[C---:B------:R-:W-:Y:S01]  /*3bfa0*/  VIADD R240, R241.reuse, UR4 ;  /* 0x00000004f1f07c36 */ /* 0x040fe20008000000 */
[----:B------:R-:W-:Y:S01]  /*3bfb0*/  ULDC UR5, c[0x0][0x22c] ;  /* 0x00008b0000057ab9 */ /* 0x000fe20000000800 */
[----:B----4-:R1:W-:Y:S01]  /*3bfc0*/  @P2 STG.E desc[UR60][R238.64], R237 ;  /* 0x000000edee002986 */ /* 0x0103e2000c10193c */
[----:B------:R-:W-:Y:S01]  /*3bfd0*/  ISETP.LT.AND P2, PT, R2, UR5, !P0 ;  /* 0x0000000502007c0c */ /* 0x000fe2000c741270 */
[C---:B------:R-:W-:Y:S01]  /*3bfe0*/  VIADD R2, R240.reuse, UR4 ;  /* 0x00000004f0027c36 */ /* 0x040fe20008000000 */
[----:B------:R-:W-:Y:S01]  /*3bff0*/  ULDC UR5, c[0x0][0x22c] ;  /* 0x00008b0000057ab9 */ /* 0x000fe20000000800 */
[-C--:B-1----:R-:W-:Y:S02]  /*3c000*/  LEA.HI.X.SX32 R237, R241, R242.reuse, 0x2, P6 ;  /* 0x000000f2f1ed7211 */ /* 0x082fe400030f16ff */
[CC--:B------:R-:W-:Y:S01]  /*3c010*/  LEA R238, P6, R240.reuse, R3.reuse, 0x2 ;  /* 0x00000003f0ee7211 */ /* 0x0c0fe200078c10ff */
[----:B------:R-:W3:Y:S03]  /*3c020*/  LDL.LU R241, [R1+0x11a4] ;  /* 0x0011a40001f17983 */ /* 0x000ee60000300800 */
[----:B------:R-:W-:Y:S01]  /*3c030*/  LEA.HI.X.SX32 R239, R240, R242, 0x2, P6 ;  /* 0x000000f2f0ef7211 */ /* 0x000fe200030f16ff */
[----:B------:R1:W-:Y:S04]  /*3c040*/  @P1 STG.E desc[UR60][R236.64], R248 ;  /* 0x000000f8ec001986 */ /* 0x0003e8000c10193c */
[----:B------:R-:W4:Y:S04]  /*3c050*/  LDL.LU R240, [R1+0x11a0] ;  /* 0x0011a00001f07983 */ /* 0x000f280000300800 */
[----:B-1----:R-:W3:Y:S01]  /*3c060*/  LDL.LU R248, [R1+0x14] ;  /* 0x0000140001f87983 */ /* 0x002ee20000300800 */
[----:B------:R-:W-:-:S04]  /*3c070*/  LEA R236, P6, R2, R3, 0x2 ;  /* 0x0000000302ec7211 */ /* 0x000fc800078c10ff */
[----:B------:R-:W-:Y:S02]  /*3c080*/  LEA.HI.X.SX32 R237, R2, R242, 0x2, P6 ;  /* 0x000000f202ed7211 */ /* 0x000fe400030f16ff */
[----:B--2---:R-:W-:Y:S01]  /*3c090*/  ISETP.LT.AND P1, PT, R243, UR5, !P0 ;  /* 0x00000005f3007c0c */ /* 0x004fe2000c721270 */
[----:B------:R-:W-:Y:S01]  /*3c0a0*/  ULDC UR5, c[0x0][0x22c] ;  /* 0x00008b0000057ab9 */ /* 0x000fe20000000800 */
[----:B------:R-:W2:Y:S04]  /*3c0b0*/  LDL.LU R243, [R1+0x11a8] ;  /* 0x0011a80001f37983 */ /* 0x000ea80000300800 */
[----:B---3--:R1:W-:Y:S04]  /*3c0c0*/  @P5 STG.E desc[UR60][R238.64], R248 ;  /* 0x000000f8ee005986 */ /* 0x0083e8000c10193c */
[----:B------:R3:W-:Y:S04]  /*3c0d0*/  @P4 STG.E desc[UR60][R236.64], R249 ;  /* 0x000000f9ec004986 */ /* 0x0007e8000c10193c */
[----:B-1----:R-:W2:Y:S04]  /*3c0e0*/  LDL.LU R248, [R1+0x11ac] ;  /* 0x0011ac0001f87983 */ /* 0x002ea80000300800 */
[----:B---3--:R-:W3:Y:S01]  /*3c0f0*/  LDL.LU R249, [R1+0x18] ;  /* 0x0000180001f97983 */ /* 0x008ee20000300800 */
[----:B----4-:R-:W-:Y:S01]  /*3c100*/  ISETP.LT.AND P5, PT, R240, UR5, !P0 ;  /* 0x00000005f0007c0c */ /* 0x010fe2000c7a1270 */
[----:B------:R-:W-:-:S02]  /*3c110*/  ULDC UR5, c[0x0][0x22c] ;  /* 0x00008b0000057ab9 */ /* 0x000fc40000000800 */
[----:B------:R-:W-:Y:S01]  /*3c120*/  ISETP.LT.AND P4, PT, R241, UR5, !P0 ;  /* 0x00000005f1007c0c */ /* 0x000fe2000c781270 */
[----:B------:R-:W-:Y:S01]  /*3c130*/  VIADD R239, R2, UR4 ;  /* 0x0000000402ef7c36 */ /* 0x000fe20008000000 */
[----:B------:R-:W4:Y:S01]  /*3c140*/  LDL.LU R241, [R1+0x11b4] ;  /* 0x0011b40001f17983 */ /* 0x000f220000300800 */
[----:B------:R-:W-:Y:S02]  /*3c150*/  ULDC UR5, c[0x0][0x22c] ;  /* 0x00008b0000057ab9 */ /* 0x000fe40000000800 */
[C---:B------:R-:W-:Y:S01]  /*3c160*/  VIADD R2, R239.reuse, UR4 ;  /* 0x00000004ef027c36 */ /* 0x040fe20008000000 */
[----:B------:R-:W-:-:S03]  /*3c170*/  LEA R238, P6, R239, R3, 0x2 ;  /* 0x00000003efee7211 */ /* 0x000fc600078c10ff */
[C---:B------:R-:W-:Y:S01]  /*3c180*/  VIADD R240, R2.reuse, UR4 ;  /* 0x0000000402f07c36 */ /* 0x040fe20008000000 */
[----:B------:R-:W-:Y:S02]  /*3c190*/  LEA.HI.X.SX32 R239, R239, R242, 0x2, P6 ;  /* 0x000000f2efef7211 */ /* 0x000fe400030f16ff */
[----:B------:R-:W-:-:S04]  /*3c1a0*/  LEA R236, P6, R2, R3, 0x2 ;  /* 0x0000000302ec7211 */ /* 0x000fc800078c10ff */
[----:B------:R-:W-:Y:S01]  /*3c1b0*/  LEA.HI.X.SX32 R237, R2, R242, 0x2, P6 ;  /* 0x000000f202ed7211 */ /* 0x000fe200030f16ff */
[----:B---3--:R1:W-:Y:S01]  /*3c1c0*/  @P3 STG.E desc[UR60][R238.64], R249 ;  /* 0x000000f9ee003986 */ /* 0x0083e2000c10193c */
[----:B--2---:R-:W-:Y:S01]  /*3c1d0*/  ISETP.LT.AND P3, PT, R243, UR5, !P0 ;  /* 0x00000005f3007c0c */ /* 0x004fe2000c761270 */
[----:B------:R-:W-:Y:S02]  /*3c1e0*/  ULDC UR5, c[0x0][0x22c] ;  /* 0x00008b0000057ab9 */ /* 0x000fe40000000800 */
[----:B------:R-:W2:Y:S01]  /*3c1f0*/  LDL.LU R243, [R1+0x11c0] ;  /* 0x0011c00001f37983 */ /* 0x000ea20000300800 */
[----:B-1----:R-:W-:-:S03]  /*3c200*/  LEA R238, P6, R240, R3, 0x2 ;  /* 0x00000003f0ee7211 */ /* 0x002fc600078c10ff */
[----:B------:R1:W-:Y:S01]  /*3c210*/  @P2 STG.E desc[UR60][R236.64], R250 ;  /* 0x000000faec002986 */ /* 0x0003e2000c10193c */
[-C--:B------:R-:W-:Y:S02]  /*3c220*/  LEA.HI.X.SX32 R239, R240, R242.reuse, 0x2, P6 ;  /* 0x000000f2f0ef7211 */ /* 0x080fe400030f16ff */
[----:B------:R-:W-:Y:S01]  /*3c230*/  ISETP.LT.AND P2, PT, R248, UR5, !P0 ;  /* 0x00000005f8007c0c */ /* 0x000fe2000c741270 */
[----:B------:R-:W-:Y:S02]  /*3c240*/  ULDC UR5, c[0x0][0x22c] ;  /* 0x00008b0000057ab9 */ /* 0x000fe40000000800 */
[----:B------:R3:W-:Y:S01]  /*3c250*/  @P1 STG.E desc[UR60][R238.64], R252 ;  /* 0x000000fcee001986 */ /* 0x0007e2000c10193c */
[----:B----4-:R-:W-:Y:S01]  /*3c260*/  ISETP.LT.AND P1, PT, R241, UR5, !P0 ;  /* 0x00000005f1007c0c */ /* 0x010fe2000c721270 */
[----:B------:R-:W-:Y:S01]  /*3c270*/  VIADD R2, R240, UR4 ;  /* 0x00000004f0027c36 */ /* 0x000fe20008000000 */
[----:B------:R-:W-:Y:S01]  /*3c280*/  ULDC UR5, c[0x0][0x22c] ;  /* 0x00008b0000057ab9 */ /* 0x000fe20000000800 */
[----:B------:R-:W4:Y:S03]  /*3c290*/  LDL.LU R241, [R1+0x11c8] ;  /* 0x0011c80001f17983 */ /* 0x000f260000300800 */
[CC--:B-1----:R-:W-:Y:S01]  /*3c2a0*/  LEA R236, P6, R2.reuse, R3.reuse, 0x2 ;  /* 0x0000000302ec7211 */ /* 0x0c2fe200078c10ff */
[----:B------:R-:W4:Y:S03]  /*3c2b0*/  LDL.LU R250, [R1+0x11cc] ;  /* 0x0011cc0001fa7983 */ /* 0x000f260000300800 */
[C---:B------:R-:W-:Y:S01]  /*3c2c0*/  LEA.HI.X.SX32 R237, R2.reuse, R242, 0x2, P6 ;  /* 0x000000f202ed7211 */ /* 0x040fe200030f16ff */
[----:B---3--:R-:W-:Y:S01]  /*3c2d0*/  VIADD R239, R2, UR4 ;  /* 0x0000000402ef7c36 */ /* 0x008fe20008000000 */
[----:B------:R-:W3:Y:S04]  /*3c2e0*/  LDL.LU R249, [R1+0x11d4] ;  /* 0x0011d40001f97983 */ /* 0x000ee80000300800 */
[----:B------:R-:W3:Y:S01]  /*3c2f0*/  LDL.LU R248, [R1+0x11dc] ;  /* 0x0011dc0001f87983 */ /* 0x000ee20000300800 */
[----:B------:R-:W-:-:S03]  /*3c300*/  LEA R238, P6, R239, R3, 0x2 ;  /* 0x00000003efee7211 */ /* 0x000fc600078c10ff */
[----:B------:R1:W-:Y:S01]  /*3c310*/  @P5 STG.E desc[UR60][R236.64], R251 ;  /* 0x000000fbec005986 */ /* 0x0003e2000c10193c */
[C---:B------:R-:W-:Y:S02]  /*3c320*/  IADD3 R2, R239.reuse, UR4, RZ ;  /* 0x00000004ef027c10 */ /* 0x040fe4000fffe0ff */
[----:B------:R-:W-:-:S03]  /*3c330*/  LEA.HI.X.SX32 R239, R239, R242, 0x2, P6 ;  /* 0x000000f2efef7211 */ /* 0x000fc600030f16ff */
[C---:B------:R-:W-:Y:S02]  /*3c340*/  VIADD R240, R2.reuse, UR4 ;  /* 0x0000000402f07c36 */ /* 0x040fe40008000000 */
[----:B------:R1:W-:Y:S02]  /*3c350*/  @P4 STG.E desc[UR60][R238.64], R244 ;  /* 0x000000f4ee004986 */ /* 0x0003e4000c10193c */
[----:B-1----:R-:W-:-:S04]  /*3c360*/  LEA R236, P6, R2, R3, 0x2 ;  /* 0x0000000302ec7211 */ /* 0x002fc800078c10ff */
[----:B------:R-:W-:Y:S02]  /*3c370*/  LEA.HI.X.SX32 R237, R2, R242, 0x2, P6 ;  /* 0x000000f202ed7211 */ /* 0x000fe400030f16ff */
[C---:B------:R-:W-:Y:S01]  /*3c380*/  LEA R238, P6, R240.reuse, R3, 0x2 ;  /* 0x00000003f0ee7211 */ /* 0x040fe200078c10ff */
[----:B------:R-:W-:-:S03]  /*3c390*/  VIADD R2, R240, UR4 ;  /* 0x00000004f0027c36 */ /* 0x000fc60008000000 */
[----:B------:R-:W-:Y:S02]  /*3c3a0*/  LEA.HI.X.SX32 R239, R240, R242, 0x2, P6 ;  /* 0x000000f2f0ef7211 */ /* 0x000fe400030f16ff */
[----:B--2---:R-:W-:Y:S01]  /*3c3b0*/  ISETP.LT.AND P5, PT, R243, UR5, !P0 ;  /* 0x00000005f3007c0c */ /* 0x004fe2000c7a1270 */
[----:B------:R-:W-:Y:S01]  /*3c3c0*/  ULDC UR5, c[0x0][0x22c] ;  /* 0x00008b0000057ab9 */ /* 0x000fe20000000800 */
[----:B------:R-:W2:Y:S01]  /*3c3d0*/  LDL.LU R243, [R1+0x11e4] ;  /* 0x0011e40001f37983 */ /* 0x000ea20000300800 */
[----:B----4-:R-:W-:-:S03]  /*3c3e0*/  ISETP.LT.AND P4, PT, R241, UR5, !P0 ;  /* 0x00000005f1007c0c */ /* 0x010fc6000c781270 */
[----:B------:R1:W-:Y:S01]  /*3c3f0*/  @P3 STG.E desc[UR60][R236.64], R16 ;  /* 0x00000010ec003986 */ /* 0x0003e2000c10193c */
[----:B------:R-:W-:-:S03]  /*3c400*/  ULDC UR5, c[0x0][0x22c] ;  /* 0x00008b0000057ab9 */ /* 0x000fc60000000800 */
[----:B------:R-:W4:Y:S04]  /*3c410*/  LDL.LU R241, [R1+0x11e8] ;  /* 0x0011e80001f17983 */ /* 0x000f280000300800 */
[----:B------:R-:W4:Y:S01]  /*3c420*/  LDL.LU R240, [R1+0x11ec] ;  /* 0x0011ec0001f07983 */ /* 0x000f220000300800 */
[CC--:B-1----:R-:W-:Y:S01]  /*3c430*/  LEA R236, P6, R2.reuse, R3.reuse, 0x2 ;  /* 0x0000000302ec7211 */ /* 0x0c2fe200078c10ff */
[C---:B------:R-:W-:Y:S02]  /*3c440*/  VIADD R16, R2.reuse, UR4 ;  /* 0x0000000402107c36 */ /* 0x040fe40008000000 */
[----:B------:R1:W-:Y:S01]  /*3c450*/  @P2 STG.E desc[UR60][R238.64], R245 ;  /* 0x000000f5ee002986 */ /* 0x0003e2000c10193c */
[-C--:B------:R-:W-:Y:S02]  /*3c460*/  LEA.HI.X.SX32 R237, R2, R242.reuse, 0x2, P6 ;  /* 0x000000f202ed7211 */ /* 0x080fe400030f16ff */
[----:B------:R-:W-:Y:S01]  /*3c470*/  ISETP.LT.AND P3, PT, R250, UR5, !P0 ;  /* 0x00000005fa007c0c */ /* 0x000fe2000c761270 */
[----:B------:R-:W-:Y:S01]  /*3c480*/  ULDC UR5, c[0x0][0x22c] ;  /* 0x00008b0000057ab9 */ /* 0x000fe20000000800 */
[C---:B------:R-:W-:Y:S01]  /*3c490*/  VIADD R2, R16.reuse, UR4 ;  /* 0x0000000410027c36 */ /* 0x040fe20008000000 */
[----:B---3--:R-:W-:Y:S01]  /*3c4a0*/  ISETP.LT.AND P2, PT, R249, UR5, !P0 ;  /* 0x00000005f9007c0c */ /* 0x008fe2000c741270 */
[----:B------:R-:W-:Y:S01]  /*3c4b0*/  ULDC UR5, c[0x0][0x22c] ;  /* 0x00008b0000057ab9 */ /* 0x000fe20000000800 */
[CC--:B-1----:R-:W-:Y:S01]  /*3c4c0*/  LEA R238, P6, R16.reuse, R3.reuse, 0x2 ;  /* 0x0000000310ee7211 */ /* 0x0c2fe200078c10ff */
[----:B------:R-:W3:Y:S03]  /*3c4d0*/  LDL.LU R245, [R1+0x11f4] ;  /* 0x0011f40001f57983 */ /* 0x000ee60000300800 */
[-C--:B------:R-:W-:Y:S01]  /*3c4e0*/  LEA.HI.X.SX32 R239, R16, R242.reuse, 0x2, P6 ;  /* 0x000000f210ef7211 */ /* 0x080fe200030f16ff */
[----:B------:R1:W-:Y:S01]  /*3c4f0*/  @P1 STG.E desc[UR60][R236.64], R17 ;  /* 0x00000011ec001986 */ /* 0x0003e2000c10193c */
[----:B------:R-:W-:Y:S01]  /*3c500*/  ISETP.LT.AND P1, PT, R248, UR5, !P0 ;  /* 0x00000005f8007c0c */ /* 0x000fe2000c721270 */
[----:B------:R-:W-:Y:S01]  /*3c510*/  ULDC UR5, c[0x0][0x22c] ;  /* 0x00008b0000057ab9 */ /* 0x000fe20000000800 */
[C---:B------:R-:W-:Y:S01]  /*3c520*/  LEA R16, P6, R2.reuse, R3, 0x2 ;  /* 0x0000000302107211 */ /* 0x040fe200078c10ff */
[----:B------:R-:W3:Y:S04]  /*3c530*/  LDL.LU R244, [R1+0x11fc] ;  /* 0x0011fc0001f47983 */ /* 0x000ee80000300800 */
[----:B------:R-:W-:Y:S01]  /*3c540*/  @P5 STG.E desc[UR60][R238.64], R246 ;  /* 0x000000f6ee005986 */ /* 0x000fe2000c10193c */
[C---:B-1----:R-:W-:Y:S01]  /*3c550*/  VIADD R237, R2.reuse, UR4 ;  /* 0x0000000402ed7c36 */ /* 0x042fe20008000000 */
[----:B------:R-:W-:-:S03]  /*3c560*/  LEA.HI.X.SX32 R17, R2, R242, 0x2, P6 ;  /* 0x000000f202117211 */ /* 0x000fc600030f16ff */
[C---:B------:R-:W-:Y:S01]  /*3c570*/  VIADD R2, R237.reuse, UR4 ;  /* 0x00000004ed027c36 */ /* 0x040fe20008000000 */
[C---:B------:R-:W-:Y:S01]  /*3c580*/  LEA R236, P6, R237.reuse, R3, 0x2 ;  /* 0x00000003edec7211 */ /* 0x040fe200078c10ff */
[----:B------:R1:W-:Y:S03]  /*3c590*/  @P4 STG.E desc[UR60][R16.64], R18 ;  /* 0x0000001210004986 */ /* 0x0003e6000c10193c */
[----:B------:R-:W-:-:S05]  /*3c5a0*/  LEA.HI.X.SX32 R237, R237, R242, 0x2, P6 ;  /* 0x000000f2eded7211 */ /* 0x000fca00030f16ff */
[----:B------:R1:W-:Y:S02]  /*3c5b0*/  @P3 STG.E desc[UR60][R236.64], R247 ;  /* 0x000000f7ec003986 */ /* 0x0003e4000c10193c */
[C---:B-1----:R-:W-:Y:S01]  /*3c5c0*/  LEA R16, P6, R2.reuse, R3, 0x2 ;  /* 0x0000000302107211 */ /* 0x042fe200078c10ff */
[----:B------:R-:W-:-:S03]  /*3c5d0*/  VIADD R18, R2, UR4 ;  /* 0x0000000402127c36 */ /* 0x000fc60008000000 */
[-C--:B------:R-:W-:Y:S02]  /*3c5e0*/  LEA.HI.X.SX32 R17, R2, R242.reuse, 0x2, P6 ;  /* 0x000000f202117211 */ /* 0x080fe400030f16ff */
[C---:B------:R-:W-:Y:S02]  /*3c5f0*/  IADD3 R2, R18.reuse, UR4, RZ ;  /* 0x0000000412027c10 */ /* 0x040fe4000fffe0ff */
[CC--:B------:R-:W-:Y:S01]  /*3c600*/  LEA R236, P6, R18.reuse, R3.reuse, 0x2 ;  /* 0x0000000312ec7211 */ /* 0x0c0fe200078c10ff */
[----:B------:R1:W-:Y:S03]  /*3c610*/  @P2 STG.E desc[UR60][R16.64], R19 ;  /* 0x0000001310002986 */ /* 0x0003e6000c10193c */
[----:B------:R-:W-:Y:S02]  /*3c620*/  LEA.HI.X.SX32 R237, R18, R242, 0x2, P6 ;  /* 0x000000f212ed7211 */ /* 0x000fe400030f16ff */
[----:B-1----:R-:W-:-:S03]  /*3c630*/  LEA R16, P6, R2, R3, 0x2 ;  /* 0x0000000302107211 */ /* 0x002fc600078c10ff */
[----:B------:R1:W-:Y:S01]  /*3c640*/  @P1 STG.E desc[UR60][R236.64], R8 ;  /* 0x00000008ec001986 */ /* 0x0003e2000c10193c */
[----:B------:R-:W-:Y:S02]  /*3c650*/  LEA.HI.X.SX32 R17, R2, R242, 0x2, P6 ;  /* 0x000000f202117211 */ /* 0x000fe400030f16ff */
[----:B--2---:R-:W-:Y:S01]  /*3c660*/  ISETP.LT.AND P5, PT, R243, UR5, !P0 ;  /* 0x00000005f3007c0c */ /* 0x004fe2000c7a1270 */
[----:B------:R-:W-:Y:S01]  /*3c670*/  ULDC UR5, c[0x0][0x22c] ;  /* 0x00008b0000057ab9 */ /* 0x000fe20000000800 */
[----:B------:R-:W2:Y:S01]  /*3c680*/  LDL.LU R243, [R1+0x1208] ;  /* 0x0012080001f37983 */ /* 0x000ea20000300800 */
[----:B----4-:R-:W-:Y:S01]  /*3c690*/  ISETP.LT.AND P4, PT, R241, UR5, !P0 ;  /* 0x00000005f1007c0c */ /* 0x010fe2000c781270 */
[----:B------:R-:W-:Y:S02]  /*3c6a0*/  ULDC UR5, c[0x0][0x22c] ;  /* 0x00008b0000057ab9 */ /* 0x000fe40000000800 */
[----:B------:R-:W4:Y:S01]  /*3c6b0*/  LDL.LU R241, [R1+0x120c] ;  /* 0x00120c0001f17983 */ /* 0x000f220000300800 */
[----:B------:R-:W-:Y:S01]  /*3c6c0*/  ISETP.LT.AND P3, PT, R240, UR5, !P0 ;  /* 0x00000005f0007c0c */ /* 0x000fe2000c761270 */
[----:B------:R-:W-:-:S02]  /*3c6d0*/  VIADD R19, R2, UR4 ;  /* 0x0000000402137c36 */ /* 0x000fc40008000000 */
[----:B------:R-:W4:Y:S01]  /*3c6e0*/  LDL.LU R240, [R1+0x1210] ;  /* 0x0012100001f07983 */ /* 0x000f220000300800 */
[----:B------:R-:W-:-:S03]  /*3c6f0*/  ULDC UR5, c[0x0][0x22c] ;  /* 0x00008b0000057ab9 */ /* 0x000fc60000000800 */
[----:B------:R-:W4:Y:S04]  /*3c700*/  LDL.LU R239, [R1+0x1214] ;  /* 0x0012140001ef7983 */ /* 0x000f280000300800 */
[----:B------:R-:W4:Y:S04]  /*3c710*/  LDL.LU R238, [R1+0x121c] ;  /* 0x00121c0001ee7983 */ /* 0x000f280000300800 */
[----:B-1----:R-:W4:Y:S04]  /*3c720*/  LDL.LU R237, [R1+0x1230] ;  /* 0x0012300001ed7983 */ /* 0x002f280000300800 */
[----:B------:R1:W-:Y:S04]  /*3c730*/  @P5 STG.E desc[UR60][R16.64], R24 ;  /* 0x0000001810005986 */ /* 0x0003e8000c10193c */
[----:B-1----:R-:W4:Y:S01]  /*3c740*/  LDL.LU R24, [R1+0x1234] ;  /* 0x0012340001187983 */ /* 0x002f220000300800 */
[CC--:B------:R-:W-:Y:S01]  /*3c750*/  LEA R18, P6, R19.reuse, R3.reuse, 0x2 ;  /* 0x0000000313127211 */ /* 0x0c0fe200078c10ff */
[----:B------:R-:W-:Y:S01]  /*3c760*/  VIADD R2, R19, UR4 ;  /* 0x0000000413027c36 */ /* 0x000fe20008000000 */
[----:B---3--:R-:W-:Y:S01]  /*3c770*/  ISETP.LT.AND P2, PT, R245, UR5, !P0 ;  /* 0x00000005f5007c0c */ /* 0x008fe2000c741270 */
[----:B------:R-:W-:Y:S01]  /*3c780*/  ULDC UR5, c[0x0][0x22c] ;  /* 0x00008b0000057ab9 */ /* 0x000fe20000000800 */
[-C--:B------:R-:W-:Y:S01]  /*3c790*/  LEA.HI.X.SX32 R19, R19, R242.reuse, 0x2, P6 ;  /* 0x000000f213137211 */ /* 0x080fe200030f16ff */
[C---:B------:R-:W-:Y:S01]  /*3c7a0*/  VIADD R17, R2.reuse, UR4 ;  /* 0x0000000402117c36 */ /* 0x040fe20008000000 */
[-C--:B------:R-:W-:Y:S01]  /*3c7b0*/  LEA R8, P6, R2, R3.reuse, 0x2 ;  /* 0x0000000302087211 */ /* 0x080fe200078c10ff */
[----:B------:R-:W3:Y:S04]  /*3c7c0*/  LDL.LU R236, [R1+0x1238] ;  /* 0x0012380001ec7983 */ /* 0x000ee80000300800 */
[----:B------:R1:W-:Y:S01]  /*3c7d0*/  @P4 STG.E desc[UR60][R18.64], R9 ;  /* 0x0000000912004986 */ /* 0x0003e2000c10193c */
[----:B------:R-:W-:Y:S01]  /*3c7e0*/  ISETP.LT.AND P1, PT, R244, UR5, !P0 ;  /* 0x00000005f4007c0c */ /* 0x000fe2000c721270 */
[----:B------:R-:W-:Y:S01]  /*3c7f0*/  ULDC UR5, c[0x0][0x22c] ;  /* 0x00008b0000057ab9 */ /* 0x000fe20000000800 */
[----:B-1----:R-:W-:Y:S01]  /*3c800*/  LEA.HI.X.SX32 R9, R2, R242, 0x2, P6 ;  /* 0x000000f202097211 */ /* 0x002fe200030f16ff */
[C---:B------:R-:W-:Y:S01]  /*3c810*/  VIADD R2, R17.reuse, UR4 ;  /* 0x0000000411027c36 */ /* 0x040fe20008000000 */
[----:B------:R-:W-:-:S03]  /*3c820*/  LEA R16, P6, R17, R3, 0x2 ;  /* 0x0000000311107211 */ /* 0x000fc600078c10ff */
[----:B------:R1:W-:Y:S01]  /*3c830*/  @P3 STG.E desc[UR60][R8.64], R25 ;  /* 0x0000001908003986 */ /* 0x0003e2000c10193c */
[----:B------:R-:W-:Y:S01]  /*3c840*/  LEA.HI.X.SX32 R17, R17, R242, 0x2, P6 ;  /* 0x000000f211117211 */ /* 0x000fe200030f16ff */
[----:B------:R-:W-:-:S04]  /*3c850*/  VIADD R18, R2, UR4 ;  /* 0x0000000402127c36 */ /* 0x000fc80008000000 */
[----:B------:R1:W-:Y:S02]  /*3c860*/  @P2 STG.E desc[UR60][R16.64], R10 ;  /* 0x0000000a10002986 */ /* 0x0003e4000c10193c */
[CC--:B-1----:R-:W-:Y:S02]  /*3c870*/  LEA R8, P6, R2.reuse, R3.reuse, 0x2 ;  /* 0x0000000302087211 */ /* 0x0c2fe400078c10ff */
[----:B------:R-:W3:Y:S02]  /*3c880*/  LDL.LU R25, [R1+0x123c] ;  /* 0x00123c0001197983 */ /* 0x000ee40000300800 */
[----:B------:R-:W-:Y:S02]  /*3c890*/  LEA.HI.X.SX32 R9, R2, R242, 0x2, P6 ;  /* 0x000000f202097211 */ /* 0x000fe400030f16ff */
[----:B------:R-:W3:Y:S01]  /*3c8a0*/  LDL.LU R19, [R1+0x1240] ;  /* 0x0012400001137983 */ /* 0x000ee20000300800 */
[C---:B------:R-:W-:Y:S01]  /*3c8b0*/  LEA R16, P6, R18.reuse, R3, 0x2 ;  /* 0x0000000312107211 */ /* 0x040fe200078c10ff */
[----:B------:R-:W-:-:S03]  /*3c8c0*/  VIADD R2, R18, UR4 ;  /* 0x0000000412027c36 */ /* 0x000fc60008000000 */
[----:B------:R-:W-:Y:S01]  /*3c8d0*/  LEA.HI.X.SX32 R17, R18, R242, 0x2, P6 ;  /* 0x000000f212117211 */ /* 0x000fe200030f16ff */
[----:B------:R1:W-:Y:S04]  /*3c8e0*/  @P1 STG.E desc[UR60][R8.64], R26 ;  /* 0x0000001a08001986 */ /* 0x0003e8000c10193c */
[----:B------:R-:W3:Y:S01]  /*3c8f0*/  LDL.LU R18, [R1+0x1250] ;  /* 0x0012500001127983 */ /* 0x000ee20000300800 */
[----:B-1----:R-:W-:-:S04]  /*3c900*/  LEA R8, P6, R2, R3, 0x2 ;  /* 0x0000000302087211 */ /* 0x002fc800078c10ff */
[----:B------:R-:W-:Y:S02]  /*3c910*/  LEA.HI.X.SX32 R9, R2, R242, 0x2, P6 ;  /* 0x000000f202097211 */ /* 0x000fe400030f16ff */
[----:B--2---:R-:W-:Y:S01]  /*3c920*/  ISETP.LT.AND P5, PT, R243, UR5, !P0 ;  /* 0x00000005f3007c0c */ /* 0x004fe2000c7a1270 */
[----:B------:R-:W-:-:S12]  /*3c930*/  ULDC UR5, c[0x0][0x22c] ;  /* 0x00008b0000057ab9 */ /* 0x000fd80000000800 */
[----:B------:R1:W-:Y:S01]  /*3c940*/  @P5 STG.E desc[UR60][R16.64], R11 ;  /* 0x0000000b10005986 */ /* 0x0003e2000c10193c */
[----:B----4-:R-:W-:Y:S01]  /*3c950*/  ISETP.LT.AND P4, PT, R241, UR5, !P0 ;  /* 0x00000005f1007c0c */ /* 0x010fe2000c781270 */
[----:B------:R-:W-:Y:S01]  /*3c960*/  ULDC UR5, c[0x0][0x22c] ;  /* 0x00008b0000057ab9 */ /* 0x000fe20000000800 */
[----:B-1----:R-:W-:Y:S01]  /*3c970*/  VIADD R11, R2, UR4 ;  /* 0x00000004020b7c36 */ /* 0x002fe20008000000 */
[----:B------:R-:W-:Y:S01]  /*3c980*/  ISETP.LT.AND P3, PT, R240, UR5, !P0 ;  /* 0x00000005f0007c0c */ /* 0x000fe2000c761270 */
[----:B------:R-:W-:-:S03]  /*3c990*/  ULDC UR5, c[0x0][0x22c] ;  /* 0x00008b0000057ab9 */ /* 0x000fc60000000800 */
[-C--:B------:R-:W-:Y:S02]  /*3c9a0*/  LEA R10, P6, R11, R3.reuse, 0x2 ;  /* 0x000000030b0a7211 */ /* 0x080fe400078c10ff */
[----:B------:R-:W-:Y:S01]  /*3c9b0*/  ISETP.LT.AND P2, PT, R239, UR5, !P0 ;  /* 0x00000005ef007c0c */ /* 0x000fe2000c741270 */
[----:B------:R-:W-:Y:S01]  /*3c9c0*/  ULDC UR5, c[0x0][0x22c] ;  /* 0x00008b0000057ab9 */ /* 0x000fe20000000800 */
[C---:B------:R-:W-:Y:S02]  /*3c9d0*/  IADD3 R2, R11.reuse, UR4, RZ ;  /* 0x000000040b027c10 */ /* 0x040fe4000fffe0ff */
[----:B------:R-:W-:Y:S01]  /*3c9e0*/  ISETP.LT.AND P1, PT, R238, UR5, !P0 ;  /* 0x00000005ee007c0c */ /* 0x000fe2000c721270 */
[----:B------:R-:W-:Y:S01]  /*3c9f0*/  ULDC UR5, c[0x0][0x22c] ;  /* 0x00008b0000057ab9 */ /* 0x000fe20000000800 */
[----:B------:R-:W-:Y:S01]  /*3ca00*/  LEA.HI.X.SX32 R11, R11, R242, 0x2, P6 ;  /* 0x000000f20b0b7211 */ /* 0x000fe200030f16ff */
[----:B------:R1:W-:Y:S01]  /*3ca10*/  @P4 STG.E desc[UR60][R8.64], R27 ;  /* 0x0000001b08004986 */ /* 0x0003e2000c10193c */
[----:B------:R-:W-:Y:S01]  /*3ca20*/  ISETP.LT.AND P5, PT, R237, UR5, !P0 ;  /* 0x00000005ed007c0c */ /* 0x000fe2000c7a1270 */
[C---:B------:R-:W-:Y:S01]  /*3ca30*/  VIADD R16, R2.reuse, UR4 ;  /* 0x0000000402107c36 */ /* 0x040fe20008000000 */
[----:B------:R-:W-:Y:S01]  /*3ca40*/  ULDC UR5, c[0x0][0x22c] ;  /* 0x00008b0000057ab9 */ /* 0x000fe20000000800 */
[----:B------:R2:W-:Y:S01]  /*3ca50*/  @P3 STG.E desc[UR60][R10.64], R12 ;  /* 0x0000000c0a003986 */ /* 0x0005e2000c10193c */
[----:B-1----:R-:W-:-:S02]  /*3ca60*/  LEA R8, P6, R2, R3, 0x2 ;  /* 0x0000000302087211 */ /* 0x002fc400078c10ff */
[----:B------:R-:W-:Y:S01]  /*3ca70*/  ISETP.LT.AND P4, PT, R24, UR5, !P0 ;  /* 0x0000000518007c0c */ /* 0x000fe2000c781270 */
[----:B------:R-:W-:Y:S01]  /*3ca80*/  ULDC UR5, c[0x0][0x22c] ;  /* 0x00008b0000057ab9 */ /* 0x000fe20000000800 */
[----:B------:R-:W4:Y:S01]  /*3ca90*/  LDL.LU R24, [R1+0x1258] ;  /* 0x0012580001187983 */ /* 0x000f220000300800 */
[-C--:B------:R-:W-:Y:S02]  /*3caa0*/  LEA.HI.X.SX32 R9, R2, R242.reuse, 0x2, P6 ;  /* 0x000000f202097211 */ /* 0x080fe400030f16ff */
[CC--:B--2---:R-:W-:Y:S01]  /*3cab0*/  LEA R10, P6, R16.reuse, R3.reuse, 0x2 ;  /* 0x00000003100a7211 */ /* 0x0c4fe200078c10ff */
[----:B------:R-:W2:Y:S01]  /*3cac0*/  LDL.LU R17, [R1+0x125c] ;  /* 0x00125c0001117983 */ /* 0x000ea20000300800 */
[C---:B------:R-:W-:Y:S02]  /*3cad0*/  VIADD R2, R16.reuse, UR4 ;  /* 0x0000000410027c36 */ /* 0x040fe40008000000 */
[----:B------:R-:W-:Y:S02]  /*3cae0*/  LEA.HI.X.SX32 R11, R16, R242, 0x2, P6 ;  /* 0x000000f2100b7211 */ /* 0x000fe400030f16ff */
[----:B------:R-:W2:Y:S04]  /*3caf0*/  LDL.LU R16, [R1+0x1264] ;  /* 0x0012640001107983 */ /* 0x000ea80000300800 */
[----:B------:R1:W-:Y:S04]  /*3cb00*/  @P2 STG.E desc[UR60][R8.64], R32 ;  /* 0x0000002008002986 */ /* 0x0003e8000c10193c */
[----:B------:R1:W-:Y:S01]  /*3cb10*/  @P1 STG.E desc[UR60][R10.64], R13 ;  /* 0x0000000d0a001986 */ /* 0x0003e2000c10193c */
[----:B---3--:R-:W-:Y:S01]  /*3cb20*/  ISETP.LT.AND P3, PT, R236, UR5, !P0 ;  /* 0x00000005ec007c0c */ /* 0x008fe2000c761270 */
[----:B------:R-:W-:Y:S01]  /*3cb30*/  ULDC UR5, c[0x0][0x22c] ;  /* 0x00008b0000057ab9 */ /* 0x000fe20000000800 */
[C---:B-1----:R-:W-:Y:S01]  /*3cb40*/  LEA R8, P6, R2.reuse, R3, 0x2 ;  /* 0x0000000302087211 */ /* 0x042fe200078c10ff */
[----:B------:R-:W-:-:S03]  /*3cb50*/  VIADD R11, R2, UR4 ;  /* 0x00000004020b7c36 */ /* 0x000fc60008000000 */
[----:B------:R-:W-:Y:S01]  /*3cb60*/  LEA.HI.X.SX32 R9, R2, R242, 0x2, P6 ;  /* 0x000000f202097211 */ /* 0x000fe200030f16ff */
[C---:B------:R-:W-:Y:S01]  /*3cb70*/  VIADD R2, R11.reuse, UR4 ;  /* 0x000000040b027c36 */ /* 0x040fe20008000000 */
[----:B------:R-:W-:-:S03]  /*3cb80*/  LEA R10, P6, R11, R3, 0x2 ;  /* 0x000000030b0a7211 */ /* 0x000fc600078c10ff */
[----:B------:R1:W-:Y:S01]  /*3cb90*/  @P5 STG.E desc[UR60][R8.64], R33 ;  /* 0x0000002108005986 */ /* 0x0003e2000c10193c */
[----:B------:R-:W-:Y:S01]  /*3cba0*/  ISETP.LT.AND P2, PT, R25, UR5, !P0 ;  /* 0x0000000519007c0c */ /* 0x000fe2000c741270 */
[----:B------:R-:W-:Y:S01]  /*3cbb0*/  ULDC UR5, c[0x0][0x22c] ;  /* 0x00008b0000057ab9 */ /* 0x000fe20000000800 */
[----:B------:R-:W-:Y:S01]  /*3cbc0*/  LEA.HI.X.SX32 R11, R11, R242, 0x2, P6 ;  /* 0x000000f20b0b7211 */ /* 0x000fe200030f16ff */
[C---:B------:R-:W-:Y:S01]  /*3cbd0*/  VIADD R12, R2.reuse, UR4 ;  /* 0x00000004020c7c36 */ /* 0x040fe20008000000 */
[----:B------:R-:W-:Y:S01]  /*3cbe0*/  ISETP.LT.AND P1, PT, R19, UR5, !P0 ;  /* 0x0000000513007c0c */ /* 0x000fe2000c721270 */
[----:B------:R-:W-:Y:S01]  /*3cbf0*/  ULDC UR5, c[0x0][0x22c] ;  /* 0x00008b0000057ab9 */ /* 0x000fe20000000800 */
[----:B------:R-:W3:Y:S01]  /*3cc00*/  LDL.LU R19, [R1+0x1268] ;  /* 0x0012680001137983 */ /* 0x000ee20000300800 */
[----:B-1----:R-:W-:-:S03]  /*3cc10*/  LEA R8, P6, R2, R3, 0x2 ;  /* 0x0000000302087211 */ /* 0x002fc600078c10ff */
[----:B------:R1:W-:Y:S01]  /*3cc20*/  @P4 STG.E desc[UR60][R10.64], R14 ;  /* 0x0000000e0a004986 */ /* 0x0003e2000c10193c */
[----:B------:R-:W-:Y:S02]  /*3cc30*/  LEA.HI.X.SX32 R9, R2, R242, 0x2, P6 ;  /* 0x000000f202097211 */ /* 0x000fe400030f16ff */
[----:B------:R-:W-:Y:S01]  /*3cc40*/  ISETP.LT.AND P5, PT, R18, UR5, !P0 ;  /* 0x0000000512007c0c */ /* 0x000fe2000c7a1270 */
[----:B------:R-:W-:Y:S01]  /*3cc50*/  ULDC UR5, c[0x0][0x22c] ;  /* 0x00008b0000057ab9 */ /* 0x000fe20000000800 */
[----:B------:R-:W3:Y:S04]  /*3cc60*/  LDL.LU R18, [R1+0x1274] ;  /* 0x0012740001127983 */ /* 0x000ee80000300800 */
[----:B------:R-:W3:Y:S01]  /*3cc70*/  LDL.LU R13, [R1+0x1278] ;  /* 0x00127800010d7983 */ /* 0x000ee20000300800 */
[----:B-1----:R-:W-:-:S03]  /*3cc80*/  LEA R10, P6, R12, R3, 0x2 ;  /* 0x000000030c0a7211 */ /* 0x002fc600078c10ff */
[----:B------:R-:W-:Y:S01]  /*3cc90*/  @P3 STG.E desc[UR60][R8.64], R34 ;  /* 0x0000002208003986 */ /* 0x000fe2000c10193c */
[----:B------:R-:W-:-:S05]  /*3cca0*/  LEA.HI.X.SX32 R11, R12, R242, 0x2, P6 ;  /* 0x000000f20c0b7211 */ /* 0x000fca00030f16ff */
[----:B------:R1:W-:Y:S01]  /*3ccb0*/  @P2 STG.E desc[UR60][R10.64], R15 ;  /* 0x0000000f0a002986 */ /* 0x0003e2000c10193c */
[----:B----4-:R-:W-:Y:S01]  /*3ccc0*/  ISETP.LT.AND P4, PT, R24, UR5, !P0 ;  /* 0x0000000518007c0c */ /* 0x010fe2000c781270 */
[----:B------:R-:W-:Y:S02]  /*3ccd0*/  ULDC UR5, c[0x0][0x22c] ;  /* 0x00008b0000057ab9 */ /* 0x000fe40000000800 */
[----:B--2---:R-:W-:Y:S01]  /*3cce0*/  ISETP.LT.AND P3, PT, R17, UR5, !P0 ;  /* 0x0000000511007c0c */ /* 0x004fe2000c761270 */
[----:B------:R-:W-:Y:S01]  /*3ccf0*/  ULDC UR5, c[0x0][0x22c] ;  /* 0x00008b0000057ab9 */ /* 0x000fe20000000800 */
[----:B------:R-:W2:Y:S01]  /*3cd00*/  LDL.LU R17, [R1+0x127c] ;  /* 0x00127c0001117983 */ /* 0x000ea20000300800 */
[----:B------:R-:W-:Y:S01]  /*3cd10*/  ISETP.LT.AND P2, PT, R16, UR5, !P0 ;  /* 0x0000000510007c0c */ /* 0x000fe2000c741270 */
[----:B------:R-:W-:Y:S02]  /*3cd20*/  VIADD R2, R12, UR4 ;  /* 0x000000040c027c36 */ /* 0x000fe40008000000 */
[----:B------:R-:W4:Y:S01]  /*3cd30*/  LDL.LU R16, [R1+0x1284] ;  /* 0x0012840001107983 */ /* 0x000f220000300800 */
[----:B------:R-:W-:Y:S01]  /*3cd40*/  ULDC UR5, c[0x0][0x22c] ;  /* 0x00008b0000057ab9 */ /* 0x000fe20000000800 */
[C---:B-1----:R-:W-:Y:S01]  /*3cd50*/  VIADD R11, R2.reuse, UR4 ;  /* 0x00000004020b7c36 */ /* 0x042fe20008000000 */
[CC--:B------:R-:W-:Y:S01]  /*3cd60*/  LEA R8, P6, R2.reuse, R3.reuse, 0x2 ;  /* 0x0000000302087211 */ /* 0x0c0fe200078c10ff */
[----:B------:R-:W4:Y:S03]  /*3cd70*/  LDL.LU R15, [R1+0x128c] ;  /* 0x00128c00010f7983 */ /* 0x000f260000300800 */
[----:B------:R-:W-:Y:S01]  /*3cd80*/  LEA.HI.X.SX32 R9, R2, R242, 0x2, P6 ;  /* 0x000000f202097211 */ /* 0x000fe200030f16ff */
[----:B------:R-:W4:Y:S01]  /*3cd90*/  LDL.LU R14, [R1+0x1294] ;  /* 0x00129400010e7983 */ /* 0x000f220000300800 */
[----:B------:R-:W-:-:S02]  /*3cda0*/  LEA R10, P6, R11, R3, 0x2 ;  /* 0x000000030b0a7211 */ /* 0x000fc400078c10ff */
[C---:B------:R-:W-:Y:S01]  /*3cdb0*/  IADD3 R2, R11.reuse, UR4, RZ ;  /* 0x000000040b027c10 */ /* 0x040fe2000fffe0ff */
[----:B------:R1:W-:Y:S01]  /*3cdc0*/  @P1 STG.E desc[UR60][R8.64], R35 ;  /* 0x0000002308001986 */ /* 0x0003e2000c10193c */
[----:B------:R-:W-:-:S03]  /*3cdd0*/  LEA.HI.X.SX32 R11, R11, R242, 0x2, P6 ;  /* 0x000000f20b0b7211 */ /* 0x000fc600030f16ff */
[C---:B------:R-:W-:Y:S02]  /*3cde0*/  VIADD R12, R2.reuse, UR4 ;  /* 0x00000004020c7c36 */ /* 0x040fe40008000000 */
[----:B------:R1:W-:Y:S02]  /*3cdf0*/  @P5 STG.E desc[UR60][R10.64], R20 ;  /* 0x000000140a005986 */ /* 0x0003e4000c10193c */
[----:B-1----:R-:W-:-:S04]  /*3ce00*/  LEA R8, P6, R2, R3, 0x2 ;  /* 0x0000000302087211 */ /* 0x002fc800078c10ff */
[-C--:B------:R-:W-:Y:S01]  /*3ce10*/  LEA.HI.X.SX32 R9, R2, R242.reuse, 0x2, P6 ;  /* 0x000000f202097211 */ /* 0x080fe200030f16ff */
[C---:B------:R-:W-:Y:S01]  /*3ce20*/  VIADD R2, R12.reuse, UR4 ;  /* 0x000000040c027c36 */ /* 0x040fe20008000000 */
[CC--:B------:R-:W-:Y:S02]  /*3ce30*/  LEA R10, P6, R12.reuse, R3.reuse, 0x2 ;  /* 0x000000030c0a7211 */ /* 0x0c0fe400078c10ff */
[----:B---3--:R-:W-:Y:S01]  /*3ce40*/  ISETP.LT.AND P1, PT, R19, UR5, !P0 ;  /* 0x0000000513007c0c */ /* 0x008fe2000c721270 */
[----:B------:R-:W-:Y:S01]  /*3ce50*/  ULDC UR5, c[0x0][0x22c] ;  /* 0x00008b0000057ab9 */ /* 0x000fe20000000800 */
[-C--:B------:R-:W-:Y:S01]  /*3ce60*/  LEA.HI.X.SX32 R11, R12, R242.reuse, 0x2, P6 ;  /* 0x000000f20c0b7211 */ /* 0x080fe200030f16ff */
[----:B------:R1:W-:Y:S01]  /*3ce70*/  @P4 STG.E desc[UR60][R8.64], R40 ;  /* 0x0000002808004986 */ /* 0x0003e2000c10193c */
[----:B------:R-:W-:Y:S01]  /*3ce80*/  ISETP.LT.AND P5, PT, R18, UR5, !P0 ;  /* 0x0000000512007c0c */ /* 0x000fe2000c7a1270 */
[----:B------:R-:W-:Y:S02]  /*3ce90*/  ULDC UR5, c[0x0][0x22c] ;  /* 0x00008b0000057ab9 */ /* 0x000fe40000000800 */
[----:B------:R-:W-:Y:S01]  /*3cea0*/  ISETP.LT.AND P4, PT, R13, UR5, !P0 ;  /* 0x000000050d007c0c */ /* 0x000fe2000c781270 */
[----:B------:R-:W-:Y:S01]  /*3ceb0*/  ULDC UR5, c[0x0][0x22c] ;  /* 0x00008b0000057ab9 */ /* 0x000fe20000000800 */
[C---:B-1----:R-:W-:Y:S01]  /*3cec0*/  LEA R8, P6, R2.reuse, R3, 0x2 ;  /* 0x0000000302087211 */ /* 0x042fe200078c10ff */
[----:B------:R-:W3:Y:S03]  /*3ced0*/  LDL.LU R13, [R1+0x1298] ;  /* 0x00129800010d7983 */ /* 0x000ee60000300800 */
[----:B------:R-:W-:Y:S01]  /*3cee0*/  LEA.HI.X.SX32 R9, R2, R242, 0x2, P6 ;  /* 0x000000f202097211 */ /* 0x000fe200030f16ff */
[----:B------:R1:W-:Y:S04]  /*3cef0*/  @P3 STG.E desc[UR60][R10.64], R21 ;  /* 0x000000150a003986 */ /* 0x0003e8000c10193c */
[----:B------:R1:W-:Y:S01]  /*3cf00*/  @P2 STG.E desc[UR60][R8.64], R41 ;  /* 0x0000002908002986 */ /* 0x0003e2000c10193c */
[----:B--2---:R-:W-:Y:S01]  /*3cf10*/  ISETP.LT.AND P3, PT, R17, UR5, !P0 ;  /* 0x0000000511007c0c */ /* 0x004fe2000c761270 */
[----:B------:R-:W-:-:S02]  /*3cf20*/  ULDC UR5, c[0x0][0x22c] ;  /* 0x00008b0000057ab9 */ /* 0x000fc40000000800 */
[----:B------:R-:W2:Y:S01]  /*3cf30*/  LDL.LU R17, [R1+0x129c] ;  /* 0x00129c0001117983 */ /* 0x000ea20000300800 */
[----:B----4-:R-:W-:Y:S01]  /*3cf40*/  ISETP.LT.AND P2, PT, R16, UR5, !P0 ;  /* 0x0000000510007c0c */ /* 0x010fe2000c741270 */
[----:B-1----:R-:W-:Y:S02]  /*3cf50*/  VIADD R11, R2, UR4 ;  /* 0x00000004020b7c36 */ /* 0x002fe40008000000 */
[----:B------:R-:W4:Y:S01]  /*3cf60*/  LDL.LU R16, [R1+0x12a4] ;  /* 0x0012a40001107983 */ /* 0x000f220000300800 */
[----:B------:R-:W-:Y:S01]  /*3cf70*/  ULDC UR5, c[0x0][0x22c] ;  /* 0x00008b0000057ab9 */ /* 0x000fe20000000800 */
[C---:B------:R-:W-:Y:S01]  /*3cf80*/  VIADD R2, R11.reuse, UR4 ;  /* 0x000000040b027c36 */ /* 0x040fe20008000000 */
[----:B------:R-:W-:-:S03]  /*3cf90*/  LEA R10, P6, R11, R3, 0x2 ;  /* 0x000000030b0a7211 */ /* 0x000fc600078c10ff */
[C---:B------:R-:W-:Y:S01]  /*3cfa0*/  VIADD R12, R2.reuse, UR4 ;  /* 0x00000004020c7c36 */ /* 0x040fe20008000000 */
[----:B------:R-:W-:Y:S02]  /*3cfb0*/  LEA.HI.X.SX32 R11, R11, R242, 0x2, P6 ;  /* 0x000000f20b0b7211 */ /* 0x000fe400030f16ff */
[----:B------:R-:W-:-:S03]  /*3cfc0*/  LEA R8, P6, R2, R3, 0x2 ;  /* 0x0000000302087211 */ /* 0x000fc600078c10ff */
[----:B------:R1:W-:Y:S01]  /*3cfd0*/  @P1 STG.E desc[UR60][R10.64], R22 ;  /* 0x000000160a001986 */ /* 0x0003e2000c10193c */
[----:B------:R-:W-:Y:S01]  /*3cfe0*/  LEA.HI.X.SX32 R9, R2, R242, 0x2, P6 ;  /* 0x000000f202097211 */ /* 0x000fe200030f16ff */
[C---:B------:R-:W-:Y:S01]  /*3cff0*/  VIADD R2, R12.reuse, UR4 ;  /* 0x000000040c027c36 */ /* 0x040fe20008000000 */
[----:B------:R-:W-:Y:S01]  /*3d000*/  ISETP.LT.AND P1, PT, R15, UR5, !P0 ;  /* 0x000000050f007c0c */ /* 0x000fe2000c721270 */
[----:B------:R-:W-:Y:S01]  /*3d010*/  ULDC UR5, c[0x0][0x22c] ;  /* 0x00008b0000057ab9 */ /* 0x000fe20000000800 */
[----:B------:R-:W4:Y:S01]  /*3d020*/  LDL.LU R15, [R1+0x12ac] ;  /* 0x0012ac00010f7983 */ /* 0x000f220000300800 */
[----:B-1----:R-:W-:-:S04]  /*3d030*/  LEA R10, P6, R12, R3, 0x2 ;  /* 0x000000030c0a7211 */ /* 0x002fc800078c10ff */
[----:B------:R-:W-:Y:S01]  /*3d040*/  LEA.HI.X.SX32 R11, R12, R242, 0x2, P6 ;  /* 0x000000f20c0b7211 */ /* 0x000fe200030f16ff */
[----:B------:R1:W-:Y:S01]  /*3d050*/  @P5 STG.E desc[UR60][R8.64], R42 ;  /* 0x0000002a08005986 */ /* 0x0003e2000c10193c */
[----:B------:R-:W-:Y:S01]  /*3d060*/  ISETP.LT.AND P5, PT, R14, UR5, !P0 ;  /* 0x000000050e007c0c */ /* 0x000fe2000c7a1270 */
[----:B------:R-:W-:Y:S02]  /*3d070*/  ULDC UR5, c[0x0][0x22c] ;  /* 0x00008b0000057ab9 */ /* 0x000fe40000000800 */
[----:B------:R1:W-:Y:S04]  /*3d080*/  @P4 STG.E desc[UR60][R10.64], R23 ;  /* 0x000000170a004986 */ /* 0x0003e8000c10193c */
[----:B------:R-:W4:Y:S01]  /*3d090*/  LDL.LU R14, [R1+0x12bc] ;  /* 0x0012bc00010e7983 */ /* 0x000f220000300800 */
[C---:B-1----:R-:W-:Y:S01]  /*3d0a0*/  LEA R8, P6, R2.reuse, R3, 0x2 ;  /* 0x0000000302087211 */ /* 0x042fe200078c10ff */
[----:B------:R-:W-:-:S03]  /*3d0b0*/  VIADD R11, R2, UR4 ;  /* 0x00000004020b7c36 */ /* 0x000fc60008000000 */
[-C--:B------:R-:W-:Y:S02]  /*3d0c0*/  LEA.HI.X.SX32 R9, R2, R242.reuse, 0x2, P6 ;  /* 0x000000f202097211 */ /* 0x080fe400030f16ff */
[----:B---3--:R-:W-:Y:S01]  /*3d0d0*/  ISETP.LT.AND P4, PT, R13, UR5, !P0 ;  /* 0x000000050d007c0c */ /* 0x008fe2000c781270 */
[----:B------:R-:W-:Y:S01]  /*3d0e0*/  ULDC UR5, c[0x0][0x22c] ;  /* 0x00008b0000057ab9 */ /* 0x000fe20000000800 */
[C---:B------:R-:W-:Y:S01]  /*3d0f0*/  LEA R10, P6, R11.reuse, R3, 0x2 ;  /* 0x000000030b0a7211 */ /* 0x040fe200078c10ff */
[----:B------:R-:W3:Y:S01]  /*3d100*/  LDL.LU R13, [R1+0x12c0] ;  /* 0x0012c000010d7983 */ /* 0x000ee20000300800 */
[C---:B------:R-:W-:Y:S02]  /*3d110*/  IADD3 R2, R11.reuse, UR4, RZ ;  /* 0x000000040b027c10 */ /* 0x040fe4000fffe0ff */
[----:B------:R-:W-:Y:S01]  /*3d120*/  LEA.HI.X.SX32 R11, R11, R242, 0x2, P6 ;  /* 0x000000f20b0b7211 */ /* 0x000fe200030f16ff */
[----:B------:R1:W-:Y:S04]  /*3d130*/  @P3 STG.E desc[UR60][R8.64], R43 ;  /* 0x0000002b08003986 */ /* 0x0003e8000c10193c */
[----:B------:R1:W-:Y:S01]  /*3d140*/  @P2 STG.E desc[UR60][R10.64], R28 ;  /* 0x0000001c0a002986 */ /* 0x0003e2000c10193c */
[----:B--2---:R-:W-:Y:S01]  /*3d150*/  ISETP.LT.AND P3, PT, R17, UR5, !P0 ;  /* 0x0000000511007c0c */ /* 0x004fe2000c761270 */
[----:B------:R-:W-:-:S02]  /*3d160*/  ULDC UR5, c[0x0][0x22c] ;  /* 0x00008b0000057ab9 */ /* 0x000fc40000000800 */
[----:B------:R-:W2:Y:S01]  /*3d170*/  LDL.LU R17, [R1+0x12c4] ;  /* 0x0012c40001117983 */ /* 0x000ea20000300800 */
[----:B----4-:R-:W-:Y:S01]  /*3d180*/  ISETP.LT.AND P2, PT, R16, UR5, !P0 ;  /* 0x0000000510007c0c */ /* 0x010fe2000c741270 */
[C---:B------:R-:W-:Y:S02]  /*3d190*/  VIADD R12, R2.reuse, UR4 ;  /* 0x00000004020c7c36 */ /* 0x040fe40008000000 */
[----:B------:R-:W4:Y:S01]  /*3d1a0*/  LDL.LU R16, [R1+0x12c8] ;  /* 0x0012c80001107983 */ /* 0x000f220000300800 */
[----:B-1----:R-:W-:Y:S01]  /*3d1b0*/  LEA R8, P6, R2, R3, 0x2 ;  /* 0x0000000302087211 */ /* 0x002fe200078c10ff */
[----:B------:R-:W-:-:S03]  /*3d1c0*/  ULDC UR5, c[0x0][0x22c] ;  /* 0x00008b0000057ab9 */ /* 0x000fc60000000800 */
[----:B------:R-:W-:Y:S02]  /*3d1d0*/  LEA.HI.X.SX32 R9, R2, R242, 0x2, P6 ;  /* 0x000000f202097211 */ /* 0x000fe400030f16ff */
[C---:B------:R-:W-:Y:S01]  /*3d1e0*/  LEA R10, P6, R12.reuse, R3, 0x2 ;  /* 0x000000030c0a7211 */ /* 0x040fe200078c10ff */
[----:B------:R-:W-:-:S03]  /*3d1f0*/  VIADD R2, R12, UR4 ;  /* 0x000000040c027c36 */ /* 0x000fc60008000000 */
[----:B------:R-:W-:Y:S01]  /*3d200*/  LEA.HI.X.SX32 R11, R12, R242, 0x2, P6 ;  /* 0x000000f20c0b7211 */ /* 0x000fe200030f16ff */
[----:B------:R1:W-:Y:S04]  /*3d210*/  @P1 STG.E desc[UR60][R8.64], R48 ;  /* 0x0000003008001986 */ /* 0x0003e8000c10193c */
[----:B------:R1:W-:Y:S01]  /*3d220*/  @P5 STG.E desc[UR60][R10.64], R29 ;  /* 0x0000001d0a005986 */ /* 0x0003e2000c10193c */
[----:B------:R-:W-:Y:S01]  /*3d230*/  ISETP.LT.AND P1, PT, R15, UR5, !P0 ;  /* 0x000000050f007c0c */ /* 0x000fe2000c721270 */
[----:B------:R-:W-:Y:S02]  /*3d240*/  ULDC UR5, c[0x0][0x22c] ;  /* 0x00008b0000057ab9 */ /* 0x000fe40000000800 */
[----:B------:R-:W4:Y:S01]  /*3d250*/  LDL.LU R15, [R1+0x12cc] ;  /* 0x0012cc00010f7983 */ /* 0x000f220000300800 */
[C---:B-1----:R-:W-:Y:S01]  /*3d260*/  LEA R8, P6, R2.reuse, R3, 0x2 ;  /* 0x0000000302087211 */ /* 0x042fe200078c10ff */
[----:B------:R-:W-:-:S03]  /*3d270*/  VIADD R11, R2, UR4 ;  /* 0x00000004020b7c36 */ /* 0x000fc60008000000 */
[----:B------:R-:W-:Y:S01]  /*3d280*/  LEA.HI.X.SX32 R9, R2, R242, 0x2, P6 ;  /* 0x000000f202097211 */ /* 0x000fe200030f16ff */
[C---:B------:R-:W-:Y:S01]  /*3d290*/  VIADD R2, R11.reuse, UR4 ;  /* 0x000000040b027c36 */ /* 0x040fe20008000000 */
[----:B------:R-:W-:-:S03]  /*3d2a0*/  LEA R10, P6, R11, R3, 0x2 ;  /* 0x000000030b0a7211 */ /* 0x000fc600078c10ff */
[----:B------:R1:W-:Y:S01]  /*3d2b0*/  @P4 STG.E desc[UR60][R8.64], R49 ;  /* 0x0000003108004986 */ /* 0x0003e2000c10193c */
[----:B------:R-:W-:Y:S01]  /*3d2c0*/  ISETP.LT.AND P5, PT, R14, UR5, !P0 ;  /* 0x000000050e007c0c */ /* 0x000fe2000c7a1270 */
[----:B------:R-:W-:Y:S02]  /*3d2d0*/  ULDC UR5, c[0x0][0x22c] ;  /* 0x00008b0000057ab9 */ /* 0x000fe40000000800 */
[----:B------:R-:W4:Y:S01]  /*3d2e0*/  LDL.LU R14, [R1+0x12e0] ;  /* 0x0012e000010e7983 */ /* 0x000f220000300800 */
[-C--:B------:R-:W-:Y:S02]  /*3d2f0*/  LEA.HI.X.SX32 R11, R11, R242.reuse, 0x2, P6 ;  /* 0x000000f20b0b7211 */ /* 0x080fe400030f16ff */
[C---:B-1----:R-:W-:Y:S02]  /*3d300*/  LEA R8, P6, R2.reuse, R3, 0x2 ;  /* 0x0000000302087211 */ /* 0x042fe400078c10ff */
[----:B---3--:R-:W-:Y:S01]  /*3d310*/  ISETP.LT.AND P4, PT, R13, UR5, !P0 ;  /* 0x000000050d007c0c */ /* 0x008fe2000c781270 */
[----:B------:R-:W-:Y:S01]  /*3d320*/  ULDC UR5, c[0x0][0x22c] ;  /* 0x00008b0000057ab9 */ /* 0x000fe20000000800 */
[----:B------:R-:W3:Y:S01]  /*3d330*/  LDL.LU R13, [R1+0x12e8] ;  /* 0x0012e800010d7983 */ /* 0x000ee20000300800 */
[----:B------:R-:W-:-:S03]  /*3d340*/  LEA.HI.X.SX32 R9, R2, R242, 0x2, P6 ;  /* 0x000000f202097211 */ /* 0x000fc600030f16ff */
[----:B------:R1:W-:Y:S04]  /*3d350*/  @P3 STG.E desc[UR60][R10.64], R30 ;  /* 0x0000001e0a003986 */ /* 0x0003e8000c10193c */
[----:B------:R1:W-:Y:S01]  /*3d360*/  @P2 STG.E desc[UR60][R8.64], R50 ;  /* 0x0000003208002986 */ /* 0x0003e2000c10193c */
[----:B--2---:R-:W-:Y:S01]  /*3d370*/  ISETP.LT.AND P3, PT, R17, UR5, !P0 ;  /* 0x0000000511007c0c */ /* 0x004fe2000c761270 */
[----:B------:R-:W-:Y:S02]  /*3d380*/  ULDC UR5, c[0x0][0x22c] ;  /* 0x00008b0000057ab9 */ /* 0x000fe40000000800 */
[----:B------:R-:W2:Y:S01]  /*3d390*/  LDL.LU R17, [R1+0x12ec] ;  /* 0x0012ec0001117983 */ /* 0x000ea20000300800 */
[----:B----4-:R-:W-:Y:S01]  /*3d3a0*/  ISETP.LT.AND P2, PT, R16, UR5, !P0 ;  /* 0x0000000510007c0c */ /* 0x010fe2000c741270 */
[----:B------:R-:W-:-:S02]  /*3d3b0*/  VIADD R12, R2, UR4 ;  /* 0x00000004020c7c36 */ /* 0x000fc40008000000 */
[----:B------:R-:W4:Y:S01]  /*3d3c0*/  LDL.LU R16, [R1+0x12f0] ;  /* 0x0012f00001107983 */ /* 0x000f220000300800 */
[----:B------:R-:W-:Y:S02]  /*3d3d0*/  ULDC UR5, c[0x0][0x22c] ;  /* 0x00008b0000057ab9 */ /* 0x000fe40000000800 */
[C---:B-1----:R-:W-:Y:S01]  /*3d3e0*/  LEA R10, P6, R12.reuse, R3, 0x2 ;  /* 0x000000030c0a7211 */ /* 0x042fe200078c10ff */
[----:B------:R-:W-:-:S03]  /*3d3f0*/  VIADD R2, R12, UR4 ;  /* 0x000000040c027c36 */ /* 0x000fc60008000000 */
[----:B------:R-:W-:Y:S02]  /*3d400*/  LEA.HI.X.SX32 R11, R12, R242, 0x2, P6 ;  /* 0x000000f20c0b7211 */ /* 0x000fe400030f16ff */
[----:B------:R-:W-:-:S03]  /*3d410*/  LEA R8, P6, R2, R3, 0x2 ;  /* 0x0000000302087211 */ /* 0x000fc600078c10ff */
[----:B------:R1:W-:Y:S01]  /*3d420*/  @P1 STG.E desc[UR60][R10.64], R31 ;  /* 0x0000001f0a001986 */ /* 0x0003e2000c10193c */
[C---:B------:R-:W-:Y:S01]  /*3d430*/  LEA.HI.X.SX32 R9, R2.reuse, R242, 0x2, P6 ;  /* 0x000000f202097211 */ /* 0x040fe200030f16ff */
[----:B-1----:R-:W-:Y:S01]  /*3d440*/  VIADD R11, R2, UR4 ;  /* 0x00000004020b7c36 */ /* 0x002fe20008000000 */
[----:B------:R-:W-:-:S03]  /*3d450*/  ISETP.LT.AND P1, PT, R15, UR5, !P0 ;  /* 0x000000050f007c0c */ /* 0x000fc6000c721270 */
[----:B------:R1:W-:Y:S01]  /*3d460*/  @P5 STG.E desc[UR60][R8.64], R51 ;  /* 0x0000003308005986 */ /* 0x0003e2000c10193c */
[----:B------:R-:W-:Y:S01]  /*3d470*/  ULDC UR5, c[0x0][0x22c] ;  /* 0x00008b0000057ab9 */ /* 0x000fe20000000800 */
[C---:B------:R-:W-:Y:S02]  /*3d480*/  LEA R10, P6, R11.reuse, R3, 0x2 ;  /* 0x000000030b0a7211 */ /* 0x040fe400078c10ff */
[----:B------:R-:W4:Y:S01]  /*3d490*/  LDL.LU R15, [R1+0x12f4] ;  /* 0x0012f400010f7983 */ /* 0x000f220000300800 */
[C---:B------:R-:W-:Y:S02]  /*3d4a0*/  IADD3 R2, R11.reuse, UR4, RZ ;  /* 0x000000040b027c10 */ /* 0x040fe4000fffe0ff */
[----:B------:R-:W-:-:S03]  /*3d4b0*/  LEA.HI.X.SX32 R11, R11, R242, 0x2, P6 ;  /* 0x000000f20b0b7211 */ /* 0x000fc600030f16ff */
[C---:B------:R-:W-:Y:S01]  /*3d4c0*/  VIADD R12, R2.reuse, UR4 ;  /* 0x00000004020c7c36 */ /* 0x040fe20008000000 */
[----:B-1----:R-:W-:Y:S02]  /*3d4d0*/  LEA R8, P6, R2, R3, 0x2 ;  /* 0x0000000302087211 */ /* 0x002fe400078c10ff */
[----:B------:R-:W-:Y:S01]  /*3d4e0*/  ISETP.LT.AND P5, PT, R14, UR5, !P0 ;  /* 0x000000050e007c0c */ /* 0x000fe2000c7a1270 */
[----:B------:R-:W-:Y:S01]  /*3d4f0*/  ULDC UR5, c[0x0][0x22c] ;  /* 0x00008b0000057ab9 */ /* 0x000fe20000000800 */
[----:B------:R-:W4:Y:S01]  /*3d500*/  LDL.LU R14, [R1+0x1304] ;  /* 0x00130400010e7983 */ /* 0x000f220000300800 */
[----:B------:R-:W-:-:S03]  /*3d510*/  LEA.HI.X.SX32 R9, R2, R242, 0x2, P6 ;  /* 0x000000f202097211 */ /* 0x000fc600030f16ff */
[----:B------:R1:W-:Y:S01]  /*3d520*/  @P4 STG.E desc[UR60][R10.64], R36 ;  /* 0x000000240a004986 */ /* 0x0003e2000c10193c */
[----:B---3--:R-:W-:Y:S01]  /*3d530*/  ISETP.LT.AND P4, PT, R13, UR5, !P0 ;  /* 0x000000050d007c0c */ /* 0x008fe2000c781270 */
[----:B------:R-:W-:Y:S02]  /*3d540*/  ULDC UR5, c[0x0][0x22c] ;  /* 0x00008b0000057ab9 */ /* 0x000fe40000000800 */
[----:B------:R-:W3:Y:S01]  /*3d550*/  LDL.LU R13, [R1+0x1308] ;  /* 0x00130800010d7983 */ /* 0x000ee20000300800 */
[----:B-1----:R-:W-:-:S03]  /*3d560*/  LEA R10, P6, R12, R3, 0x2 ;  /* 0x000000030c0a7211 */ /* 0x002fc600078c10ff */
[----:B------:R-:W-:Y:S01]  /*3d570*/  @P3 STG.E desc[UR60][R8.64], R56 ;  /* 0x0000003808003986 */ /* 0x000fe2000c10193c */
[----:B------:R-:W-:-:S05]  /*3d580*/  LEA.HI.X.SX32 R11, R12, R242, 0x2, P6 ;  /* 0x000000f20c0b7211 */ /* 0x000fca00030f16ff */
[----:B------:R1:W-:Y:S01]  /*3d590*/  @P2 STG.E desc[UR60][R10.64], R37 ;  /* 0x000000250a002986 */ /* 0x0003e2000c10193c */
[----:B--2---:R-:W-:Y:S01]  /*3d5a0*/  ISETP.LT.AND P3, PT, R17, UR5, !P0 ;  /* 0x0000000511007c0c */ /* 0x004fe2000c761270 */
[----:B------:R-:W-:Y:S02]  /*3d5b0*/  ULDC UR5, c[0x0][0x22c] ;  /* 0x00008b0000057ab9 */ /* 0x000fe40000000800 */
[----:B------:R-:W2:Y:S01]  /*3d5c0*/  LDL.LU R17, [R1+0x130c] ;  /* 0x00130c0001117983 */ /* 0x000ea20000300800 */
[----:B----4-:R-:W-:Y:S01]  /*3d5d0*/  ISETP.LT.AND P2, PT, R16, UR5, !P0 ;  /* 0x0000000510007c0c */ /* 0x010fe2000c741270 */
[----:B------:R-:W-:Y:S02]  /*3d5e0*/  VIADD R2, R12, UR4 ;  /* 0x000000040c027c36 */ /* 0x000fe40008000000 */
[----:B------:R-:W4:Y:S01]  /*3d5f0*/  LDL.LU R16, [R1+0x1314] ;  /* 0x0013140001107983 */ /* 0x000f220000300800 */
[----:B------:R-:W-:Y:S01]  /*3d600*/  ULDC UR5, c[0x0][0x22c] ;  /* 0x00008b0000057ab9 */ /* 0x000fe20000000800 */
[C---:B-1----:R-:W-:Y:S01]  /*3d610*/  VIADD R11, R2.reuse, UR4 ;  /* 0x00000004020b7c36 */ /* 0x042fe20008000000 */
[----:B------:R-:W-:-:S04]  /*3d620*/  LEA R8, P6, R2, R3, 0x2 ;  /* 0x0000000302087211 */ /* 0x000fc800078c10ff */
[----:B------:R-:W-:Y:S01]  /*3d630*/  LEA.HI.X.SX32 R9, R2, R242, 0x2, P6 ;  /* 0x000000f202097211 */ /* 0x000fe200030f16ff */
[C---:B------:R-:W-:Y:S01]  /*3d640*/  VIADD R2, R11.reuse, UR4 ;  /* 0x000000040b027c36 */ /* 0x040fe20008000000 */
[----:B------:R-:W-:-:S03]  /*3d650*/  LEA R10, P6, R11, R3, 0x2 ;  /* 0x000000030b0a7211 */ /* 0x000fc600078c10ff */
[----:B------:R1:W-:Y:S01]  /*3d660*/  @P1 STG.E desc[UR60][R8.64], R57 ;  /* 0x0000003908001986 */ /* 0x0003e2000c10193c */
[----:B------:R-:W-:Y:S01]  /*3d670*/  LEA.HI.X.SX32 R11, R11, R242, 0x2, P6 ;  /* 0x000000f20b0b7211 */ /* 0x000fe200030f16ff */
[----:B------:R-:W-:-:S04]  /*3d680*/  VIADD R12, R2, UR4 ;  /* 0x00000004020c7c36 */ /* 0x000fc80008000000 */
[----:B------:R1:W-:Y:S02]  /*3d690*/  @P5 STG.E desc[UR60][R10.64], R38 ;  /* 0x000000260a005986 */ /* 0x0003e4000c10193c */
[CC--:B-1----:R-:W-:Y:S02]  /*3d6a0*/  LEA R8, P6, R2.reuse, R3.reuse, 0x2 ;  /* 0x0000000302087211 */ /* 0x0c2fe400078c10ff */
[----:B------:R-:W-:Y:S01]  /*3d6b0*/  ISETP.LT.AND P1, PT, R15, UR5, !P0 ;  /* 0x000000050f007c0c */ /* 0x000fe2000c721270 */
[----:B------:R-:W-:Y:S01]  /*3d6c0*/  ULDC UR5, c[0x0][0x22c] ;  /* 0x00008b0000057ab9 */ /* 0x000fe20000000800 */
[-C--:B------:R-:W-:Y:S01]  /*3d6d0*/  LEA.HI.X.SX32 R9, R2, R242.reuse, 0x2, P6 ;  /* 0x000000f202097211 */ /* 0x080fe200030f16ff */
[----:B------:R-:W4:Y:S01]  /*3d6e0*/  LDL.LU R15, [R1+0x131c] ;  /* 0x00131c00010f7983 */ /* 0x000f220000300800 */
[C---:B------:R-:W-:Y:S01]  /*3d6f0*/  LEA R10, P6, R12.reuse, R3, 0x2 ;  /* 0x000000030c0a7211 */ /* 0x040fe200078c10ff */
[C---:B------:R-:W-:Y:S02]  /*3d700*/  VIADD R2, R12.reuse, UR4 ;  /* 0x000000040c027c36 */ /* 0x040fe40008000000 */
[----:B------:R1:W-:Y:S01]  /*3d710*/  @P4 STG.E desc[UR60][R8.64], R58 ;  /* 0x0000003a08004986 */ /* 0x0003e2000c10193c */
[----:B------:R-:W-:-:S02]  /*3d720*/  LEA.HI.X.SX32 R11, R12, R242, 0x2, P6 ;  /* 0x000000f20c0b7211 */ /* 0x000fc400030f16ff */
[----:B------:R-:W-:Y:S01]  /*3d730*/  ISETP.LT.AND P5, PT, R14, UR5, !P0 ;  /* 0x000000050e007c0c */ /* 0x000fe2000c7a1270 */
[----:B------:R-:W-:Y:S01]  /*3d740*/  ULDC UR5, c[0x0][0x22c] ;  /* 0x00008b0000057ab9 */ /* 0x000fe20000000800 */
[----:B------:R-:W4:Y:S01]  /*3d750*/  LDL.LU R14, [R1+0x1320] ;  /* 0x00132000010e7983 */ /* 0x000f220000300800 */
        /* <DEDUP_REMOVED lines=11> */
[----:B-1----:R-:W-:-:S02]  /*3d810*/  VIADD R11, R2, UR4 ;  /* 0x00000004020b7c36 */ /* 0x002fc40008000000 */
[----:B------:R-:W4:Y:S01]  /*3d820*/  LDL.LU R16, [R1+0x1338] ;  /* 0x0013380001107983 */ /* 0x000f220000300800 */
[----:B------:R-:W-:Y:S02]  /*3d830*/  ULDC UR5, c[0x0][0x22c] ;  /* 0x00008b0000057ab9 */ /* 0x000fe40000000800 */
[CC--:B------:R-:W-:Y:S02]  /*3d840*/  LEA R10, P6, R11.reuse, R3.reuse, 0x2 ;  /* 0x000000030b0a7211 */ /* 0x0c0fe400078c10ff */
[C---:B------:R-:W-:Y:S02]  /*3d850*/  IADD3 R2, R11.reuse, UR4, RZ ;  /* 0x000000040b027c10 */ /* 0x040fe4000fffe0ff */
[----:B------:R-:W-:Y:S02]  /*3d860*/  LEA.HI.X.SX32 R11, R11, R242, 0x2, P6 ;  /* 0x000000f20b0b7211 */ /* 0x000fe400030f16ff */
[C---:B------:R-:W-:Y:S01]  /*3d870*/  LEA R8, P6, R2.reuse, R3, 0x2 ;  /* 0x0000000302087211 */ /* 0x040fe200078c10ff */
[----:B------:R-:W-:-:S02]  /*3d880*/  VIADD R12, R2, UR4 ;  /* 0x00000004020c7c36 */ /* 0x000fc40008000000 */
[----:B------:R1:W-:Y:S01]  /*3d890*/  @P1 STG.E desc[UR60][R10.64], R44 ;  /* 0x0000002c0a001986 */ /* 0x0003e2000c10193c */
[----:B------:R-:W-:Y:S01]  /*3d8a0*/  LEA.HI.X.SX32 R9, R2, R242, 0x2, P6 ;  /* 0x000000f202097211 */ /* 0x000fe200030f16ff */
[C---:B------:R-:W-:Y:S01]  /*3d8b0*/  VIADD R2, R12.reuse, UR4 ;  /* 0x000000040c027c36 */ /* 0x040fe20008000000 */
[----:B-1----:R-:W-:-:S04]  /*3d8c0*/  LEA R10, P6, R12, R3, 0x2 ;  /* 0x000000030c0a7211 */ /* 0x002fc800078c10ff */
[----:B------:R-:W-:Y:S01]  /*3d8d0*/  LEA.HI.X.SX32 R11, R12, R242, 0x2, P6 ;  /* 0x000000f20c0b7211 */ /* 0x000fe200030f16ff */
[----:B------:R1:W-:Y:S01]  /*3d8e0*/  @P5 STG.E desc[UR60][R8.64], R60 ;  /* 0x0000003c08005986 */ /* 0x0003e2000c10193c */
[----:B------:R-:W-:Y:S01]  /*3d8f0*/  ISETP.LT.AND P1, PT, R15, UR5, !P0 ;  /* 0x000000050f007c0c */ /* 0x000fe2000c721270 */
[----:B------:R-:W-:Y:S02]  /*3d900*/  ULDC UR5, c[0x0][0x22c] ;  /* 0x00008b0000057ab9 */ /* 0x000fe40000000800 */
[----:B------:R3:W-:Y:S04]  /*3d910*/  @P4 STG.E desc[UR60][R10.64], R45 ;  /* 0x0000002d0a004986 */ /* 0x0007e8000c10193c */
[----:B------:R-:W4:Y:S01]  /*3d920*/  LDL.LU R15, [R1+0x1334] ;  /* 0x00133400010f7983 */ /* 0x000f220000300800 */
[----:B-1----:R-:W-:-:S02]  /*3d930*/  LEA R8, P6, R2, R3, 0x2 ;  /* 0x0000000302087211 */ /* 0x002fc400078c10ff */
[----:B------:R-:W-:Y:S01]  /*3d940*/  ISETP.LT.AND P5, PT, R14, UR5, !P0 ;  /* 0x000000050e007c0c */ /* 0x000fe2000c7a1270 */
[----:B------:R-:W-:Y:S01]  /*3d950*/  ULDC UR5, c[0x0][0x22c] ;  /* 0x00008b0000057ab9 */ /* 0x000fe20000000800 */
[C---:B---3--:R-:W-:Y:S01]  /*3d960*/  VIADD R11, R2.reuse, UR4 ;  /* 0x00000004020b7c36 */ /* 0x048fe20008000000 */
[----:B------:R-:W3:Y:S01]  /*3d970*/  LDL.LU R14, [R1+0x1348] ;  /* 0x00134800010e7983 */ /* 0x000ee20000300800 */
[----:B------:R-:W-:Y:S02]  /*3d980*/  LEA.HI.X.SX32 R9, R2, R242, 0x2, P6 ;  /* 0x000000f202097211 */ /* 0x000fe400030f16ff */
[----:B------:R-:W-:Y:S01]  /*3d990*/  ISETP.LT.AND P4, PT, R13, UR5, !P0 ;  /* 0x000000050d007c0c */ /* 0x000fe2000c781270 */
[C---:B------:R-:W-:Y:S01]  /*3d9a0*/  VIADD R2, R11.reuse, UR4 ;  /* 0x000000040b027c36 */ /* 0x040fe20008000000 */
[----:B------:R-:W-:Y:S01]  /*3d9b0*/  LEA R10, P6, R11, R3, 0x2 ;  /* 0x000000030b0a7211 */ /* 0x000fe200078c10ff */
[----:B------:R-:W3:Y:S01]  /*3d9c0*/  LDL.LU R13, [R1+0x134c] ;  /* 0x00134c00010d7983 */ /* 0x000ee20000300800 */
[----:B------:R-:W-:-:S02]  /*3d9d0*/  ULDC UR5, c[0x0][0x22c] ;  /* 0x00008b0000057ab9 */ /* 0x000fc40000000800 */
[----:B------:R-:W-:Y:S01]  /*3d9e0*/  LEA.HI.X.SX32 R11, R11, R242, 0x2, P6 ;  /* 0x000000f20b0b7211 */ /* 0x000fe200030f16ff */
        /* <DEDUP_REMOVED lines=15> */
[----:B------:R1:W-:Y:S02]  /*3dae0*/  @P5 STG.E desc[UR60][R10.64], R47 ;  /* 0x0000002f0a005986 */ /* 0x0003e4000c10193c */
[C---:B-1----:R-:W-:Y:S01]  /*3daf0*/  LEA R8, P6, R2.reuse, R3, 0x2 ;  /* 0x0000000302087211 */ /* 0x042fe200078c10ff */
[----:B------:R-:W-:-:S03]  /*3db00*/  VIADD R11, R2, UR4 ;  /* 0x00000004020b7c36 */ /* 0x000fc60008000000 */
[-C--:B------:R-:W-:Y:S02]  /*3db10*/  LEA.HI.X.SX32 R9, R2, R242.reuse, 0x2, P6 ;  /* 0x000000f202097211 */ /* 0x080fe400030f16ff */
[----:B------:R-:W-:Y:S02]  /*3db20*/  LEA R10, P6, R11, R3, 0x2 ;  /* 0x000000030b0a7211 */ /* 0x000fe400078c10ff */
[----:B------:R-:W-:Y:S01]  /*3db30*/  ISETP.LT.AND P1, PT, R15, UR5, !P0 ;  /* 0x000000050f007c0c */ /* 0x000fe2000c721270 */
[----:B------:R-:W-:Y:S01]  /*3db40*/  ULDC UR5, c[0x0][0x22c] ;  /* 0x00008b0000057ab9 */ /* 0x000fe20000000800 */
[----:B------:R-:W4:Y:S01]  /*3db50*/  LDL.LU R15, [R1+0x1358] ;  /* 0x00135800010f7983 */ /* 0x000f220000300800 */
[C---:B------:R-:W-:Y:S02]  /*3db60*/  IADD3 R2, R11.reuse, UR4, RZ ;  /* 0x000000040b027c10 */ /* 0x040fe4000fffe0ff */
[----:B------:R-:W-:Y:S01]  /*3db70*/  LEA.HI.X.SX32 R11, R11, R242, 0x2, P6 ;  /* 0x000000f20b0b7211 */ /* 0x000fe200030f16ff */
[----:B------:R1:W-:Y:S01]  /*3db80*/  @P4 STG.E desc[UR60][R8.64], R63 ;  /* 0x0000003f08004986 */ /* 0x0003e2000c10193c */
[----:B---3--:R-:W-:Y:S01]  /*3db90*/  ISETP.LT.AND P5, PT, R14, UR5, !P0 ;  /* 0x000000050e007c0c */ /* 0x008fe2000c7a1270 */
[----:B------:R-:W-:-:S02]  /*3dba0*/  ULDC UR5, c[0x0][0x22c] ;  /* 0x00008b0000057ab9 */ /* 0x000fc40000000800 */
[----:B------:R-:W3:Y:S01]  /*3dbb0*/  LDL.LU R14, [R1+0x1370] ;  /* 0x00137000010e7983 */ /* 0x000ee20000300800 */
        /* <DEDUP_REMOVED lines=11> */
[----:B------:R-:W-:Y:S02]  /*3dc70*/  VIADD R12, R2, UR4 ;  /* 0x00000004020c7c36 */ /* 0x000fe40008000000 */
        /* <DEDUP_REMOVED lines=8> */
[----:B-1----:R-:W-:-:S04]  /*3dd00*/  VIADD R11, R2, UR4 ;  /* 0x00000004020b7c36 */ /* 0x002fc80008000000 */
[C---:B------:R-:W-:Y:S01]  /*3dd10*/  VIADD R2, R11.reuse, UR4 ;  /* 0x000000040b027c36 */ /* 0x040fe20008000000 */
[CC--:B------:R-:W-:Y:S01]  /*3dd20*/  LEA R10, P6, R11.reuse, R3.reuse, 0x2 ;  /* 0x000000030b0a7211 */ /* 0x0c0fe200078c10ff */
[----:B------:R1:W-:Y:S02]  /*3dd30*/  @P5 STG.E desc[UR60][R8.64], R65 ;  /* 0x0000004108005986 */ /* 0x0003e4000c10193c */
[C---:B------:R-:W-:Y:S01]  /*3dd40*/  VIADD R12, R2.reuse, UR4 ;  /* 0x00000004020c7c36 */ /* 0x040fe20008000000 */
[----:B------:R-:W-:Y:S02]  /*3dd50*/  LEA.HI.X.SX32 R11, R11, R242, 0x2, P6 ;  /* 0x000000f20b0b7211 */ /* 0x000fe400030f16ff */
[----:B------:R-:W-:Y:S01]  /*3dd60*/  ISETP.LT.AND P1, PT, R15, UR5, !P0 ;  /* 0x000000050f007c0c */ /* 0x000fe2000c721270 */
[----:B------:R-:W-:Y:S01]  /*3dd70*/  ULDC UR5, c[0x0][0x22c] ;  /* 0x00008b0000057ab9 */ /* 0x000fe20000000800 */
[----:B------:R-:W4:Y:S01]  /*3dd80*/  LDL.LU R15, [R1+0x1380] ;  /* 0x00138000010f7983 */ /* 0x000f220000300800 */
[----:B-1----:R-:W-:-:S02]  /*3dd90*/  LEA R8, P6, R2, R3, 0x2 ;  /* 0x0000000302087211 */ /* 0x002fc400078c10ff */
[----:B---3--:R-:W-:Y:S01]  /*3dda0*/  ISETP.LT.AND P5, PT, R14, UR5, !P0 ;  /* 0x000000050e007c0c */ /* 0x008fe2000c7a1270 */
[----:B------:R-:W-:Y:S01]  /*3ddb0*/  ULDC UR5, c[0x0][0x22c] ;  /* 0x00008b0000057ab9 */ /* 0x000fe20000000800 */
[----:B------:R-:W3:Y:S01]  /*3ddc0*/  LDL.LU R14, [R1+0x1394] ;  /* 0x00139400010e7983 */ /* 0x000ee20000300800 */
[----:B------:R-:W-:-:S03]  /*3ddd0*/  LEA.HI.X.SX32 R9, R2, R242, 0x2, P6 ;  /* 0x000000f202097211 */ /* 0x000fc600030f16ff */
[----:B------:R1:W-:Y:S01]  /*3dde0*/  @P4 STG.E desc[UR60][R10.64], R54 ;  /* 0x000000360a004986 */ /* 0x0003e2000c10193c */
[----:B------:R-:W-:Y:S01]  /*3ddf0*/  ISETP.LT.AND P4, PT, R13, UR5, !P0 ;  /* 0x000000050d007c0c */ /* 0x000fe2000c781270 */
        /* <DEDUP_REMOVED lines=15> */
[-C--:B------:R-:W-:Y:S02]  /*3def0*/  LEA.HI.X.SX32 R9, R2, R242.reuse, 0x2, P6 ;  /* 0x000000f202097211 */ /* 0x080fe400030f16ff */
[C---:B------:R-:W-:Y:S02]  /*3df00*/  LEA R10, P6, R11.reuse, R3, 0x2 ;  /* 0x000000030b0a7211 */ /* 0x040fe400078c10ff */
        /* <DEDUP_REMOVED lines=8> */
[C---:B------:R-:W-:Y:S02]  /*3df90*/  LEA R10, P6, R12.reuse, R3, 0x2 ;  /* 0x000000030c0a7211 */ /* 0x040fe400078c10ff */
        /* <DEDUP_REMOVED lines=30> */
[----:B-1----:R-:W-:-:S04]  /*3e180*/  LEA R10, P6, R12, R3, 0x2 ;  /* 0x000000030c0a7211 */ /* 0x002fc800078c10ff */
[-C--:B------:R-:W-:Y:S01]  /*3e190*/  LEA.HI.X.SX32 R11, R12, R242.reuse, 0x2, P6 ;  /* 0x000000f20c0b7211 */ /* 0x080fe200030f16ff */
[----:B------:R1:W-:Y:S04]  /*3e1a0*/  @P5 STG.E desc[UR60][R8.64], R70 ;  /* 0x0000004608005986 */ /* 0x0003e8000c10193c */
[----:B------:R3:W-:Y:S01]  /*3e1b0*/  @P4 STG.E desc[UR60][R10.64], R155 ;  /* 0x0000009b0a004986 */ /* 0x0007e2000c10193c */
[----:B------:R-:W-:Y:S01]  /*3e1c0*/  ISETP.LT.AND P1, PT, R15, UR5, !P0 ;  /* 0x000000050f007c0c */ /* 0x000fe2000c721270 */
[----:B------:R-:W-:Y:S02]  /*3e1d0*/  ULDC UR5, c[0x0][0x22c] ;  /* 0x00008b0000057ab9 */ /* 0x000fe40000000800 */
[----:B------:R-:W4:Y:S01]  /*3e1e0*/  LDL.LU R15, [R1+0x13c0] ;  /* 0x0013c000010f7983 */ /* 0x000f220000300800 */
[C---:B-1----:R-:W-:Y:S01]  /*3e1f0*/  LEA R8, P6, R2.reuse, R3, 0x2 ;  /* 0x0000000302087211 */ /* 0x042fe200078c10ff */
[----:B---3--:R-:W-:Y:S01]  /*3e200*/  VIADD R11, R2, UR4 ;  /* 0x00000004020b7c36 */ /* 0x008fe20008000000 */
[----:B------:R-:W-:Y:S01]  /*3e210*/  ISETP.LT.AND P5, PT, R14, UR5, !P0 ;  /* 0x000000050e007c0c */ /* 0x000fe2000c7a1270 */
[----:B------:R-:W-:Y:S01]  /*3e220*/  ULDC UR5, c[0x0][0x22c] ;  /* 0x00008b0000057ab9 */ /* 0x000fe20000000800 */
[----:B------:R-:W3:Y:S01]  /*3e230*/  LDL.LU R14, [R1+0x13d4] ;  /* 0x0013d400010e7983 */ /* 0x000ee20000300800 */
[----:B------:R-:W-:-:S02]  /*3e240*/  LEA.HI.X.SX32 R9, R2, R242, 0x2, P6 ;  /* 0x000000f202097211 */ /* 0x000fc400030f16ff */
[----:B------:R-:W-:Y:S02]  /*3e250*/  LEA R10, P6, R11, R3, 0x2 ;  /* 0x000000030b0a7211 */ /* 0x000fe400078c10ff */
[----:B------:R-:W-:Y:S01]  /*3e260*/  ISETP.LT.AND P4, PT, R13, UR5, !P0 ;  /* 0x000000050d007c0c */ /* 0x000fe2000c781270 */
[----:B------:R-:W-:Y:S01]  /*3e270*/  ULDC UR5, c[0x0][0x22c] ;  /* 0x00008b0000057ab9 */ /* 0x000fe20000000800 */
        /* <DEDUP_REMOVED lines=21> */
[-C--:B------:R-:W-:Y:S01]  /*3e3d0*/  LEA.HI.X.SX32 R9, R2, R242.reuse, 0x2, P6 ;  /* 0x000000f202097211 */ /* 0x080fe200030f16ff */
[C---:B------:R-:W-:Y:S01]  /*3e3e0*/  VIADD R2, R11.reuse, UR4 ;  /* 0x000000040b027c36 */ /* 0x040fe20008000000 */
[----:B------:R-:W-:Y:S02]  /*3e3f0*/  LEA R10, P6, R11, R3, 0x2 ;  /* 0x000000030b0a7211 */ /* 0x000fe400078c10ff */
        /* <DEDUP_REMOVED lines=29> */
[----:B------:R1:W-:Y:S01]  /*3e5d0*/  @P5 STG.E desc[UR60][R8.64], R75 ;  /* 0x0000004b08005986 */ /* 0x0003e2000c10193c */
[CC--:B------:R-:W-:Y:S02]  /*3e5e0*/  LEA R10, P6, R11.reuse, R3.reuse, 0x2 ;  /* 0x000000030b0a7211 */ /* 0x0c0fe400078c10ff */
[C---:B------:R-:W-:Y:S02]  /*3e5f0*/  IADD3 R2, R11.reuse, UR4, RZ ;  /* 0x000000040b027c10 */ /* 0x040fe4000fffe0ff */
[----:B------:R-:W-:Y:S02]  /*3e600*/  LEA.HI.X.SX32 R11, R11, R242, 0x2, P6 ;  /* 0x000000f20b0b7211 */ /* 0x000fe400030f16ff */
[----:B------:R-:W-:Y:S01]  /*3e610*/  ISETP.LT.AND P1, PT, R15, UR5, !P0 ;  /* 0x000000050f007c0c */ /* 0x000fe2000c721270 */
[----:B------:R-:W-:Y:S01]  /*3e620*/  ULDC UR5, c[0x0][0x22c] ;  /* 0x00008b0000057ab9 */ /* 0x000fe20000000800 */
[----:B------:R-:W4:Y:S01]  /*3e630*/  LDL.LU R15, [R1+0x1414] ;  /* 0x00141400010f7983 */ /* 0x000f220000300800 */
[C---:B------:R-:W-:Y:S01]  /*3e640*/  VIADD R12, R2.reuse, UR4 ;  /* 0x00000004020c7c36 */ /* 0x040fe20008000000 */
[----:B-1----:R-:W-:-:S02]  /*3e650*/  LEA R8, P6, R2, R3, 0x2 ;  /* 0x0000000302087211 */ /* 0x002fc400078c10ff */
[----:B------:R1:W-:Y:S02]  /*3e660*/  @P4 STG.E desc[UR60][R10.64], R160 ;  /* 0x000000a00a004986 */ /* 0x0003e4000c10193c */
[-C--:B------:R-:W-:Y:S02]  /*3e670*/  LEA.HI.X.SX32 R9, R2, R242.reuse, 0x2, P6 ;  /* 0x000000f202097211 */ /* 0x080fe400030f16ff */
[----:B---3--:R-:W-:Y:S01]  /*3e680*/  ISETP.LT.AND P5, PT, R14, UR5, !P0 ;  /* 0x000000050e007c0c */ /* 0x008fe2000c7a1270 */
[----:B------:R-:W-:Y:S01]  /*3e690*/  ULDC UR5, c[0x0][0x22c] ;  /* 0x00008b0000057ab9 */ /* 0x000fe20000000800 */
[----:B------:R-:W3:Y:S01]  /*3e6a0*/  LDL.LU R14, [R1+0x1444] ;  /* 0x00144400010e7983 */ /* 0x000ee20000300800 */
[C---:B-1----:R-:W-:Y:S02]  /*3e6b0*/  LEA R10, P6, R12.reuse, R3, 0x2 ;  /* 0x000000030c0a7211 */ /* 0x042fe400078c10ff */
[----:B------:R-:W-:Y:S01]  /*3e6c0*/  ISETP.LT.AND P4, PT, R13, UR5, !P0 ;  /* 0x000000050d007c0c */ /* 0x000fe2000c781270 */
[----:B------:R-:W-:Y:S01]  /*3e6d0*/  ULDC UR5, c[0x0][0x22c] ;  /* 0x00008b0000057ab9 */ /* 0x000fe20000000800 */
[----:B------:R-:W3:Y:S01]  /*3e6e0*/  LDL.LU R13, [R1+0x1448] ;  /* 0x00144800010d7983 */ /* 0x000ee20000300800 */
[----:B------:R-:W-:-:S03]  /*3e6f0*/  LEA.HI.X.SX32 R11, R12, R242, 0x2, P6 ;  /* 0x000000f20c0b7211 */ /* 0x000fc600030f16ff */
[----:B------:R-:W-:Y:S04]  /*3e700*/  @P3 STG.E desc[UR60][R8.64], R76 ;  /* 0x0000004c08003986 */ /* 0x000fe8000c10193c */
[----:B------:R1:W-:Y:S01]  /*3e710*/  @P2 STG.E desc[UR60][R10.64], R161 ;  /* 0x000000a10a002986 */ /* 0x0003e2000c10193c */
[----:B--2---:R-:W-:Y:S01]  /*3e720*/  ISETP.LT.AND P3, PT, R17, UR5, !P0 ;  /* 0x0000000511007c0c */ /* 0x004fe2000c761270 */
[----:B------:R-:W-:Y:S02]  /*3e730*/  ULDC UR5, c[0x0][0x22c] ;  /* 0x00008b0000057ab9 */ /* 0x000fe40000000800 */
[----:B------:R-:W2:Y:S01]  /*3e740*/  LDL.LU R17, [R1+0x1450] ;  /* 0x0014500001117983 */ /* 0x000ea20000300800 */
[----:B----4-:R-:W-:Y:S01]  /*3e750*/  ISETP.LT.AND P2, PT, R16, UR5, !P0 ;  /* 0x0000000510007c0c */ /* 0x010fe2000c741270 */
[----:B------:R-:W-:-:S02]  /*3e760*/  VIADD R2, R12, UR4 ;  /* 0x000000040c027c36 */ /* 0x000fc40008000000 */
        /* <DEDUP_REMOVED lines=23> */
[C---:B-1----:R-:W-:Y:S02]  /*3e8e0*/  LEA R8, P6, R2.reuse, R3, 0x2 ;  /* 0x0000000302087211 */ /* 0x042fe400078c10ff */
[----:B------:R-:W-:Y:S01]  /*3e8f0*/  ISETP.LT.AND P4, PT, R13, UR5, !P0 ;  /* 0x000000050d007c0c */ /* 0x000fe2000c781270 */
        /* <DEDUP_REMOVED lines=33> */
[C---:B------:R-:W-:Y:S01]  /*3eb10*/  LEA R10, P6, R11.reuse, R3, 0x2 ;  /* 0x000000030b0a7211 */ /* 0x040fe200078c10ff */
[----:B------:R-:W-:Y:S01]  /*3eb20*/  VIADD R2, R11, UR4 ;  /* 0x000000040b027c36 */ /* 0x000fe20008000000 */
        /* <DEDUP_REMOVED lines=62> */
[----:B-1----:R-:W-:-:S03]  /*3ef10*/  LEA R8, P6, R2, R3, 0x2 ;  /* 0x0000000302087211 */ /* 0x002fc600078c10ff */
[----:B------:R1:W-:Y:S01]  /*3ef20*/  @P4 STG.E desc[UR60][R10.64], R170 ;  /* 0x000000aa0a004986 */ /* 0x0003e2000c10193c */
[----:B---3--:R-:W-:Y:S01]  /*3ef30*/  ISETP.LT.AND P5, PT, R14, UR5, !P0 ;  /* 0x000000050e007c0c */ /* 0x008fe2000c7a1270 */
[----:B------:R-:W-:Y:S02]  /*3ef40*/  ULDC UR5, c[0x0][0x22c] ;  /* 0x00008b0000057ab9 */ /* 0x000fe40000000800 */
[----:B------:R-:W3:Y:S01]  /*3ef50*/  LDL.LU R14, [R1+0x14f8] ;  /* 0x0014f800010e7983 */ /* 0x000ee20000300800 */
[-C--:B------:R-:W-:Y:S02]  /*3ef60*/  LEA.HI.X.SX32 R9, R2, R242.reuse, 0x2, P6 ;  /* 0x000000f202097211 */ /* 0x080fe400030f16ff */
        /* <DEDUP_REMOVED lines=70> */
[C---:B------:R-:W-:Y:S02]  /*3f3d0*/  LEA R10, P6, R11.reuse, R3, 0x2 ;  /* 0x000000030b0a7211 */ /* 0x040fe400078c10ff */
[----:B------:R-:W-:Y:S02]  /*3f3e0*/  IADD3 R2, R11, UR4, RZ ;  /* 0x000000040b027c10 */ /* 0x000fe4000fffe0ff */
        /* <DEDUP_REMOVED lines=30> */
[----:B-1----:R-:W-:Y:S02]  /*3f5d0*/  LEA R8, P6, R2, R3, 0x2 ;  /* 0x0000000302087211 */ /* 0x002fe400078c10ff */
[----:B---3--:R-:W-:Y:S01]  /*3f5e0*/  ISETP.LT.AND P5, PT, R14, UR5, !P0 ;  /* 0x000000050e007c0c */ /* 0x008fe2000c7a1270 */
[----:B------:R-:W-:Y:S01]  /*3f5f0*/  ULDC UR5, c[0x0][0x22c] ;  /* 0x00008b0000057ab9 */ /* 0x000fe20000000800 */
[----:B------:R-:W3:Y:S01]  /*3f600*/  LDL.LU R14, [R1+0x14b0] ;  /* 0x0014b000010e7983 */ /* 0x000ee20000300800 */
[----:B------:R-:W-:-:S02]  /*3f610*/  LEA.HI.X.SX32 R9, R2, R242, 0x2, P6 ;  /* 0x000000f202097211 */ /* 0x000fc400030f16ff */
[----:B------:R-:W-:Y:S01]  /*3f620*/  ISETP.LT.AND P4, PT, R13, UR5, !P0 ;  /* 0x000000050d007c0c */ /* 0x000fe2000c781270 */
[----:B------:R-:W-:Y:S01]  /*3f630*/  ULDC UR5, c[0x0][0x22c] ;  /* 0x00008b0000057ab9 */ /* 0x000fe20000000800 */
[----:B------:R-:W3:Y:S04]  /*3f640*/  LDL.LU R13, [R1+0x14b8] ;  /* 0x0014b800010d7983 */ /* 0x000ee80000300800 */
        /* <DEDUP_REMOVED lines=8> */
[----:B------:R-:W-:Y:S01]  /*3f6d0*/  ULDC UR5, c[0x0][0x22c] ;  /* 0x00008b0000057ab9 */ /* 0x000fe20000000800 */
[C---:B------:R-:W-:Y:S01]  /*3f6e0*/  VIADD R2, R12.reuse, UR4 ;  /* 0x000000040c027c36 */ /* 0x040fe20008000000 */
[----:B-1----:R-:W-:-:S04]  /*3f6f0*/  LEA R10, P6, R12, R3, 0x2 ;  /* 0x000000030c0a7211 */ /* 0x002fc800078c10ff */
[----:B------:R-:W-:Y:S01]  /*3f700*/  LEA.HI.X.SX32 R11, R12, R242, 0x2, P6 ;  /* 0x000000f20c0b7211 */ /* 0x000fe200030f16ff */
[C---:B------:R-:W-:Y:S01]  /*3f710*/  VIADD R12, R2.reuse, UR4 ;  /* 0x00000004020c7c36 */ /* 0x040fe20008000000 */
[----:B------:R-:W-:-:S03]  /*3f720*/  LEA R8, P6, R2, R3, 0x2 ;  /* 0x0000000302087211 */ /* 0x000fc600078c10ff */
[----:B------:R1:W-:Y:S01]  /*3f730*/  @P1 STG.E desc[UR60][R10.64], R179 ;  /* 0x000000b30a001986 */ /* 0x0003e2000c10193c */
[----:B------:R-:W-:Y:S02]  /*3f740*/  LEA.HI.X.SX32 R9, R2, R242, 0x2, P6 ;  /* 0x000000f202097211 */ /* 0x000fe400030f16ff */
[----:B------:R-:W-:-:S03]  /*3f750*/  IADD3 R2, R12, UR4, RZ ;  /* 0x000000040c027c10 */ /* 0x000fc6000fffe0ff */
        /* <DEDUP_REMOVED lines=62> */
[CC--:B-1----:R-:W-:Y:S02]  /*3fb40*/  LEA R10, P6, R12.reuse, R3.reuse, 0x2 ;  /* 0x000000030c0a7211 */ /* 0x0c2fe400078c10ff */
[C---:B------:R-:W-:Y:S02]  /*3fb50*/  IADD3 R2, R12.reuse, UR4, RZ ;  /* 0x000000040c027c10 */ /* 0x040fe4000fffe0ff */
[----:B------:R-:W-:Y:S02]  /*3fb60*/  LEA.HI.X.SX32 R11, R12, R242, 0x2, P6 ;  /* 0x000000f20c0b7211 */ /* 0x000fe400030f16ff */
[C---:B------:R-:W-:Y:S01]  /*3fb70*/  LEA R8, P6, R2.reuse, R3, 0x2 ;  /* 0x0000000302087211 */ /* 0x040fe200078c10ff */
[----:B------:R-:W-:-:S02]  /*3fb80*/  VIADD R12, R2, UR4 ;  /* 0x00000004020c7c36 */ /* 0x000fc40008000000 */
        /* <DEDUP_REMOVED lines=40> */
[-C--:B------:R-:W-:Y:S02]  /*3fe10*/  LEA.HI.X.SX32 R9, R2, R242.reuse, 0x2, P6 ;  /* 0x000000f202097211 */ /* 0x080fe400030f16ff */
[C---:B------:R-:W-:Y:S02]  /*3fe20*/  LEA R10, P6, R12.reuse, R3, 0x2 ;  /* 0x000000030c0a7211 */ /* 0x040fe400078c10ff */
[C---:B------:R-:W-:Y:S02]  /*3fe30*/  IADD3 R2, R12.reuse, UR4, RZ ;  /* 0x000000040c027c10 */ /* 0x040fe4000fffe0ff */
        /* <DEDUP_REMOVED lines=119> */
[----:B------:R-:W3:Y:S04]  /*405b0*/  LDL.LU R19, [R1+0x13f0] ;  /* 0x0013f00001137983 */ /* 0x000ee80000300800 */
[----:B------:R1:W-:Y:S01]  /*405c0*/  @P2 STG.E desc[UR60][R10.64], R196 ;  /* 0x000000c40a002986 */ /* 0x0003e2000c10193c */
[----:B--2---:R-:W-:Y:S01]  /*405d0*/  ISETP.LT.AND P3, PT, R17, UR5, !P0 ;  /* 0x0000000511007c0c */ /* 0x004fe2000c761270 */
[----:B------:R-:W-:-:S02]  /*405e0*/  ULDC UR5, c[0x0][0x22c] ;  /* 0x00008b0000057ab9 */ /* 0x000fc40000000800 */
[----:B----4-:R-:W-:Y:S01]  /*405f0*/  ISETP.LT.AND P2, PT, R16, UR5, !P0 ;  /* 0x0000000510007c0c */ /* 0x010fe2000c741270 */
[----:B------:R-:W-:Y:S01]  /*40600*/  ULDC UR5, c[0x0][0x22c] ;  /* 0x00008b0000057ab9 */ /* 0x000fe20000000800 */
[----:B------:R-:W2:Y:S04]  /*40610*/  LDL.LU R16, [R1+0x13ec] ;  /* 0x0013ec0001107983 */ /* 0x000ea80000300800 */
[----:B------:R-:W4:Y:S04]  /*40620*/  LDL.LU R20, [R1+0x13e8] ;  /* 0x0013e80001147983 */ /* 0x000f280000300800 */
[----:B------:R-:W4:Y:S04]  /*40630*/  LDL.LU R18, [R1+0x13d0] ;  /* 0x0013d00001127983 */ /* 0x000f280000300800 */
[----:B------:R-:W4:Y:S01]  /*40640*/  LDL.LU R17, [R1+0x13cc] ;  /* 0x0013cc0001117983 */ /* 0x000f220000300800 */
[----:B------:R-:W-:-:S04]  /*40650*/  IADD3 R2, R12, UR4, RZ ;  /* 0x000000040c027c10 */ /* 0x000fc8000fffe0ff */
[C---:B-1----:R-:W-:Y:S01]  /*40660*/  LEA R8, P6, R2.reuse, R3, 0x2 ;  /* 0x0000000302087211 */ /* 0x042fe200078c10ff */
[----:B------:R-:W-:-:S03]  /*40670*/  VIADD R12, R2, UR4 ;  /* 0x00000004020c7c36 */ /* 0x000fc60008000000 */
        /* <DEDUP_REMOVED lines=10> */
[CC--:B------:R-:W-:Y:S02]  /*40720*/  LEA R10, P6, R12.reuse, R3.reuse, 0x2 ;  /* 0x000000030c0a7211 */ /* 0x0c0fe400078c10ff */
[----:B------:R-:W-:Y:S01]  /*40730*/  ISETP.LT.AND P1, PT, R15, UR5, !P0 ;  /* 0x000000050f007c0c */ /* 0x000fe2000c721270 */
[----:B------:R-:W-:Y:S01]  /*40740*/  ULDC UR5, c[0x0][0x22c] ;  /* 0x00008b0000057ab9 */ /* 0x000fe20000000800 */
[-C--:B------:R-:W-:Y:S01]  /*40750*/  LEA.HI.X.SX32 R11, R12, R242.reuse, 0x2, P6 ;  /* 0x000000f20c0b7211 */ /* 0x080fe200030f16ff */
[----:B------:R-:W-:Y:S01]  /*40760*/  VIADD R15, R2, UR4 ;  /* 0x00000004020f7c36 */ /* 0x000fe20008000000 */
[----:B---3--:R-:W-:Y:S01]  /*40770*/  ISETP.LT.AND P5, PT, R14, UR5, !P0 ;  /* 0x000000050e007c0c */ /* 0x008fe2000c7a1270 */
[----:B------:R-:W-:Y:S01]  /*40780*/  ULDC UR5, c[0x0][0x22c] ;  /* 0x00008b0000057ab9 */ /* 0x000fe20000000800 */
[CC--:B------:R-:W-:Y:S01]  /*40790*/  LEA R12, P6, R2.reuse, R3.reuse, 0x2 ;  /* 0x00000003020c7211 */ /* 0x0c0fe200078c10ff */
[----:B------:R1:W-:Y:S01]  /*407a0*/  @P4 STG.E desc[UR60][R8.64], R113 ;  /* 0x0000007108004986 */ /* 0x0003e2000c10193c */
[----:B------:R-:W-:Y:S01]  /*407b0*/  ISETP.LT.AND P4, PT, R13, UR5, !P0 ;  /* 0x000000050d007c0c */ /* 0x000fe2000c781270 */
[----:B------:R-:W-:Y:S01]  /*407c0*/  ULDC UR5, c[0x0][0x22c] ;  /* 0x00008b0000057ab9 */ /* 0x000fe20000000800 */
[-C--:B------:R-:W-:Y:S01]  /*407d0*/  LEA.HI.X.SX32 R13, R2, R242.reuse, 0x2, P6 ;  /* 0x000000f2020d7211 */ /* 0x080fe200030f16ff */
[C---:B------:R-:W-:Y:S01]  /*407e0*/  VIADD R2, R15.reuse, UR4 ;  /* 0x000000040f027c36 */ /* 0x040fe20008000000 */
[C---:B------:R-:W-:Y:S01]  /*407f0*/  LEA R14, P6, R15.reuse, R3, 0x2 ;  /* 0x000000030f0e7211 */ /* 0x040fe200078c10ff */
[----:B------:R3:W-:Y:S03]  /*40800*/  @P3 STG.E desc[UR60][R10.64], R198 ;  /* 0x000000c60a003986 */ /* 0x0007e6000c10193c */
[----:B------:R-:W-:-:S02]  /*40810*/  LEA.HI.X.SX32 R15, R15, R242, 0x2, P6 ;  /* 0x000000f20f0f7211 */ /* 0x000fc400030f16ff */
[----:B------:R-:W-:Y:S01]  /*40820*/  ISETP.LT.AND P3, PT, R19, UR5, !P0 ;  /* 0x0000000513007c0c */ /* 0x000fe2000c761270 */
[----:B------:R-:W-:Y:S01]  /*40830*/  ULDC UR5, c[0x0][0x22c] ;  /* 0x00008b0000057ab9 */ /* 0x000fe20000000800 */
[C---:B-1----:R-:W-:Y:S01]  /*40840*/  LEA R8, P6, R2.reuse, R3, 0x2 ;  /* 0x0000000302087211 */ /* 0x042fe200078c10ff */
[----:B------:R-:W4:Y:S01]  /*40850*/  LDL.LU R19, [R1+0x13c8] ;  /* 0x0013c80001137983 */ /* 0x000f220000300800 */
[----:B---3--:R-:W-:-:S03]  /*40860*/  VIADD R11, R2, UR4 ;  /* 0x00000004020b7c36 */ /* 0x008fc60008000000 */
[----:B------:R-:W-:Y:S01]  /*40870*/  @P2 STG.E desc[UR60][R12.64], R114 ;  /* 0x000000720c002986 */ /* 0x000fe2000c10193c */
[-C--:B------:R-:W-:Y:S02]  /*40880*/  LEA.HI.X.SX32 R9, R2, R242.reuse, 0x2, P6 ;  /* 0x000000f202097211 */ /* 0x080fe400030f16ff */
[C---:B------:R-:W-:Y:S01]  /*40890*/  LEA R10, P6, R11.reuse, R3, 0x2 ;  /* 0x000000030b0a7211 */ /* 0x040fe200078c10ff */
[----:B------:R1:W-:Y:S01]  /*408a0*/  @P1 STG.E desc[UR60][R14.64], R199 ;  /* 0x000000c70e001986 */ /* 0x0003e2000c10193c */
[C---:B------:R-:W-:Y:S02]  /*408b0*/  IADD3 R2, R11.reuse, UR4, RZ ;  /* 0x000000040b027c10 */ /* 0x040fe4000fffe0ff */
[----:B------:R-:W-:Y:S01]  /*408c0*/  LEA.HI.X.SX32 R11, R11, R242, 0x2, P6 ;  /* 0x000000f20b0b7211 */ /* 0x000fe200030f16ff */
[----:B------:R-:W-:Y:S04]  /*408d0*/  @P5 STG.E desc[UR60][R8.64], R115 ;  /* 0x0000007308005986 */ /* 0x000fe8000c10193c */
[----:B------:R3:W-:Y:S01]  /*408e0*/  @P4 STG.E desc[UR60][R10.64], R200 ;  /* 0x000000c80a004986 */ /* 0x0007e2000c10193c */
[----:B--2---:R-:W-:Y:S01]  /*408f0*/  ISETP.LT.AND P2, PT, R16, UR5, !P0 ;  /* 0x0000000510007c0c */ /* 0x004fe2000c741270 */
[----:B------:R-:W-:-:S02]  /*40900*/  ULDC UR5, c[0x0][0x22c] ;  /* 0x00008b0000057ab9 */ /* 0x000fc40000000800 */
[----:B------:R-:W2:Y:S01]  /*40910*/  LDL.LU R16, [R1+0x13bc] ;  /* 0x0013bc0001107983 */ /* 0x000ea20000300800 */
[----:B----4-:R-:W-:Y:S01]  /*40920*/  ISETP.LT.AND P1, PT, R20, UR5, !P0 ;  /* 0x0000000514007c0c */ /* 0x010fe2000c721270 */
[----:B------:R-:W-:Y:S02]  /*40930*/  ULDC UR5, c[0x0][0x22c] ;  /* 0x00008b0000057ab9 */ /* 0x000fe40000000800 */
[----:B------:R-:W4:Y:S01]  /*40940*/  LDL.LU R20, [R1+0x13b4] ;  /* 0x0013b40001147983 */ /* 0x000f220000300800 */
[----:B------:R-:W-:Y:S01]  /*40950*/  ISETP.LT.AND P5, PT, R18, UR5, !P0 ;  /* 0x0000000512007c0c */ /* 0x000fe2000c7a1270 */
[----:B------:R-:W-:Y:S02]  /*40960*/  ULDC UR5, c[0x0][0x22c] ;  /* 0x00008b0000057ab9 */ /* 0x000fe40000000800 */
[----:B------:R-:W4:Y:S01]  /*40970*/  LDL.LU R18, [R1+0x13a4] ;  /* 0x0013a40001127983 */ /* 0x000f220000300800 */
[----:B------:R-:W-:Y:S01]  /*40980*/  ISETP.LT.AND P4, PT, R17, UR5, !P0 ;  /* 0x0000000511007c0c */ /* 0x000fe2000c781270 */
[----:B-1----:R-:W-:-:S02]  /*40990*/  VIADD R15, R2, UR4 ;  /* 0x00000004020f7c36 */ /* 0x002fc40008000000 */
[----:B------:R-:W4:Y:S01]  /*409a0*/  LDL.LU R17, [R1+0x139c] ;  /* 0x00139c0001117983 */ /* 0x000f220000300800 */
[----:B------:R-:W-:Y:S01]  /*409b0*/  LEA R12, P6, R2, R3, 0x2 ;  /* 0x00000003020c7211 */ /* 0x000fe200078c10ff */
[----:B------:R-:W-:-:S03]  /*409c0*/  ULDC UR5, c[0x0][0x22c] ;  /* 0x00008b0000057ab9 */ /* 0x000fc60000000800 */
[----:B------:R-:W-:Y:S01]  /*409d0*/  LEA.HI.X.SX32 R13, R2, R242, 0x2, P6 ;  /* 0x000000f2020d7211 */ /* 0x000fe200030f16ff */
[C---:B------:R-:W-:Y:S01]  /*409e0*/  VIADD R2, R15.reuse, UR4 ;  /* 0x000000040f027c36 */ /* 0x040fe20008000000 */
[----:B------:R-:W-:-:S03]  /*409f0*/  LEA R14, P6, R15, R3, 0x2 ;  /* 0x000000030f0e7211 */ /* 0x000fc600078c10ff */
[C---:B---3--:R-:W-:Y:S01]  /*40a00*/  VIADD R11, R2.reuse, UR4 ;  /* 0x00000004020b7c36 */ /* 0x048fe20008000000 */
[-C--:B------:R-:W-:Y:S02]  /*40a10*/  LEA.HI.X.SX32 R15, R15, R242.reuse, 0x2, P6 ;  /* 0x000000f20f0f7211 */ /* 0x080fe400030f16ff */
[CC--:B------:R-:W-:Y:S01]  /*40a20*/  LEA R8, P6, R2.reuse, R3.reuse, 0x2 ;  /* 0x0000000302087211 */ /* 0x0c0fe200078c10ff */
[----:B------:R1:W-:Y:S03]  /*40a30*/  @P3 STG.E desc[UR60][R12.64], R116 ;  /* 0x000000740c003986 */ /* 0x0003e6000c10193c */
[-C--:B------:R-:W-:Y:S01]  /*40a40*/  LEA.HI.X.SX32 R9, R2, R242.reuse, 0x2, P6 ;  /* 0x000000f202097211 */ /* 0x080fe200030f16ff */
[C---:B------:R-:W-:Y:S01]  /*40a50*/  VIADD R2, R11.reuse, UR4 ;  /* 0x000000040b027c36 */ /* 0x040fe20008000000 */
[C---:B------:R-:W-:Y:S01]  /*40a60*/  LEA R10, P6, R11.reuse, R3, 0x2 ;  /* 0x000000030b0a7211 */ /* 0x040fe200078c10ff */
[----:B------:R3:W-:Y:S03]  /*40a70*/  @P2 STG.E desc[UR60][R14.64], R201 ;  /* 0x000000c90e002986 */ /* 0x0007e6000c10193c */
[----:B------:R-:W-:-:S02]  /*40a80*/  LEA.HI.X.SX32 R11, R11, R242, 0x2, P6 ;  /* 0x000000f20b0b7211 */ /* 0x000fc400030f16ff */
[C---:B-1----:R-:W-:Y:S01]  /*40a90*/  LEA R12, P6, R2.reuse, R3, 0x2 ;  /* 0x00000003020c7211 */ /* 0x042fe200078c10ff */
[----:B------:R-:W-:Y:S03]  /*40aa0*/  @P1 STG.E desc[UR60][R8.64], R117 ;  /* 0x0000007508001986 */ /* 0x000fe6000c10193c */
[----:B------:R-:W-:Y:S01]  /*40ab0*/  LEA.HI.X.SX32 R13, R2, R242, 0x2, P6 ;  /* 0x000000f2020d7211 */ /* 0x000fe200030f16ff */
[----:B------:R1:W-:Y:S04]  /*40ac0*/  @P5 STG.E desc[UR60][R10.64], R202 ;  /* 0x000000ca0a005986 */ /* 0x0003e8000c10193c */
[----:B------:R1:W-:Y:S01]  /*40ad0*/  @P4 STG.E desc[UR60][R12.64], R118 ;  /* 0x000000760c004986 */ /* 0x0003e2000c10193c */
[----:B------:R-:W-:Y:S01]  /*40ae0*/  ISETP.LT.AND P3, PT, R19, UR5, !P0 ;  /* 0x0000000513007c0c */ /* 0x000fe2000c761270 */
[----:B------:R-:W-:-:S02]  /*40af0*/  ULDC UR5, c[0x0][0x22c] ;  /* 0x00008b0000057ab9 */ /* 0x000fc40000000800 */
[----:B------:R-:W3:Y:S01]  /*40b00*/  LDL.LU R19, [R1+0x138c] ;  /* 0x00138c0001137983 */ /* 0x000ee20000300800 */
[----:B--2---:R-:W-:Y:S01]  /*40b10*/  ISETP.LT.AND P2, PT, R16, UR5, !P0 ;  /* 0x0000000510007c0c */ /* 0x004fe2000c741270 */
[----:B------:R-:W-:Y:S02]  /*40b20*/  ULDC UR5, c[0x0][0x22c] ;  /* 0x00008b0000057ab9 */ /* 0x000fe40000000800 */
[----:B------:R-:W2:Y:S01]  /*40b30*/  LDL.LU R16, [R1+0x1388] ;  /* 0x0013880001107983 */ /* 0x000ea20000300800 */
[----:B----4-:R-:W-:Y:S01]  /*40b40*/  ISETP.LT.AND P1, PT, R20, UR5, !P0 ;  /* 0x0000000514007c0c */ /* 0x010fe2000c721270 */
[----:B------:R-:W-:Y:S02]  /*40b50*/  ULDC UR5, c[0x0][0x22c] ;  /* 0x00008b0000057ab9 */ /* 0x000fe40000000800 */
[----:B------:R-:W4:Y:S01]  /*40b60*/  LDL.LU R20, [R1+0x1384] ;  /* 0x0013840001147983 */ /* 0x000f220000300800 */
[----:B------:R-:W-:Y:S01]  /*40b70*/  ISETP.LT.AND P5, PT, R18, UR5, !P0 ;  /* 0x0000000512007c0c */ /* 0x000fe2000c7a1270 */
[----:B------:R-:W-:-:S02]  /*40b80*/  ULDC UR5, c[0x0][0x22c] ;  /* 0x00008b0000057ab9 */ /* 0x000fc40000000800 */
[----:B------:R-:W4:Y:S01]  /*40b90*/  LDL.LU R18, [R1+0x136c] ;  /* 0x00136c0001127983 */ /* 0x000f220000300800 */
[----:B------:R-:W-:Y:S01]  /*40ba0*/  ISETP.LT.AND P4, PT, R17, UR5, !P0 ;  /* 0x0000000511007c0c */ /* 0x000fe2000c781270 */
[----:B---3--:R-:W-:Y:S02]  /*40bb0*/  VIADD R15, R2, UR4 ;  /* 0x00000004020f7c36 */ /* 0x008fe40008000000 */
[----:B------:R-:W3:Y:S01]  /*40bc0*/  LDL.LU R17, [R1+0x1368] ;  /* 0x0013680001117983 */ /* 0x000ee20000300800 */
[----:B------:R-:W-:Y:S01]  /*40bd0*/  ULDC UR5, c[0x0][0x22c] ;  /* 0x00008b0000057ab9 */ /* 0x000fe20000000800 */
[C---:B------:R-:W-:Y:S01]  /*40be0*/  VIADD R2, R15.reuse, UR4 ;  /* 0x000000040f027c36 */ /* 0x040fe20008000000 */
[----:B------:R-:W-:-:S03]  /*40bf0*/  LEA R14, P6, R15, R3, 0x2 ;  /* 0x000000030f0e7211 */ /* 0x000fc600078c10ff */
[C---:B-1----:R-:W-:Y:S01]  /*40c00*/  VIADD R11, R2.reuse, UR4 ;  /* 0x00000004020b7c36 */ /* 0x042fe20008000000 */
[----:B------:R-:W-:Y:S02]  /*40c10*/  LEA.HI.X.SX32 R15, R15, R242, 0x2, P6 ;  /* 0x000000f20f0f7211 */ /* 0x000fe400030f16ff */
[----:B------:R-:W-:-:S04]  /*40c20*/  LEA R8, P6, R2, R3, 0x2 ;  /* 0x0000000302087211 */ /* 0x000fc800078c10ff */
[-C--:B------:R-:W-:Y:S02]  /*40c30*/  LEA.HI.X.SX32 R9, R2, R242.reuse, 0x2, P6 ;  /* 0x000000f202097211 */ /* 0x080fe400030f16ff */
[CC--:B------:R-:W-:Y:S02]  /*40c40*/  LEA R10, P6, R11.reuse, R3.reuse, 0x2 ;  /* 0x000000030b0a7211 */ /* 0x0c0fe400078c10ff */
[C---:B------:R-:W-:Y:S01]  /*40c50*/  IADD3 R2, R11.reuse, UR4, RZ ;  /* 0x000000040b027c10 */ /* 0x040fe2000fffe0ff */
[----:B------:R1:W-:Y:S01]  /*40c60*/  @P3 STG.E desc[UR60][R14.64], R203 ;  /* 0x000000cb0e003986 */ /* 0x0003e2000c10193c */
[-C--:B------:R-:W-:Y:S02]  /*40c70*/  LEA.HI.X.SX32 R11, R11, R242.reuse, 0x2, P6 ;  /* 0x000000f20b0b7211 */ /* 0x080fe400030f16ff */
[CC--:B------:R-:W-:Y:S01]  /*40c80*/  LEA R12, P6, R2.reuse, R3.reuse, 0x2 ;  /* 0x00000003020c7211 */ /* 0x0c0fe200078c10ff */
[----:B------:R-:W-:Y:S03]  /*40c90*/  @P2 STG.E desc[UR60][R8.64], R119 ;  /* 0x0000007708002986 */ /* 0x000fe6000c10193c */
[CC--:B------:R-:W-:Y:S01]  /*40ca0*/  LEA.HI.X.SX32 R13, R2.reuse, R242.reuse, 0x2, P6 ;  /* 0x000000f2020d7211 */ /* 0x0c0fe200030f16ff */
[----:B-1----:R-:W-:Y:S01]  /*40cb0*/  VIADD R15, R2, UR4 ;  /* 0x00000004020f7c36 */ /* 0x002fe20008000000 */
[----:B------:R1:W-:Y:S04]  /*40cc0*/  @P1 STG.E desc[UR60][R10.64], R204 ;  /* 0x000000cc0a001986 */ /* 0x0003e8000c10193c */
[C---:B------:R-:W-:Y:S01]  /*40cd0*/  LEA R14, P6, R15.reuse, R3, 0x2 ;  /* 0x000000030f0e7211 */ /* 0x040fe200078c10ff */
[C---:B------:R-:W-:Y:S01]  /*40ce0*/  VIADD R2, R15.reuse, UR4 ;  /* 0x000000040f027c36 */ /* 0x040fe20008000000 */
[----:B------:R-:W-:Y:S02]  /*40cf0*/  @P5 STG.E desc[UR60][R12.64], R120 ;  /* 0x000000780c005986 */ /* 0x000fe4000c10193c */
[----:B------:R-:W-:-:S02]  /*40d00*/  LEA.HI.X.SX32 R15, R15, R242, 0x2, P6 ;  /* 0x000000f20f0f7211 */ /* 0x000fc400030f16ff */
[----:B------:R-:W-:Y:S01]  /*40d10*/  ISETP.LT.AND P3, PT, R19, UR5, !P0 ;  /* 0x0000000513007c0c */ /* 0x000fe2000c761270 */
[----:B------:R-:W-:Y:S01]  /*40d20*/  ULDC UR5, c[0x0][0x22c] ;  /* 0x00008b0000057ab9 */ /* 0x000fe20000000800 */
[----:B------:R-:W3:Y:S04]  /*40d30*/  LDL.LU R19, [R1+0x1364] ;  /* 0x0013640001137983 */ /* 0x000ee80000300800 */
[----:B------:R1:W-:Y:S01]  /*40d40*/  @P4 STG.E desc[UR60][R14.64], R205 ;  /* 0x000000cd0e004986 */ /* 0x0003e2000c10193c */
[----:B--2---:R-:W-:Y:S01]  /*40d50*/  ISETP.LT.AND P2, PT, R16, UR5, !P0 ;  /* 0x0000000510007c0c */ /* 0x004fe2000c741270 */
[----:B------:R-:W-:Y:S02]  /*40d60*/  ULDC UR5, c[0x0][0x22c] ;  /* 0x00008b0000057ab9 */ /* 0x000fe40000000800 */
[----:B------:R-:W2:Y:S01]  /*40d70*/  LDL.LU R16, [R1+0x1360] ;  /* 0x0013600001107983 */ /* 0x000ea20000300800 */
[----:B----4-:R-:W-:Y:S01]  /*40d80*/  ISETP.LT.AND P1, PT, R20, UR5, !P0 ;  /* 0x0000000514007c0c */ /* 0x010fe2000c721270 */
[----:B------:R-:W-:-:S02]  /*40d90*/  ULDC UR5, c[0x0][0x22c] ;  /* 0x00008b0000057ab9 */ /* 0x000fc40000000800 */
[----:B------:R-:W4:Y:S01]  /*40da0*/  LDL.LU R20, [R1+0x135c] ;  /* 0x00135c0001147983 */ /* 0x000f220000300800 */
[----:B------:R-:W-:Y:S01]  /*40db0*/  ISETP.LT.AND P5, PT, R18, UR5, !P0 ;  /* 0x0000000512007c0c */ /* 0x000fe2000c7a1270 */
[----:B------:R-:W-:Y:S02]  /*40dc0*/  ULDC UR5, c[0x0][0x22c] ;  /* 0x00008b0000057ab9 */ /* 0x000fe40000000800 */
[----:B------:R-:W4:Y:S01]  /*40dd0*/  LDL.LU R18, [R1+0x1344] ;  /* 0x0013440001127983 */ /* 0x000f220000300800 */
[----:B---3--:R-:W-:Y:S01]  /*40de0*/  ISETP.LT.AND P4, PT, R17, UR5, !P0 ;  /* 0x0000000511007c0c */ /* 0x008fe2000c781270 */
[C---:B-1----:R-:W-:Y:S02]  /*40df0*/  VIADD R11, R2.reuse, UR4 ;  /* 0x00000004020b7c36 */ /* 0x042fe40008000000 */
[----:B------:R-:W3:Y:S01]  /*40e00*/  LDL.LU R17, [R1+0x1340] ;  /* 0x0013400001117983 */ /* 0x000ee20000300800 */
[----:B------:R-:W-:Y:S01]  /*40e10*/  LEA R8, P6, R2, R3, 0x2 ;  /* 0x0000000302087211 */ /* 0x000fe200078c10ff */
[----:B------:R-:W-:-:S03]  /*40e20*/  ULDC UR5, c[0x0][0x22c] ;  /* 0x00008b0000057ab9 */ /* 0x000fc60000000800 */
[----:B------:R-:W-:Y:S01]  /*40e30*/  LEA.HI.X.SX32 R9, R2, R242, 0x2, P6 ;  /* 0x000000f202097211 */ /* 0x000fe200030f16ff */
[C---:B------:R-:W-:Y:S01]  /*40e40*/  VIADD R2, R11.reuse, UR4 ;  /* 0x000000040b027c36 */ /* 0x040fe20008000000 */
[----:B------:R-:W-:-:S03]  /*40e50*/  LEA R10, P6, R11, R3, 0x2 ;  /* 0x000000030b0a7211 */ /* 0x000fc600078c10ff */
[C---:B------:R-:W-:Y:S01]  /*40e60*/  VIADD R15, R2.reuse, UR4 ;  /* 0x00000004020f7c36 */ /* 0x040fe20008000000 */
        /* <DEDUP_REMOVED lines=9> */
[----:B------:R1:W-:Y:S03]  /*40f00*/  @P1 STG.E desc[UR60][R12.64], R122 ;  /* 0x0000007a0c001986 */ /* 0x0003e6000c10193c */
        /* <DEDUP_REMOVED lines=15> */
[----:B---3--:R-:W-:Y:S01]  /*41000*/  ISETP.LT.AND P4, PT, R17, UR5, !P0 ;  /* 0x0000000511007c0c */ /* 0x008fe2000c781270 */
[----:B------:R-:W-:Y:S02]  /*41010*/  VIADD R11, R2, UR4 ;  /* 0x00000004020b7c36 */ /* 0x000fe40008000000 */
[----:B------:R-:W3:Y:S01]  /*41020*/  LDL.LU R17, [R1+0x1310] ;  /* 0x0013100001117983 */ /* 0x000ee20000300800 */
[----:B------:R-:W-:Y:S02]  /*41030*/  ULDC UR5, c[0x0][0x22c] ;  /* 0x00008b0000057ab9 */ /* 0x000fe40000000800 */
[C---:B------:R-:W-:Y:S02]  /*41040*/  LEA R10, P6, R11.reuse, R3, 0x2 ;  /* 0x000000030b0a7211 */ /* 0x040fe400078c10ff */
[C---:B------:R-:W-:Y:S02]  /*41050*/  IADD3 R2, R11.reuse, UR4, RZ ;  /* 0x000000040b027c10 */ /* 0x040fe4000fffe0ff */
[----:B------:R-:W-:-:S02]  /*41060*/  LEA.HI.X.SX32 R11, R11, R242, 0x2, P6 ;  /* 0x000000f20b0b7211 */ /* 0x000fc400030f16ff */
[C---:B-1----:R-:W-:Y:S01]  /*41070*/  LEA R12, P6, R2.reuse, R3, 0x2 ;  /* 0x00000003020c7211 */ /* 0x042fe200078c10ff */
[----:B------:R-:W-:-:S03]  /*41080*/  VIADD R15, R2, UR4 ;  /* 0x00000004020f7c36 */ /* 0x000fc60008000000 */
[-C--:B------:R-:W-:Y:S01]  /*41090*/  LEA.HI.X.SX32 R13, R2, R242.reuse, 0x2, P6 ;  /* 0x000000f2020d7211 */ /* 0x080fe200030f16ff */
[C---:B------:R-:W-:Y:S01]  /*410a0*/  VIADD R2, R15.reuse, UR4 ;  /* 0x000000040f027c36 */ /* 0x040fe20008000000 */
[CC--:B------:R-:W-:Y:S01]  /*410b0*/  LEA R14, P6, R15.reuse, R3.reuse, 0x2 ;  /* 0x000000030f0e7211 */ /* 0x0c0fe200078c10ff */
[----:B------:R1:W-:Y:S03]  /*410c0*/  @P3 STG.E desc[UR60][R10.64], R208 ;  /* 0x000000d00a003986 */ /* 0x0003e6000c10193c */
[----:B------:R-:W-:Y:S02]  /*410d0*/  LEA.HI.X.SX32 R15, R15, R242, 0x2, P6 ;  /* 0x000000f20f0f7211 */ /* 0x000fe400030f16ff */
[C---:B------:R-:W-:Y:S01]  /*410e0*/  LEA R8, P6, R2.reuse, R3, 0x2 ;  /* 0x0000000302087211 */ /* 0x040fe200078c10ff */
[----:B------:R-:W-:Y:S01]  /*410f0*/  @P2 STG.E desc[UR60][R12.64], R124 ;  /* 0x0000007c0c002986 */ /* 0x000fe2000c10193c */
[----:B-1----:R-:W-:-:S02]  /*41100*/  VIADD R11, R2, UR4 ;  /* 0x00000004020b7c36 */ /* 0x002fc40008000000 */
[-C--:B------:R-:W-:Y:S01]  /*41110*/  LEA.HI.X.SX32 R9, R2, R242.reuse, 0x2, P6 ;  /* 0x000000f202097211 */ /* 0x080fe200030f16ff */
[----:B------:R1:W-:Y:S02]  /*41120*/  @P1 STG.E desc[UR60][R14.64], R209 ;  /* 0x000000d10e001986 */ /* 0x0003e4000c10193c */
[C---:B------:R-:W-:Y:S01]  /*41130*/  LEA R10, P6, R11.reuse, R3, 0x2 ;  /* 0x000000030b0a7211 */ /* 0x040fe200078c10ff */
[C---:B------:R-:W-:Y:S01]  /*41140*/  VIADD R2, R11.reuse, UR4 ;  /* 0x000000040b027c36 */ /* 0x040fe20008000000 */
[----:B------:R-:W-:Y:S02]  /*41150*/  @P5 STG.E desc[UR60][R8.64], R125 ;  /* 0x0000007d08005986 */ /* 0x000fe4000c10193c */
[----:B------:R-:W-:-:S05]  /*41160*/  LEA.HI.X.SX32 R11, R11, R242, 0x2, P6 ;  /* 0x000000f20b0b7211 */ /* 0x000fca00030f16ff */
[----:B------:R1:W-:Y:S01]  /*41170*/  @P4 STG.E desc[UR60][R10.64], R210 ;  /* 0x000000d20a004986 */ /* 0x0003e2000c10193c */
[----:B------:R-:W-:Y:S01]  /*41180*/  ISETP.LT.AND P3, PT, R19, UR5, !P0 ;  /* 0x0000000513007c0c */ /* 0x000fe2000c761270 */
[----:B------:R-:W-:Y:S02]  /*41190*/  ULDC UR5, c[0x0][0x22c] ;  /* 0x00008b0000057ab9 */ /* 0x000fe40000000800 */
[----:B------:R-:W3:Y:S01]  /*411a0*/  LDL.LU R19, [R1+0x1300] ;  /* 0x0013000001137983 */ /* 0x000ee20000300800 */
        /* <DEDUP_REMOVED lines=21> */
[----:B------:R-:W-:Y:S02]  /*41300*/  LEA.HI.X.SX32 R9, R2, R242, 0x2, P6 ;  /* 0x000000f202097211 */ /* 0x000fe400030f16ff */
[C---:B------:R-:W-:Y:S01]  /*41310*/  LEA R10, P6, R11.reuse, R3, 0x2 ;  /* 0x000000030b0a7211 */ /* 0x040fe200078c10ff */
[----:B------:R3:W-:Y:S01]  /*41320*/  @P2 STG.E desc[UR60][R14.64], R211 ;  /* 0x000000d30e002986 */ /* 0x0007e2000c10193c */
[----:B------:R-:W-:-:S02]  /*41330*/  IADD3 R2, R11, UR4, RZ ;  /* 0x000000040b027c10 */ /* 0x000fc4000fffe0ff */
[-C--:B------:R-:W-:Y:S02]  /*41340*/  LEA.HI.X.SX32 R11, R11, R242.reuse, 0x2, P6 ;  /* 0x000000f20b0b7211 */ /* 0x080fe400030f16ff */
        /* <DEDUP_REMOVED lines=20> */
[----:B------:R-:W-:Y:S01]  /*41490*/  ULDC UR5, c[0x0][0x22c] ;  /* 0x00008b0000057ab9 */ /* 0x000fe20000000800 */
[C---:B------:R-:W-:Y:S01]  /*414a0*/  VIADD R2, R15.reuse, UR4 ;  /* 0x000000040f027c36 */ /* 0x040fe20008000000 */
[----:B------:R-:W-:-:S03]  /*414b0*/  LEA R14, P6, R15, R3, 0x2 ;  /* 0x000000030f0e7211 */ /* 0x000fc600078c10ff */
[C---:B-1----:R-:W-:Y:S01]  /*414c0*/  VIADD R11, R2.reuse, UR4 ;  /* 0x00000004020b7c36 */ /* 0x042fe20008000000 */
[----:B------:R-:W-:Y:S02]  /*414d0*/  LEA.HI.X.SX32 R15, R15, R242, 0x2, P6 ;  /* 0x000000f20f0f7211 */ /* 0x000fe400030f16ff */
[----:B------:R-:W-:-:S04]  /*414e0*/  LEA R8, P6, R2, R3, 0x2 ;  /* 0x0000000302087211 */ /* 0x000fc800078c10ff */
        /* <DEDUP_REMOVED lines=12> */
[----:B------:R1:W-:Y:S02]  /*415b0*/  @P5 STG.E desc[UR60][R12.64], R130 ;  /* 0x000000820c005986 */ /* 0x0003e4000c10193c */
        /* <DEDUP_REMOVED lines=19> */
[-C--:B------:R-:W-:Y:S02]  /*416f0*/  LEA.HI.X.SX32 R9, R2, R242.reuse, 0x2, P6 ;  /* 0x000000f202097211 */ /* 0x080fe400030f16ff */
[CC--:B------:R-:W-:Y:S02]  /*41700*/  LEA R10, P6, R11.reuse, R3.reuse, 0x2 ;  /* 0x000000030b0a7211 */ /* 0x0c0fe400078c10ff */
[C---:B------:R-:W-:Y:S02]  /*41710*/  IADD3 R2, R11.reuse, UR4, RZ ;  /* 0x000000040b027c10 */ /* 0x040fe4000fffe0ff */
[-C--:B------:R-:W-:Y:S02]  /*41720*/  LEA.HI.X.SX32 R11, R11, R242.reuse, 0x2, P6 ;  /* 0x000000f20b0b7211 */ /* 0x080fe400030f16ff */
[CC--:B------:R-:W-:Y:S01]  /*41730*/  LEA R12, P6, R2.reuse, R3.reuse, 0x2 ;  /* 0x00000003020c7211 */ /* 0x0c0fe200078c10ff */
[C---:B------:R-:W-:Y:S01]  /*41740*/  VIADD R15, R2.reuse, UR4 ;  /* 0x00000004020f7c36 */ /* 0x040fe20008000000 */
[----:B------:R1:W-:Y:S02]  /*41750*/  @P3 STG.E desc[UR60][R8.64], R131 ;  /* 0x0000008308003986 */ /* 0x0003e4000c10193c */
[-C--:B------:R-:W-:Y:S01]  /*41760*/  LEA.HI.X.SX32 R13, R2, R242.reuse, 0x2, P6 ;  /* 0x000000f2020d7211 */ /* 0x080fe200030f16ff */
[C---:B------:R-:W-:Y:S01]  /*41770*/  VIADD R2, R15.reuse, UR4 ;  /* 0x000000040f027c36 */ /* 0x040fe20008000000 */
[CC--:B------:R-:W-:Y:S01]  /*41780*/  LEA R14, P6, R15.reuse, R3.reuse, 0x2 ;  /* 0x000000030f0e7211 */ /* 0x0c0fe200078c10ff */
[----:B------:R3:W-:Y:S03]  /*41790*/  @P2 STG.E desc[UR60][R10.64], R216 ;  /* 0x000000d80a002986 */ /* 0x0007e6000c10193c */
[----:B------:R-:W-:Y:S01]  /*417a0*/  LEA.HI.X.SX32 R15, R15, R242, 0x2, P6 ;  /* 0x000000f20f0f7211 */ /* 0x000fe200030f16ff */
[----:B------:R-:W-:Y:S01]  /*417b0*/  @P1 STG.E desc[UR60][R12.64], R132 ;  /* 0x000000840c001986 */ /* 0x000fe2000c10193c */
[----:B-1----:R-:W-:-:S03]  /*417c0*/  LEA R8, P6, R2, R3, 0x2 ;  /* 0x0000000302087211 */ /* 0x002fc600078c10ff */
[----:B------:R1:W-:Y:S01]  /*417d0*/  @P5 STG.E desc[UR60][R14.64], R217 ;  /* 0x000000d90e005986 */ /* 0x0003e2000c10193c */
        /* <DEDUP_REMOVED lines=33> */
[C---:B------:R-:W-:Y:S02]  /*419f0*/  LEA R10, P6, R11.reuse, R3, 0x2 ;  /* 0x000000030b0a7211 */ /* 0x040fe400078c10ff */
[C---:B------:R-:W-:Y:S02]  /*41a00*/  IADD3 R2, R11.reuse, UR4, RZ ;  /* 0x000000040b027c10 */ /* 0x040fe4000fffe0ff */
[----:B------:R-:W-:Y:S01]  /*41a10*/  LEA.HI.X.SX32 R11, R11, R242, 0x2, P6 ;  /* 0x000000f20b0b7211 */ /* 0x000fe200030f16ff */
[----:B------:R-:W-:Y:S04]  /*41a20*/  @P5 STG.E desc[UR60][R8.64], R135 ;  /* 0x0000008708005986 */ /* 0x000fe8000c10193c */
        /* <DEDUP_REMOVED lines=192> */
[C---:B------:R-:W-:Y:S01]  /*42630*/  LEA R14, P6, R15.reuse, R3, 0x2 ;  /* 0x000000030f0e7211 */ /* 0x040fe200078c10ff */
[----:B------:R-:W3:Y:S02]  /*42640*/  LDS.128 R20, [R0] ;  /* 0x0000000000147984 */ /* 0x000ee40000000c00 */
[----:B-1----:R-:W-:Y:S01]  /*42650*/  VIADD R11, R2, UR4 ;  /* 0x00000004020b7c36 */ /* 0x002fe20008000000 */
[----:B------:R-:W-:-:S02]  /*42660*/  LEA.HI.X.SX32 R15, R15, R242, 0x2, P6 ;  /* 0x000000f20f0f7211 */ /* 0x000fc400030f16ff */
[----:B------:R-:W-:-:S04]  /*42670*/  LEA R8, P6, R2, R3, 0x2 ;  /* 0x0000000302087211 */ /* 0x000fc800078c10ff */
[-C--:B------:R-:W-:Y:S01]  /*42680*/  LEA.HI.X.SX32 R9, R2, R242.reuse, 0x2, P6 ;  /* 0x000000f202097211 */ /* 0x080fe200030f16ff */
[C---:B------:R-:W-:Y:S01]  /*42690*/  VIADD R2, R11.reuse, UR4 ;  /* 0x000000040b027c36 */ /* 0x040fe20008000000 */
[CC--:B------:R-:W-:Y:S01]  /*426a0*/  LEA R10, P6, R11.reuse, R3.reuse, 0x2 ;  /* 0x000000030b0a7211 */ /* 0x0c0fe200078c10ff */
[----:B------:R1:W-:Y:S02]  /*426b0*/  @P3 STG.E desc[UR60][R14.64], R233 ;  /* 0x000000e90e003986 */ /* 0x0003e4000c10193c */
[C---:B------:R-:W-:Y:S01]  /*426c0*/  VIADD R4, R2.reuse, UR4 ;  /* 0x0000000402047c36 */ /* 0x040fe20008000000 */
[-C--:B------:R-:W-:Y:S02]  /*426d0*/  LEA.HI.X.SX32 R11, R11, R242.reuse, 0x2, P6 ;  /* 0x000000f20b0b7211 */ /* 0x080fe400030f16ff */
[C---:B------:R-:W-:Y:S01]  /*426e0*/  LEA R12, P6, R2.reuse, R3, 0x2 ;  /* 0x00000003020c7211 */ /* 0x040fe200078c10ff */
[----:B------:R3:W-:Y:S03]  /*426f0*/  @P2 STG.E desc[UR60][R8.64], R5 ;  /* 0x0000000508002986 */ /* 0x0007e6000c10193c */
[----:B------:R-:W-:-:S02]  /*42700*/  LEA.HI.X.SX32 R13, R2, R242, 0x2, P6 ;  /* 0x000000f2020d7211 */ /* 0x000fc400030f16ff */
[C---:B-1----:R-:W-:Y:S01]  /*42710*/  LEA R14, P6, R4.reuse, R3, 0x2 ;  /* 0x00000003040e7211 */ /* 0x042fe200078c10ff */
[----:B------:R-:W-:Y:S03]  /*42720*/  @P1 STG.E desc[UR60][R10.64], R234 ;  /* 0x000000ea0a001986 */ /* 0x000fe6000c10193c */
[----:B------:R-:W-:Y:S01]  /*42730*/  LEA.HI.X.SX32 R15, R4, R242, 0x2, P6 ;  /* 0x000000f2040f7211 */ /* 0x000fe200030f16ff */
[----:B------:R1:W-:Y:S04]  /*42740*/  @P5 STG.E desc[UR60][R12.64], R6 ;  /* 0x000000060c005986 */ /* 0x0003e8000c10193c */
[----:B------:R-:W-:Y:S01]  /*42750*/  @P4 STG.E desc[UR60][R14.64], R235 ;  /* 0x000000eb0e004986 */ /* 0x000fe2000c10193c */
        /* <DEDUP_REMOVED lines=8> */
[----:B------:R-:W-:Y:S01]  /*427e0*/  ISETP.LT.AND P5, PT, R18, UR5, !P0 ;  /* 0x0000000512007c0c */ /* 0x000fe2000c7a1270 */
[----:B------:R-:W-:Y:S01]  /*427f0*/  ULDC UR5, c[0x0][0x22c] ;  /* 0x00008b0000057ab9 */ /* 0x000fe20000000800 */
[----:B------:R-:W4:Y:S01]  /*42800*/  LDL.LU R18, [R1+0x1140] ;  /* 0x0011400001127983 */ /* 0x000f220000300800 */
[----:B---3--:R-:W-:Y:S01]  /*42810*/  ISETP.LT.AND P4, PT, R17, UR5, !P0 ;  /* 0x0000000511007c0c */ /* 0x008fe2000c781270 */
[----:B------:R-:W-:-:S02]  /*42820*/  VIADD R2, R4, UR4 ;  /* 0x0000000404027c36 */ /* 0x000fc40008000000 */
[----:B------:R-:W3:Y:S01]  /*42830*/  LDL.LU R17, [R1+0x1528] ;  /* 0x0015280001117983 */ /* 0x000ee20000300800 */
[----:B------:R-:W-:Y:S01]  /*42840*/  ULDC UR5, c[0x0][0x22c] ;  /* 0x00008b0000057ab9 */ /* 0x000fe20000000800 */
[C---:B------:R-:W-:Y:S01]  /*42850*/  VIADD R0, R2.reuse, UR4 ;  /* 0x0000000402007c36 */ /* 0x040fe20008000000 */
[----:B------:R-:W-:-:S04]  /*42860*/  LEA R4, P6, R2, R3, 0x2 ;  /* 0x0000000302047211 */ /* 0x000fc800078c10ff */
[----:B------:R-:W-:Y:S02]  /*42870*/  LEA.HI.X.SX32 R5, R2, R242, 0x2, P6 ;  /* 0x000000f202057211 */ /* 0x000fe400030f16ff */
[C---:B------:R-:W-:Y:S02]  /*42880*/  IADD3 R2, R0.reuse, UR4, RZ ;  /* 0x0000000400027c10 */ /* 0x040fe4000fffe0ff */
[----:B------:R-:W-:-:S03]  /*42890*/  LEA R8, P6, R0, R3, 0x2 ;  /* 0x0000000300087211 */ /* 0x000fc600078c10ff */
[----:B-1----:R-:W-:Y:S01]  /*428a0*/  VIADD R12, R2, UR4 ;  /* 0x00000004020c7c36 */ /* 0x002fe20008000000 */
[----:B------:R-:W-:Y:S02]  /*428b0*/  LEA.HI.X.SX32 R9, R0, R242, 0x2, P6 ;  /* 0x000000f200097211 */ /* 0x000fe400030f16ff */
[----:B------:R-:W-:Y:S01]  /*428c0*/  LEA R10, P6, R2, R3, 0x2 ;  /* 0x00000003020a7211 */ /* 0x000fe200078c10ff */
[----:B------:R-:W-:-:S03]  /*428d0*/  VIADD R0, R12, UR4 ;  /* 0x000000040c007c36 */ /* 0x000fc60008000000 */
[----:B------:R-:W-:Y:S01]  /*428e0*/  LEA.HI.X.SX32 R11, R2, R242, 0x2, P6 ;  /* 0x000000f2020b7211 */ /* 0x000fe200030f16ff */
[C---:B------:R-:W-:Y:S01]  /*428f0*/  VIADD R13, R0.reuse, UR4 ;  /* 0x00000004000d7c36 */ /* 0x040fe20008000000 */
[----:B------:R1:W-:Y:S03]  /*42900*/  @P3 STG.E desc[UR60][R4.64], R7 ;  /* 0x0000000704003986 */ /* 0x0003e6000c10193c */
[----:B------:R-:W-:Y:S01]  /*42910*/  VIADD R2, R13, UR4 ;  /* 0x000000040d027c36 */ /* 0x000fe20008000000 */
[----:B------:R1:W-:Y:S04]  /*42920*/  @P2 STG.E desc[UR60][R8.64], R148 ;  /* 0x0000009408002986 */ /* 0x0003e8000c10193c */
[----:B------:R2:W-:Y:S01]  /*42930*/  @P1 STG.E desc[UR60][R10.64], R20 ;  /* 0x000000140a001986 */ /* 0x0005e2000c10193c */
[----:B------:R-:W-:-:S02]  /*42940*/  LEA R6, P1, R0, R3, 0x2 ;  /* 0x0000000300067211 */ /* 0x000fc400078210ff */
[-C--:B-1----:R-:W-:Y:S02]  /*42950*/  LEA R4, P6, R12, R3.reuse, 0x2 ;  /* 0x000000030c047211 */ /* 0x082fe400078c10ff */
[-C--:B------:R-:W-:Y:S02]  /*42960*/  LEA.HI.X.SX32 R7, R0, R242.reuse, 0x2, P1 ;  /* 0x000000f200077211 */ /* 0x080fe400008f16ff */
[-C--:B------:R-:W-:Y:S02]  /*42970*/  LEA.HI.X.SX32 R5, R12, R242.reuse, 0x2, P6 ;  /* 0x000000f20c057211 */ /* 0x080fe400030f16ff */
[CC--:B------:R-:W-:Y:S02]  /*42980*/  LEA R8, P1, R2.reuse, R3.reuse, 0x2 ;  /* 0x0000000302087211 */ /* 0x0c0fe400078210ff */
[----:B------:R-:W-:Y:S02]  /*42990*/  LEA R12, P6, R13, R3, 0x2 ;  /* 0x000000030d0c7211 */ /* 0x000fe400078c10ff */
[----:B------:R-:W-:-:S02]  /*429a0*/  LEA.HI.X.SX32 R9, R2, R242, 0x2, P1 ;  /* 0x000000f202097211 */ /* 0x000fc400008f16ff */
[----:B------:R-:W-:Y:S01]  /*429b0*/  ISETP.LT.AND P3, PT, R19, UR5, !P0 ;  /* 0x0000000513007c0c */ /* 0x000fe2000c761270 */
[----:B------:R-:W-:Y:S01]  /*429c0*/  ULDC UR5, c[0x0][0x22c] ;  /* 0x00008b0000057ab9 */ /* 0x000fe20000000800 */
[----:B------:R-:W-:Y:S01]  /*429d0*/  LEA.HI.X.SX32 R13, R13, R242, 0x2, P6 ;  /* 0x000000f20d0d7211 */ /* 0x000fe200030f16ff */
[----:B------:R1:W-:Y:S04]  /*429e0*/  @P5 STG.E desc[UR60][R4.64], R149 ;  /* 0x0000009504005986 */ /* 0x0003e8000c10193c */
[----:B------:R1:W-:Y:S06]  /*429f0*/  @P4 STG.E desc[UR60][R6.64], R21 ;  /* 0x0000001506004986 */ /* 0x0003ec000c10193c */
[----:B------:R1:W-:Y:S01]  /*42a00*/  @P3 STG.E desc[UR60][R12.64], R150 ;  /* 0x000000960c003986 */ /* 0x0003e2000c10193c */
[----:B--2---:R-:W-:Y:S01]  /*42a10*/  ISETP.LT.AND P2, PT, R16, UR5, !P0 ;  /* 0x0000000510007c0c */ /* 0x004fe2000c741270 */
[----:B------:R-:W-:-:S04]  /*42a20*/  VIADD R16, R2, UR4 ;  /* 0x0000000402107c36 */ /* 0x000fc80008000000 */
[----:B------:R-:W-:Y:S01]  /*42a30*/  VIADD R15, R16, UR4 ;  /* 0x00000004100f7c36 */ /* 0x000fe20008000000 */
[----:B------:R-:W-:Y:S02]  /*42a40*/  ULDC UR4, c[0x0][0x22c] ;  /* 0x00008b0000047ab9 */ /* 0x000fe40000000800 */
[----:B----4-:R-:W-:Y:S01]  /*42a50*/  ISETP.LT.AND P1, PT, R18, UR4, !P0 ;  /* 0x0000000412007c0c */ /* 0x010fe2000c721270 */
[----:B------:R-:W-:Y:S01]  /*42a60*/  ULDC UR4, c[0x0][0x22c] ;  /* 0x00008b0000047ab9 */ /* 0x000fe20000000800 */
[-C--:B------:R-:W-:Y:S02]  /*42a70*/  LEA R14, P6, R15, R3.reuse, 0x2 ;  /* 0x000000030f0e7211 */ /* 0x080fe400078c10ff */
[----:B---3--:R-:W-:Y:S02]  /*42a80*/  ISETP.LT.AND P0, PT, R17, UR4, !P0 ;  /* 0x0000000411007c0c */ /* 0x008fe4000c701270 */
[----:B------:R-:W-:Y:S02]  /*42a90*/  LEA.HI.X.SX32 R15, R15, R242, 0x2, P6 ;  /* 0x000000f20f0f7211 */ /* 0x000fe400030f16ff */
[----:B------:R-:W-:-:S04]  /*42aa0*/  LEA R2, P6, R16, R3, 0x2 ;  /* 0x0000000310027211 */ /* 0x000fc800078c10ff */
[----:B------:R-:W-:Y:S01]  /*42ab0*/  LEA.HI.X.SX32 R3, R16, R242, 0x2, P6 ;  /* 0x000000f210037211 */ /* 0x000fe200030f16ff */
[----:B------:R1:W-:Y:S04]  /*42ac0*/  @P2 STG.E desc[UR60][R8.64], R22 ;  /* 0x0000001608002986 */ /* 0x0003e8000c10193c */
[----:B------:R1:W-:Y:S01]  /*42ad0*/  @P1 STG.E desc[UR60][R2.64], R151 ;  /* 0x0000009702001986 */ /* 0x0003e2000c10193c */
[----:B------:R-:W-:Y:S05]  /*42ae0*/  @!P0 EXIT ;  /* 0x000000000000894d */ /* 0x000fea0003800000 */
[----:B------:R-:W-:Y:S01]  /*42af0*/  STG.E desc[UR60][R14.64], R23 ;  /* 0x000000170e007986 */ /* 0x000fe2000c10193c */
[----:B------:R-:W-:Y:S05]  /*42b00*/  EXIT ;  /* 0x000000000000794d */ /* 0x000fea0003800000 */
.L_x_2:
[----:B------:R-:W-:-:S00]  /*42b10*/  BRA `(.L_x_2) ;  /* 0xfffffffc00fc7947 */ /* 0x000fc0000383ffff */
[----:B------:R-:W-:-:S00]  /*42b20*/  NOP ;  /* 0x0000000000007918 */ /* 0x000fc00000000000 */
        /* <DEDUP_REMOVED lines=13> */
.L_x_3:


//--------------------- .nv.shared.matmul_kernel  --------------------------
	.section	.nv.shared.matmul_kernel,"aw",@nobits
	.sectionflags	@""
	.align	16
	.zero		1024


//--------------------- .nv.shared.reserved.0     --------------------------
	.section	.nv.shared.reserved.0,"aw",@nobits
	.weak		__nv_reservedSMEM_offset_0_alias
	.size		__nv_reservedSMEM_offset_0_alias, 0, 0
	.other		__nv_reservedSMEM_offset_0_alias,@"STO_CUDA_RESERVED_SHARED STV_DEFAULT"
__nv_reservedSMEM_offset_0_alias:
	.zero		0


//--------------------- .nv.constant0.matmul_kernel --------------------------
	.section	.nv.constant0.matmul_kernel,"a",@progbits
	.sectionflags	@""
	.align	4
.nv.constant0.matmul_kernel:
	.zero		608


//--------------------- SYMBOLS --------------------------

	.type		.nv.reservedSmem.offset0,@object
	.size		.nv.reservedSmem.offset0,0x4
